//
// Generated by NVIDIA NVVM Compiler
//
// Compiler Build ID: CL-36424714
// Cuda compilation tools, release 13.0, V13.0.88
// Based on NVVM 20.0.0
//

.version 9.0
.target sm_100
.address_size 64

	// .globl	_Z11calcAveragePKdPdi
// _ZZN3cub18CUB_300001_SM_10006detail6reduce28DeviceReduceSingleTileKernelINS2_10policy_hubIdjN4cuda3__47maximumIvEEE10Policy1000EPdSB_jS8_ddNS5_3std3__410__identityEEEvT0_T1_T2_T3_T4_T6_E12temp_storage has been demoted
// _ZZN3cub18CUB_300001_SM_10006detail6reduce18DeviceReduceKernelINS2_10policy_hubIdjN4cuda3__47maximumIvEEE10Policy1000EPdjS8_dNS5_3std3__410__identityEEEvT0_PT3_T1_NS0_13GridEvenShareISI_EET2_T4_E12temp_storage has been demoted
// _ZZN3cub18CUB_300001_SM_10006detail6reduce28DeviceReduceSingleTileKernelINS2_10policy_hubIdjN4cuda3__47maximumIvEEE10Policy1000EPdSB_iS8_ddNS5_3std3__410__identityEEEvT0_T1_T2_T3_T4_T6_E12temp_storage has been demoted
.global .align 1 .b8 _ZN34_INTERNAL_9fce5a67_4_k_cu_4720298e4cuda3std3__45__cpo5beginE[1];
.global .align 1 .b8 _ZN34_INTERNAL_9fce5a67_4_k_cu_4720298e4cuda3std3__45__cpo3endE[1];
.global .align 1 .b8 _ZN34_INTERNAL_9fce5a67_4_k_cu_4720298e4cuda3std3__45__cpo6cbeginE[1];
.global .align 1 .b8 _ZN34_INTERNAL_9fce5a67_4_k_cu_4720298e4cuda3std3__45__cpo4cendE[1];
.global .align 1 .b8 _ZN34_INTERNAL_9fce5a67_4_k_cu_4720298e4cuda3std3__45__cpo6rbeginE[1];
.global .align 1 .b8 _ZN34_INTERNAL_9fce5a67_4_k_cu_4720298e4cuda3std3__45__cpo4rendE[1];
.global .align 1 .b8 _ZN34_INTERNAL_9fce5a67_4_k_cu_4720298e4cuda3std3__45__cpo7crbeginE[1];
.global .align 1 .b8 _ZN34_INTERNAL_9fce5a67_4_k_cu_4720298e4cuda3std3__45__cpo5crendE[1];
.global .align 1 .b8 _ZN34_INTERNAL_9fce5a67_4_k_cu_4720298e4cuda3std3__436_GLOBAL__N__9fce5a67_4_k_cu_4720298e6ignoreE[1];
.global .align 1 .b8 _ZN34_INTERNAL_9fce5a67_4_k_cu_4720298e4cuda3std3__419piecewise_constructE[1];
.global .align 1 .b8 _ZN34_INTERNAL_9fce5a67_4_k_cu_4720298e4cuda3std3__48in_placeE[1];
.global .align 1 .b8 _ZN34_INTERNAL_9fce5a67_4_k_cu_4720298e4cuda3std3__420unreachable_sentinelE[1];
.global .align 1 .b8 _ZN34_INTERNAL_9fce5a67_4_k_cu_4720298e4cuda3std3__47nulloptE[1];
.global .align 1 .b8 _ZN34_INTERNAL_9fce5a67_4_k_cu_4720298e4cuda3std3__48unexpectE[1];
.global .align 1 .b8 _ZN34_INTERNAL_9fce5a67_4_k_cu_4720298e4cuda3std6ranges3__45__cpo4swapE[1];
.global .align 1 .b8 _ZN34_INTERNAL_9fce5a67_4_k_cu_4720298e4cuda3std6ranges3__45__cpo9iter_moveE[1];
.global .align 1 .b8 _ZN34_INTERNAL_9fce5a67_4_k_cu_4720298e4cuda3std6ranges3__45__cpo5beginE[1];
.global .align 1 .b8 _ZN34_INTERNAL_9fce5a67_4_k_cu_4720298e4cuda3std6ranges3__45__cpo3endE[1];
.global .align 1 .b8 _ZN34_INTERNAL_9fce5a67_4_k_cu_4720298e4cuda3std6ranges3__45__cpo6cbeginE[1];
.global .align 1 .b8 _ZN34_INTERNAL_9fce5a67_4_k_cu_4720298e4cuda3std6ranges3__45__cpo4cendE[1];
.global .align 1 .b8 _ZN34_INTERNAL_9fce5a67_4_k_cu_4720298e4cuda3std6ranges3__45__cpo7advanceE[1];
.global .align 1 .b8 _ZN34_INTERNAL_9fce5a67_4_k_cu_4720298e4cuda3std6ranges3__45__cpo9iter_swapE[1];
.global .align 1 .b8 _ZN34_INTERNAL_9fce5a67_4_k_cu_4720298e4cuda3std6ranges3__45__cpo4nextE[1];
.global .align 1 .b8 _ZN34_INTERNAL_9fce5a67_4_k_cu_4720298e4cuda3std6ranges3__45__cpo4prevE[1];
.global .align 1 .b8 _ZN34_INTERNAL_9fce5a67_4_k_cu_4720298e4cuda3std6ranges3__45__cpo4dataE[1];
.global .align 1 .b8 _ZN34_INTERNAL_9fce5a67_4_k_cu_4720298e4cuda3std6ranges3__45__cpo5cdataE[1];
.global .align 1 .b8 _ZN34_INTERNAL_9fce5a67_4_k_cu_4720298e4cuda3std6ranges3__45__cpo4sizeE[1];
.global .align 1 .b8 _ZN34_INTERNAL_9fce5a67_4_k_cu_4720298e4cuda3std6ranges3__45__cpo5ssizeE[1];
.global .align 1 .b8 _ZN34_INTERNAL_9fce5a67_4_k_cu_4720298e4cuda3std6ranges3__45__cpo8distanceE[1];
.global .align 1 .b8 _ZN34_INTERNAL_9fce5a67_4_k_cu_4720298e6thrust24THRUST_300001_SM_1000_NS6system6detail10sequential3seqE[1];
.global .align 1 .b8 _ZN34_INTERNAL_9fce5a67_4_k_cu_4720298e6thrust24THRUST_300001_SM_1000_NS12placeholders2_1E[1];
.global .align 1 .b8 _ZN34_INTERNAL_9fce5a67_4_k_cu_4720298e6thrust24THRUST_300001_SM_1000_NS12placeholders2_2E[1];
.global .align 1 .b8 _ZN34_INTERNAL_9fce5a67_4_k_cu_4720298e6thrust24THRUST_300001_SM_1000_NS12placeholders2_3E[1];
.global .align 1 .b8 _ZN34_INTERNAL_9fce5a67_4_k_cu_4720298e6thrust24THRUST_300001_SM_1000_NS12placeholders2_4E[1];
.global .align 1 .b8 _ZN34_INTERNAL_9fce5a67_4_k_cu_4720298e6thrust24THRUST_300001_SM_1000_NS12placeholders2_5E[1];
.global .align 1 .b8 _ZN34_INTERNAL_9fce5a67_4_k_cu_4720298e6thrust24THRUST_300001_SM_1000_NS12placeholders2_6E[1];
.global .align 1 .b8 _ZN34_INTERNAL_9fce5a67_4_k_cu_4720298e6thrust24THRUST_300001_SM_1000_NS12placeholders2_7E[1];
.global .align 1 .b8 _ZN34_INTERNAL_9fce5a67_4_k_cu_4720298e6thrust24THRUST_300001_SM_1000_NS12placeholders2_8E[1];
.global .align 1 .b8 _ZN34_INTERNAL_9fce5a67_4_k_cu_4720298e6thrust24THRUST_300001_SM_1000_NS12placeholders2_9E[1];
.global .align 1 .b8 _ZN34_INTERNAL_9fce5a67_4_k_cu_4720298e6thrust24THRUST_300001_SM_1000_NS12placeholders3_10E[1];

.visible .entry _Z11calcAveragePKdPdi(
	.param .u64 .ptr .align 1 _Z11calcAveragePKdPdi_param_0,
	.param .u64 .ptr .align 1 _Z11calcAveragePKdPdi_param_1,
	.param .u32 _Z11calcAveragePKdPdi_param_2
)
{
	.reg .pred 	%p<6>;
	.reg .b32 	%r<23>;
	.reg .b64 	%rd<15>;
	.reg .b64 	%fd<9>;

	ld.param.u64 	%rd1, [_Z11calcAveragePKdPdi_param_0];
	ld.param.u64 	%rd2, [_Z11calcAveragePKdPdi_param_1];
	ld.param.u32 	%r4, [_Z11calcAveragePKdPdi_param_2];
	mov.u32 	%r5, %ctaid.x;
	mov.u32 	%r6, %ntid.x;
	mov.u32 	%r7, %tid.x;
	mad.lo.s32 	%r8, %r5, %r6, %r7;
	mov.u32 	%r9, %ctaid.y;
	mov.u32 	%r10, %ntid.y;
	mov.u32 	%r11, %tid.y;
	mad.lo.s32 	%r12, %r9, %r10, %r11;
	setp.eq.s32 	%p1, %r8, 0;
	setp.eq.s32 	%p2, %r12, 0;
	or.pred  	%p3, %p1, %p2;
	add.s32 	%r13, %r4, -1;
	max.u32 	%r14, %r12, %r8;
	setp.ge.u32 	%p4, %r14, %r13;
	or.pred  	%p5, %p3, %p4;
	@%p5 bra 	$L__BB0_2;
	cvta.to.global.u64 	%rd3, %rd1;
	cvta.to.global.u64 	%rd4, %rd2;
	mul.lo.s32 	%r15, %r4, %r12;
	add.s32 	%r16, %r15, %r4;
	add.s32 	%r17, %r16, %r8;
	mul.wide.u32 	%rd5, %r17, 8;
	add.s64 	%rd6, %rd3, %rd5;
	ld.global.f64 	%fd1, [%rd6];
	add.s32 	%r18, %r12, -1;
	mad.lo.s32 	%r19, %r4, %r18, %r8;
	mul.wide.u32 	%rd7, %r19, 8;
	add.s64 	%rd8, %rd3, %rd7;
	ld.global.f64 	%fd2, [%rd8];
	add.f64 	%fd3, %fd1, %fd2;
	add.s32 	%r20, %r8, %r15;
	add.s32 	%r21, %r20, -1;
	mul.wide.u32 	%rd9, %r21, 8;
	add.s64 	%rd10, %rd3, %rd9;
	ld.global.f64 	%fd4, [%rd10];
	add.f64 	%fd5, %fd3, %fd4;
	add.s32 	%r22, %r20, 1;
	mul.wide.u32 	%rd11, %r22, 8;
	add.s64 	%rd12, %rd3, %rd11;
	ld.global.f64 	%fd6, [%rd12];
	add.f64 	%fd7, %fd5, %fd6;
	mul.f64 	%fd8, %fd7, 0d3FD0000000000000;
	mul.wide.u32 	%rd13, %r20, 8;
	add.s64 	%rd14, %rd4, %rd13;
	st.global.f64 	[%rd14], %fd8;
$L__BB0_2:
	ret;

}
	// .globl	_Z12calcMatrDiffPKdS0_Pdi
.visible .entry _Z12calcMatrDiffPKdS0_Pdi(
	.param .u64 .ptr .align 1 _Z12calcMatrDiffPKdS0_Pdi_param_0,
	.param .u64 .ptr .align 1 _Z12calcMatrDiffPKdS0_Pdi_param_1,
	.param .u64 .ptr .align 1 _Z12calcMatrDiffPKdS0_Pdi_param_2,
	.param .u32 _Z12calcMatrDiffPKdS0_Pdi_param_3
)
{
	.reg .pred 	%p<6>;
	.reg .b32 	%r<16>;
	.reg .b64 	%rd<11>;
	.reg .b64 	%fd<5>;

	ld.param.u64 	%rd1, [_Z12calcMatrDiffPKdS0_Pdi_param_0];
	ld.param.u64 	%rd2, [_Z12calcMatrDiffPKdS0_Pdi_param_1];
	ld.param.u64 	%rd3, [_Z12calcMatrDiffPKdS0_Pdi_param_2];
	ld.param.u32 	%r4, [_Z12calcMatrDiffPKdS0_Pdi_param_3];
	mov.u32 	%r5, %ntid.x;
	mov.u32 	%r6, %ctaid.x;
	mov.u32 	%r7, %tid.x;
	mad.lo.s32 	%r8, %r5, %r6, %r7;
	mov.u32 	%r9, %ntid.y;
	mov.u32 	%r10, %ctaid.y;
	mov.u32 	%r11, %tid.y;
	mad.lo.s32 	%r12, %r9, %r10, %r11;
	setp.eq.s32 	%p1, %r8, 0;
	setp.eq.s32 	%p2, %r12, 0;
	or.pred  	%p3, %p1, %p2;
	add.s32 	%r13, %r4, -1;
	max.u32 	%r14, %r12, %r8;
	setp.ge.u32 	%p4, %r14, %r13;
	or.pred  	%p5, %p3, %p4;
	@%p5 bra 	$L__BB1_2;
	cvta.to.global.u64 	%rd4, %rd2;
	cvta.to.global.u64 	%rd5, %rd1;
	cvta.to.global.u64 	%rd6, %rd3;
	mad.lo.s32 	%r15, %r4, %r12, %r8;
	mul.wide.u32 	%rd7, %r15, 8;
	add.s64 	%rd8, %rd4, %rd7;
	ld.global.f64 	%fd1, [%rd8];
	add.s64 	%rd9, %rd5, %rd7;
	ld.global.f64 	%fd2, [%rd9];
	sub.f64 	%fd3, %fd1, %fd2;
	abs.f64 	%fd4, %fd3;
	add.s64 	%rd10, %rd6, %rd7;
	st.global.f64 	[%rd10], %fd4;
$L__BB1_2:
	ret;

}
	// .globl	_ZN3cub18CUB_300001_SM_10006detail11EmptyKernelIvEEvv
.visible .entry _ZN3cub18CUB_300001_SM_10006detail11EmptyKernelIvEEvv()
{


	ret;

}
	// .globl	_ZN3cub18CUB_300001_SM_10006detail6reduce28DeviceReduceSingleTileKernelINS2_10policy_hubIdjN4cuda3__47maximumIvEEE10Policy1000EPdSB_jS8_ddNS5_3std3__410__identityEEEvT0_T1_T2_T3_T4_T6_
.visible .entry _ZN3cub18CUB_300001_SM_10006detail6reduce28DeviceReduceSingleTileKernelINS2_10policy_hubIdjN4cuda3__47maximumIvEEE10Policy1000EPdSB_jS8_ddNS5_3std3__410__identityEEEvT0_T1_T2_T3_T4_T6_(
	.param .u64 .ptr .align 1 _ZN3cub18CUB_300001_SM_10006detail6reduce28DeviceReduceSingleTileKernelINS2_10policy_hubIdjN4cuda3__47maximumIvEEE10Policy1000EPdSB_jS8_ddNS5_3std3__410__identityEEEvT0_T1_T2_T3_T4_T6__param_0,
	.param .u64 .ptr .align 1 _ZN3cub18CUB_300001_SM_10006detail6reduce28DeviceReduceSingleTileKernelINS2_10policy_hubIdjN4cuda3__47maximumIvEEE10Policy1000EPdSB_jS8_ddNS5_3std3__410__identityEEEvT0_T1_T2_T3_T4_T6__param_1,
	.param .u32 _ZN3cub18CUB_300001_SM_10006detail6reduce28DeviceReduceSingleTileKernelINS2_10policy_hubIdjN4cuda3__47maximumIvEEE10Policy1000EPdSB_jS8_ddNS5_3std3__410__identityEEEvT0_T1_T2_T3_T4_T6__param_2,
	.param .align 1 .b8 _ZN3cub18CUB_300001_SM_10006detail6reduce28DeviceReduceSingleTileKernelINS2_10policy_hubIdjN4cuda3__47maximumIvEEE10Policy1000EPdSB_jS8_ddNS5_3std3__410__identityEEEvT0_T1_T2_T3_T4_T6__param_3[1],
	.param .f64 _ZN3cub18CUB_300001_SM_10006detail6reduce28DeviceReduceSingleTileKernelINS2_10policy_hubIdjN4cuda3__47maximumIvEEE10Policy1000EPdSB_jS8_ddNS5_3std3__410__identityEEEvT0_T1_T2_T3_T4_T6__param_4,
	.param .align 1 .b8 _ZN3cub18CUB_300001_SM_10006detail6reduce28DeviceReduceSingleTileKernelINS2_10policy_hubIdjN4cuda3__47maximumIvEEE10Policy1000EPdSB_jS8_ddNS5_3std3__410__identityEEEvT0_T1_T2_T3_T4_T6__param_5[1]
)
.maxntid 256
.minnctapersm 1
{
	.reg .pred 	%p<220>;
	.reg .b32 	%r<482>;
	.reg .b64 	%rd<205>;
	.reg .b64 	%fd<381>;
	// demoted variable
	.shared .align 8 .b8 _ZZN3cub18CUB_300001_SM_10006detail6reduce28DeviceReduceSingleTileKernelINS2_10policy_hubIdjN4cuda3__47maximumIvEEE10Policy1000EPdSB_jS8_ddNS5_3std3__410__identityEEEvT0_T1_T2_T3_T4_T6_E12temp_storage[80];
	ld.param.u64 	%rd16, [_ZN3cub18CUB_300001_SM_10006detail6reduce28DeviceReduceSingleTileKernelINS2_10policy_hubIdjN4cuda3__47maximumIvEEE10Policy1000EPdSB_jS8_ddNS5_3std3__410__identityEEEvT0_T1_T2_T3_T4_T6__param_0];
	ld.param.u64 	%rd17, [_ZN3cub18CUB_300001_SM_10006detail6reduce28DeviceReduceSingleTileKernelINS2_10policy_hubIdjN4cuda3__47maximumIvEEE10Policy1000EPdSB_jS8_ddNS5_3std3__410__identityEEEvT0_T1_T2_T3_T4_T6__param_1];
	ld.param.u32 	%r69, [_ZN3cub18CUB_300001_SM_10006detail6reduce28DeviceReduceSingleTileKernelINS2_10policy_hubIdjN4cuda3__47maximumIvEEE10Policy1000EPdSB_jS8_ddNS5_3std3__410__identityEEEvT0_T1_T2_T3_T4_T6__param_2];
	ld.param.f64 	%fd58, [_ZN3cub18CUB_300001_SM_10006detail6reduce28DeviceReduceSingleTileKernelINS2_10policy_hubIdjN4cuda3__47maximumIvEEE10Policy1000EPdSB_jS8_ddNS5_3std3__410__identityEEEvT0_T1_T2_T3_T4_T6__param_4];
	cvta.to.global.u64 	%rd1, %rd17;
	setp.ne.s32 	%p1, %r69, 0;
	@%p1 bra 	$L__BB3_3;
	mov.u32 	%r455, %tid.x;
	setp.ne.s32 	%p219, %r455, 0;
	@%p219 bra 	$L__BB3_76;
	st.global.f64 	[%rd1], %fd58;
	bra.uni 	$L__BB3_76;
$L__BB3_3:
	and.b64  	%rd18, %rd16, 31;
	setp.ne.s64 	%p2, %rd18, 0;
	@%p2 bra 	$L__BB3_39;
	setp.gt.u32 	%p110, %r69, 2047;
	@%p110 bra 	$L__BB3_23;
	mov.u32 	%r1, %tid.x;
	setp.ge.u32 	%p159, %r1, %r69;
	mov.f64 	%fd359, 0d0000000000000000;
	mov.u32 	%r459, %r1;
	@%p159 bra 	$L__BB3_7;
	mul.wide.u32 	%rd168, %r1, 8;
	add.s64 	%rd167, %rd16, %rd168;
	// begin inline asm
	ld.global.nc.u64 %rd166, [%rd167];
	// end inline asm
	mov.b64 	%fd359, %rd166;
	add.s32 	%r459, %r1, 256;
$L__BB3_7:
	setp.ge.u32 	%p160, %r459, %r69;
	@%p160 bra 	$L__BB3_14;
	not.b32 	%r331, %r459;
	add.s32 	%r4, %r69, %r331;
	and.b32  	%r332, %r4, 768;
	setp.eq.s32 	%p161, %r332, 768;
	@%p161 bra 	$L__BB3_11;
	mul.wide.u32 	%rd169, %r459, 8;
	add.s64 	%rd201, %rd16, %rd169;
	shr.u32 	%r333, %r4, 8;
	add.s32 	%r334, %r333, 1;
	and.b32  	%r335, %r334, 3;
	neg.s32 	%r457, %r335;
$L__BB3_10:
	.pragma "nounroll";
	// begin inline asm
	ld.global.nc.u64 %rd170, [%rd201];
	// end inline asm
	mov.b64 	%fd272, %rd170;
	setp.lt.f64 	%p162, %fd359, %fd272;
	selp.f64 	%fd359, %fd272, %fd359, %p162;
	add.s32 	%r459, %r459, 256;
	add.s64 	%rd201, %rd201, 2048;
	add.s32 	%r457, %r457, 1;
	setp.ne.s32 	%p163, %r457, 0;
	@%p163 bra 	$L__BB3_10;
$L__BB3_11:
	setp.lt.u32 	%p164, %r4, 768;
	@%p164 bra 	$L__BB3_14;
	mul.wide.u32 	%rd172, %r459, 8;
	add.s64 	%rd202, %rd16, %rd172;
$L__BB3_13:
	// begin inline asm
	ld.global.nc.u64 %rd173, [%rd202];
	// end inline asm
	mov.b64 	%fd273, %rd173;
	setp.lt.f64 	%p165, %fd359, %fd273;
	selp.f64 	%fd274, %fd273, %fd359, %p165;
	add.s64 	%rd176, %rd202, 2048;
	// begin inline asm
	ld.global.nc.u64 %rd175, [%rd176];
	// end inline asm
	mov.b64 	%fd275, %rd175;
	setp.lt.f64 	%p166, %fd274, %fd275;
	selp.f64 	%fd276, %fd275, %fd274, %p166;
	add.s64 	%rd178, %rd202, 4096;
	// begin inline asm
	ld.global.nc.u64 %rd177, [%rd178];
	// end inline asm
	mov.b64 	%fd277, %rd177;
	setp.lt.f64 	%p167, %fd276, %fd277;
	selp.f64 	%fd278, %fd277, %fd276, %p167;
	add.s64 	%rd180, %rd202, 6144;
	// begin inline asm
	ld.global.nc.u64 %rd179, [%rd180];
	// end inline asm
	mov.b64 	%fd279, %rd179;
	setp.lt.f64 	%p168, %fd278, %fd279;
	selp.f64 	%fd359, %fd279, %fd278, %p168;
	add.s32 	%r459, %r459, 1024;
	add.s64 	%rd202, %rd202, 8192;
	setp.lt.s32 	%p169, %r459, %r69;
	@%p169 bra 	$L__BB3_13;
$L__BB3_14:
	setp.lt.u32 	%p170, %r69, 256;
	@%p170 bra 	$L__BB3_19;
	// begin inline asm
	mov.u32 %r399, %laneid;
	// end inline asm
	mov.b64 	%rd191, %fd359;
	mov.b64 	{%r401, %r406}, %rd191;
	mov.b32 	%r407, 1;
	mov.b32 	%r448, 31;
	mov.b32 	%r449, -1;
	// begin inline asm
	shfl.sync.down.b32 %r400, %r401, %r407, %r448, %r449;
	// end inline asm
	// begin inline asm
	shfl.sync.down.b32 %r405, %r406, %r407, %r448, %r449;
	// end inline asm
	mov.b64 	%rd192, {%r400, %r405};
	mov.b64 	%fd327, %rd192;
	setp.gt.s32 	%p198, %r399, 30;
	setp.lt.f64 	%p199, %fd359, %fd327;
	selp.f64 	%fd328, %fd327, %fd359, %p199;
	selp.f64 	%fd329, %fd359, %fd328, %p198;
	mov.b64 	%rd193, %fd329;
	mov.b64 	{%r411, %r416}, %rd193;
	mov.b32 	%r417, 2;
	// begin inline asm
	shfl.sync.down.b32 %r410, %r411, %r417, %r448, %r449;
	// end inline asm
	// begin inline asm
	shfl.sync.down.b32 %r415, %r416, %r417, %r448, %r449;
	// end inline asm
	mov.b64 	%rd194, {%r410, %r415};
	mov.b64 	%fd330, %rd194;
	setp.gt.s32 	%p200, %r399, 29;
	setp.lt.f64 	%p201, %fd329, %fd330;
	selp.f64 	%fd331, %fd330, %fd329, %p201;
	selp.f64 	%fd332, %fd329, %fd331, %p200;
	mov.b64 	%rd195, %fd332;
	mov.b64 	{%r421, %r426}, %rd195;
	mov.b32 	%r427, 4;
	// begin inline asm
	shfl.sync.down.b32 %r420, %r421, %r427, %r448, %r449;
	// end inline asm
	// begin inline asm
	shfl.sync.down.b32 %r425, %r426, %r427, %r448, %r449;
	// end inline asm
	mov.b64 	%rd196, {%r420, %r425};
	mov.b64 	%fd333, %rd196;
	setp.gt.s32 	%p202, %r399, 27;
	setp.lt.f64 	%p203, %fd332, %fd333;
	selp.f64 	%fd334, %fd333, %fd332, %p203;
	selp.f64 	%fd335, %fd332, %fd334, %p202;
	mov.b64 	%rd197, %fd335;
	mov.b64 	{%r431, %r436}, %rd197;
	mov.b32 	%r437, 8;
	// begin inline asm
	shfl.sync.down.b32 %r430, %r431, %r437, %r448, %r449;
	// end inline asm
	// begin inline asm
	shfl.sync.down.b32 %r435, %r436, %r437, %r448, %r449;
	// end inline asm
	mov.b64 	%rd198, {%r430, %r435};
	mov.b64 	%fd336, %rd198;
	setp.gt.s32 	%p204, %r399, 23;
	setp.lt.f64 	%p205, %fd335, %fd336;
	selp.f64 	%fd337, %fd336, %fd335, %p205;
	selp.f64 	%fd338, %fd335, %fd337, %p204;
	mov.b64 	%rd199, %fd338;
	mov.b64 	{%r441, %r446}, %rd199;
	mov.b32 	%r447, 16;
	// begin inline asm
	shfl.sync.down.b32 %r440, %r441, %r447, %r448, %r449;
	// end inline asm
	// begin inline asm
	shfl.sync.down.b32 %r445, %r446, %r447, %r448, %r449;
	// end inline asm
	mov.b64 	%rd200, {%r440, %r445};
	mov.b64 	%fd339, %rd200;
	setp.gt.s32 	%p206, %r399, 15;
	setp.lt.f64 	%p207, %fd338, %fd339;
	selp.f64 	%fd10, %fd339, %fd338, %p207;
	selp.f64 	%fd380, %fd338, %fd10, %p206;
	setp.ne.s32 	%p208, %r399, 0;
	@%p208 bra 	$L__BB3_17;
	shr.u32 	%r450, %r1, 2;
	and.b32  	%r451, %r450, 248;
	mov.u32 	%r452, _ZZN3cub18CUB_300001_SM_10006detail6reduce28DeviceReduceSingleTileKernelINS2_10policy_hubIdjN4cuda3__47maximumIvEEE10Policy1000EPdSB_jS8_ddNS5_3std3__410__identityEEEvT0_T1_T2_T3_T4_T6_E12temp_storage;
	add.s32 	%r453, %r452, %r451;
	st.shared.f64 	[%r453+8], %fd10;
$L__BB3_17:
	bar.sync 	0;
	setp.ne.s32 	%p209, %r1, 0;
	@%p209 bra 	$L__BB3_74;
	ld.shared.f64 	%fd340, [_ZZN3cub18CUB_300001_SM_10006detail6reduce28DeviceReduceSingleTileKernelINS2_10policy_hubIdjN4cuda3__47maximumIvEEE10Policy1000EPdSB_jS8_ddNS5_3std3__410__identityEEEvT0_T1_T2_T3_T4_T6_E12temp_storage+16];
	setp.lt.f64 	%p210, %fd380, %fd340;
	selp.f64 	%fd341, %fd340, %fd380, %p210;
	ld.shared.f64 	%fd342, [_ZZN3cub18CUB_300001_SM_10006detail6reduce28DeviceReduceSingleTileKernelINS2_10policy_hubIdjN4cuda3__47maximumIvEEE10Policy1000EPdSB_jS8_ddNS5_3std3__410__identityEEEvT0_T1_T2_T3_T4_T6_E12temp_storage+24];
	setp.lt.f64 	%p211, %fd341, %fd342;
	selp.f64 	%fd343, %fd342, %fd341, %p211;
	ld.shared.f64 	%fd344, [_ZZN3cub18CUB_300001_SM_10006detail6reduce28DeviceReduceSingleTileKernelINS2_10policy_hubIdjN4cuda3__47maximumIvEEE10Policy1000EPdSB_jS8_ddNS5_3std3__410__identityEEEvT0_T1_T2_T3_T4_T6_E12temp_storage+32];
	setp.lt.f64 	%p212, %fd343, %fd344;
	selp.f64 	%fd345, %fd344, %fd343, %p212;
	ld.shared.f64 	%fd346, [_ZZN3cub18CUB_300001_SM_10006detail6reduce28DeviceReduceSingleTileKernelINS2_10policy_hubIdjN4cuda3__47maximumIvEEE10Policy1000EPdSB_jS8_ddNS5_3std3__410__identityEEEvT0_T1_T2_T3_T4_T6_E12temp_storage+40];
	setp.lt.f64 	%p213, %fd345, %fd346;
	selp.f64 	%fd347, %fd346, %fd345, %p213;
	ld.shared.f64 	%fd348, [_ZZN3cub18CUB_300001_SM_10006detail6reduce28DeviceReduceSingleTileKernelINS2_10policy_hubIdjN4cuda3__47maximumIvEEE10Policy1000EPdSB_jS8_ddNS5_3std3__410__identityEEEvT0_T1_T2_T3_T4_T6_E12temp_storage+48];
	setp.lt.f64 	%p214, %fd347, %fd348;
	selp.f64 	%fd349, %fd348, %fd347, %p214;
	ld.shared.f64 	%fd350, [_ZZN3cub18CUB_300001_SM_10006detail6reduce28DeviceReduceSingleTileKernelINS2_10policy_hubIdjN4cuda3__47maximumIvEEE10Policy1000EPdSB_jS8_ddNS5_3std3__410__identityEEEvT0_T1_T2_T3_T4_T6_E12temp_storage+56];
	setp.lt.f64 	%p215, %fd349, %fd350;
	selp.f64 	%fd351, %fd350, %fd349, %p215;
	ld.shared.f64 	%fd352, [_ZZN3cub18CUB_300001_SM_10006detail6reduce28DeviceReduceSingleTileKernelINS2_10policy_hubIdjN4cuda3__47maximumIvEEE10Policy1000EPdSB_jS8_ddNS5_3std3__410__identityEEEvT0_T1_T2_T3_T4_T6_E12temp_storage+64];
	setp.lt.f64 	%p216, %fd351, %fd352;
	selp.f64 	%fd380, %fd352, %fd351, %p216;
	bra.uni 	$L__BB3_74;
$L__BB3_19:
	// begin inline asm
	mov.u32 %r336, %laneid;
	// end inline asm
	and.b32  	%r387, %r1, 992;
	add.s32 	%r388, %r387, 32;
	setp.gt.u32 	%p171, %r388, %r69;
	not.b32 	%r389, %r387;
	add.s32 	%r390, %r69, %r389;
	selp.b32 	%r385, %r390, 31, %p171;
	mov.b64 	%rd181, %fd359;
	mov.b64 	{%r338, %r343}, %rd181;
	mov.b32 	%r344, 1;
	mov.b32 	%r386, -1;
	// begin inline asm
	shfl.sync.down.b32 %r337, %r338, %r344, %r385, %r386;
	// end inline asm
	// begin inline asm
	shfl.sync.down.b32 %r342, %r343, %r344, %r385, %r386;
	// end inline asm
	mov.b64 	%rd182, {%r337, %r342};
	mov.b64 	%fd280, %rd182;
	setp.lt.s32 	%p172, %r336, %r385;
	setp.lt.f64 	%p173, %fd359, %fd280;
	selp.f64 	%fd281, %fd280, %fd359, %p173;
	selp.f64 	%fd282, %fd281, %fd359, %p172;
	mov.b64 	%rd183, %fd282;
	mov.b64 	{%r348, %r353}, %rd183;
	mov.b32 	%r354, 2;
	// begin inline asm
	shfl.sync.down.b32 %r347, %r348, %r354, %r385, %r386;
	// end inline asm
	// begin inline asm
	shfl.sync.down.b32 %r352, %r353, %r354, %r385, %r386;
	// end inline asm
	mov.b64 	%rd184, {%r347, %r352};
	mov.b64 	%fd283, %rd184;
	add.s32 	%r391, %r336, 2;
	setp.gt.s32 	%p174, %r391, %r385;
	setp.lt.f64 	%p175, %fd282, %fd283;
	selp.f64 	%fd284, %fd283, %fd282, %p175;
	selp.f64 	%fd285, %fd282, %fd284, %p174;
	mov.b64 	%rd185, %fd285;
	mov.b64 	{%r358, %r363}, %rd185;
	mov.b32 	%r364, 4;
	// begin inline asm
	shfl.sync.down.b32 %r357, %r358, %r364, %r385, %r386;
	// end inline asm
	// begin inline asm
	shfl.sync.down.b32 %r362, %r363, %r364, %r385, %r386;
	// end inline asm
	mov.b64 	%rd186, {%r357, %r362};
	mov.b64 	%fd286, %rd186;
	add.s32 	%r392, %r336, 4;
	setp.gt.s32 	%p176, %r392, %r385;
	setp.lt.f64 	%p177, %fd285, %fd286;
	selp.f64 	%fd287, %fd286, %fd285, %p177;
	selp.f64 	%fd288, %fd285, %fd287, %p176;
	mov.b64 	%rd187, %fd288;
	mov.b64 	{%r368, %r373}, %rd187;
	mov.b32 	%r374, 8;
	// begin inline asm
	shfl.sync.down.b32 %r367, %r368, %r374, %r385, %r386;
	// end inline asm
	// begin inline asm
	shfl.sync.down.b32 %r372, %r373, %r374, %r385, %r386;
	// end inline asm
	mov.b64 	%rd188, {%r367, %r372};
	mov.b64 	%fd289, %rd188;
	add.s32 	%r393, %r336, 8;
	setp.gt.s32 	%p178, %r393, %r385;
	setp.lt.f64 	%p179, %fd288, %fd289;
	selp.f64 	%fd290, %fd289, %fd288, %p179;
	selp.f64 	%fd291, %fd288, %fd290, %p178;
	mov.b64 	%rd189, %fd291;
	mov.b64 	{%r378, %r383}, %rd189;
	mov.b32 	%r384, 16;
	// begin inline asm
	shfl.sync.down.b32 %r377, %r378, %r384, %r385, %r386;
	// end inline asm
	// begin inline asm
	shfl.sync.down.b32 %r382, %r383, %r384, %r385, %r386;
	// end inline asm
	mov.b64 	%rd190, {%r377, %r382};
	mov.b64 	%fd292, %rd190;
	add.s32 	%r394, %r336, 16;
	setp.gt.s32 	%p180, %r394, %r385;
	setp.lt.f64 	%p181, %fd291, %fd292;
	selp.f64 	%fd293, %fd292, %fd291, %p181;
	selp.f64 	%fd380, %fd291, %fd293, %p180;
	setp.ne.s32 	%p182, %r336, 0;
	@%p182 bra 	$L__BB3_21;
	shr.u32 	%r395, %r1, 2;
	and.b32  	%r396, %r395, 248;
	mov.u32 	%r397, _ZZN3cub18CUB_300001_SM_10006detail6reduce28DeviceReduceSingleTileKernelINS2_10policy_hubIdjN4cuda3__47maximumIvEEE10Policy1000EPdSB_jS8_ddNS5_3std3__410__identityEEEvT0_T1_T2_T3_T4_T6_E12temp_storage;
	add.s32 	%r398, %r397, %r396;
	st.shared.f64 	[%r398+8], %fd380;
$L__BB3_21:
	bar.sync 	0;
	setp.ne.s32 	%p183, %r1, 0;
	@%p183 bra 	$L__BB3_74;
	setp.gt.u32 	%p184, %r69, 32;
	ld.shared.f64 	%fd294, [_ZZN3cub18CUB_300001_SM_10006detail6reduce28DeviceReduceSingleTileKernelINS2_10policy_hubIdjN4cuda3__47maximumIvEEE10Policy1000EPdSB_jS8_ddNS5_3std3__410__identityEEEvT0_T1_T2_T3_T4_T6_E12temp_storage+16];
	setp.lt.f64 	%p185, %fd380, %fd294;
	selp.f64 	%fd296, %fd294, %fd380, %p185;
	selp.f64 	%fd297, %fd296, %fd380, %p184;
	setp.gt.u32 	%p186, %r69, 64;
	ld.shared.f64 	%fd299, [_ZZN3cub18CUB_300001_SM_10006detail6reduce28DeviceReduceSingleTileKernelINS2_10policy_hubIdjN4cuda3__47maximumIvEEE10Policy1000EPdSB_jS8_ddNS5_3std3__410__identityEEEvT0_T1_T2_T3_T4_T6_E12temp_storage+24];
	setp.lt.f64 	%p187, %fd297, %fd299;
	selp.f64 	%fd301, %fd299, %fd297, %p187;
	selp.f64 	%fd302, %fd301, %fd297, %p186;
	setp.gt.u32 	%p188, %r69, 96;
	ld.shared.f64 	%fd304, [_ZZN3cub18CUB_300001_SM_10006detail6reduce28DeviceReduceSingleTileKernelINS2_10policy_hubIdjN4cuda3__47maximumIvEEE10Policy1000EPdSB_jS8_ddNS5_3std3__410__identityEEEvT0_T1_T2_T3_T4_T6_E12temp_storage+32];
	setp.lt.f64 	%p189, %fd302, %fd304;
	selp.f64 	%fd306, %fd304, %fd302, %p189;
	selp.f64 	%fd307, %fd306, %fd302, %p188;
	setp.gt.u32 	%p190, %r69, 128;
	ld.shared.f64 	%fd309, [_ZZN3cub18CUB_300001_SM_10006detail6reduce28DeviceReduceSingleTileKernelINS2_10policy_hubIdjN4cuda3__47maximumIvEEE10Policy1000EPdSB_jS8_ddNS5_3std3__410__identityEEEvT0_T1_T2_T3_T4_T6_E12temp_storage+40];
	setp.lt.f64 	%p191, %fd307, %fd309;
	selp.f64 	%fd311, %fd309, %fd307, %p191;
	selp.f64 	%fd312, %fd311, %fd307, %p190;
	setp.gt.u32 	%p192, %r69, 160;
	ld.shared.f64 	%fd314, [_ZZN3cub18CUB_300001_SM_10006detail6reduce28DeviceReduceSingleTileKernelINS2_10policy_hubIdjN4cuda3__47maximumIvEEE10Policy1000EPdSB_jS8_ddNS5_3std3__410__identityEEEvT0_T1_T2_T3_T4_T6_E12temp_storage+48];
	setp.lt.f64 	%p193, %fd312, %fd314;
	selp.f64 	%fd316, %fd314, %fd312, %p193;
	selp.f64 	%fd317, %fd316, %fd312, %p192;
	setp.gt.u32 	%p194, %r69, 192;
	ld.shared.f64 	%fd319, [_ZZN3cub18CUB_300001_SM_10006detail6reduce28DeviceReduceSingleTileKernelINS2_10policy_hubIdjN4cuda3__47maximumIvEEE10Policy1000EPdSB_jS8_ddNS5_3std3__410__identityEEEvT0_T1_T2_T3_T4_T6_E12temp_storage+56];
	setp.lt.f64 	%p195, %fd317, %fd319;
	selp.f64 	%fd321, %fd319, %fd317, %p195;
	selp.f64 	%fd322, %fd321, %fd317, %p194;
	setp.gt.u32 	%p196, %r69, 224;
	ld.shared.f64 	%fd324, [_ZZN3cub18CUB_300001_SM_10006detail6reduce28DeviceReduceSingleTileKernelINS2_10policy_hubIdjN4cuda3__47maximumIvEEE10Policy1000EPdSB_jS8_ddNS5_3std3__410__identityEEEvT0_T1_T2_T3_T4_T6_E12temp_storage+64];
	setp.lt.f64 	%p197, %fd322, %fd324;
	selp.f64 	%fd326, %fd324, %fd322, %p197;
	selp.f64 	%fd380, %fd326, %fd322, %p196;
	bra.uni 	$L__BB3_74;
$L__BB3_23:
	mov.u32 	%r13, %tid.x;
	shl.b32 	%r263, %r13, 2;
	mul.wide.u32 	%rd127, %r263, 8;
	add.s64 	%rd117, %rd16, %rd127;
	// begin inline asm
	ld.global.nc.v2.u64 {%rd115, %rd116}, [%rd117];
	// end inline asm
	add.s64 	%rd120, %rd117, 16;
	// begin inline asm
	ld.global.nc.v2.u64 {%rd118, %rd119}, [%rd120];
	// end inline asm
	mov.b64 	%fd206, %rd115;
	mov.b64 	%fd207, %rd116;
	mov.b64 	%fd208, %rd118;
	mov.b64 	%fd209, %rd119;
	add.s64 	%rd123, %rd117, 8192;
	// begin inline asm
	ld.global.nc.v2.u64 {%rd121, %rd122}, [%rd123];
	// end inline asm
	add.s64 	%rd126, %rd117, 8208;
	// begin inline asm
	ld.global.nc.v2.u64 {%rd124, %rd125}, [%rd126];
	// end inline asm
	mov.b64 	%fd210, %rd121;
	mov.b64 	%fd211, %rd122;
	mov.b64 	%fd212, %rd124;
	mov.b64 	%fd213, %rd125;
	setp.lt.f64 	%p111, %fd206, %fd207;
	selp.f64 	%fd214, %fd207, %fd206, %p111;
	setp.lt.f64 	%p112, %fd214, %fd208;
	selp.f64 	%fd215, %fd208, %fd214, %p112;
	setp.lt.f64 	%p113, %fd215, %fd209;
	selp.f64 	%fd216, %fd209, %fd215, %p113;
	setp.lt.f64 	%p114, %fd216, %fd210;
	selp.f64 	%fd217, %fd210, %fd216, %p114;
	setp.lt.f64 	%p115, %fd217, %fd211;
	selp.f64 	%fd218, %fd211, %fd217, %p115;
	setp.lt.f64 	%p116, %fd218, %fd212;
	selp.f64 	%fd219, %fd212, %fd218, %p116;
	setp.lt.f64 	%p117, %fd219, %fd213;
	selp.f64 	%fd366, %fd213, %fd219, %p117;
	add.s32 	%r14, %r69, -2048;
	setp.lt.u32 	%p118, %r14, 2048;
	mov.b32 	%r462, 2048;
	@%p118 bra 	$L__BB3_27;
	mov.b32 	%r462, 2048;
$L__BB3_25:
	mul.wide.u32 	%rd140, %r462, 8;
	add.s64 	%rd130, %rd117, %rd140;
	// begin inline asm
	ld.global.nc.v2.u64 {%rd128, %rd129}, [%rd130];
	// end inline asm
	add.s64 	%rd133, %rd130, 16;
	// begin inline asm
	ld.global.nc.v2.u64 {%rd131, %rd132}, [%rd133];
	// end inline asm
	mov.b64 	%fd220, %rd128;
	mov.b64 	%fd221, %rd129;
	mov.b64 	%fd222, %rd131;
	mov.b64 	%fd223, %rd132;
	add.s64 	%rd136, %rd130, 8192;
	// begin inline asm
	ld.global.nc.v2.u64 {%rd134, %rd135}, [%rd136];
	// end inline asm
	add.s64 	%rd139, %rd130, 8208;
	// begin inline asm
	ld.global.nc.v2.u64 {%rd137, %rd138}, [%rd139];
	// end inline asm
	mov.b64 	%fd224, %rd134;
	mov.b64 	%fd225, %rd135;
	mov.b64 	%fd226, %rd137;
	mov.b64 	%fd227, %rd138;
	setp.lt.f64 	%p119, %fd366, %fd220;
	selp.f64 	%fd228, %fd220, %fd366, %p119;
	setp.lt.f64 	%p120, %fd228, %fd221;
	selp.f64 	%fd229, %fd221, %fd228, %p120;
	setp.lt.f64 	%p121, %fd229, %fd222;
	selp.f64 	%fd230, %fd222, %fd229, %p121;
	setp.lt.f64 	%p122, %fd230, %fd223;
	selp.f64 	%fd231, %fd223, %fd230, %p122;
	setp.lt.f64 	%p123, %fd231, %fd224;
	selp.f64 	%fd232, %fd224, %fd231, %p123;
	setp.lt.f64 	%p124, %fd232, %fd225;
	selp.f64 	%fd233, %fd225, %fd232, %p124;
	setp.lt.f64 	%p125, %fd233, %fd226;
	selp.f64 	%fd234, %fd226, %fd233, %p125;
	setp.lt.f64 	%p126, %fd234, %fd227;
	selp.f64 	%fd366, %fd227, %fd234, %p126;
	sub.s32 	%r265, %r69, %r462;
	setp.lt.u32 	%p127, %r265, 2048;
	@%p127 bra 	$L__BB3_35;
	add.s32 	%r462, %r462, 2048;
	setp.le.u32 	%p128, %r462, %r14;
	@%p128 bra 	$L__BB3_25;
$L__BB3_27:
	setp.le.u32 	%p129, %r69, %r462;
	@%p129 bra 	$L__BB3_35;
	sub.s32 	%r18, %r69, %r462;
	setp.ge.s32 	%p130, %r13, %r18;
	@%p130 bra 	$L__BB3_35;
	not.b32 	%r266, %r13;
	add.s32 	%r267, %r69, %r266;
	sub.s32 	%r19, %r267, %r462;
	and.b32  	%r268, %r19, 768;
	setp.eq.s32 	%p131, %r268, 768;
	mov.u32 	%r466, %r13;
	@%p131 bra 	$L__BB3_32;
	add.s32 	%r464, %r13, %r462;
	shr.u32 	%r269, %r19, 8;
	add.s32 	%r270, %r269, 1;
	and.b32  	%r271, %r270, 3;
	neg.s32 	%r463, %r271;
	mov.u32 	%r466, %r13;
$L__BB3_31:
	.pragma "nounroll";
	mul.wide.u32 	%rd143, %r464, 8;
	add.s64 	%rd142, %rd16, %rd143;
	// begin inline asm
	ld.global.nc.u64 %rd141, [%rd142];
	// end inline asm
	mov.b64 	%fd236, %rd141;
	setp.lt.f64 	%p132, %fd366, %fd236;
	selp.f64 	%fd366, %fd236, %fd366, %p132;
	add.s32 	%r466, %r466, 256;
	add.s32 	%r464, %r464, 256;
	add.s32 	%r463, %r463, 1;
	setp.ne.s32 	%p133, %r463, 0;
	@%p133 bra 	$L__BB3_31;
$L__BB3_32:
	setp.lt.u32 	%p134, %r19, 768;
	@%p134 bra 	$L__BB3_35;
	add.s32 	%r468, %r466, 512;
	add.s32 	%r467, %r466, %r462;
$L__BB3_34:
	mul.wide.u32 	%rd152, %r467, 8;
	add.s64 	%rd145, %rd16, %rd152;
	// begin inline asm
	ld.global.nc.u64 %rd144, [%rd145];
	// end inline asm
	mov.b64 	%fd237, %rd144;
	setp.lt.f64 	%p135, %fd366, %fd237;
	selp.f64 	%fd238, %fd237, %fd366, %p135;
	add.s32 	%r272, %r467, 256;
	mul.wide.u32 	%rd153, %r272, 8;
	add.s64 	%rd147, %rd16, %rd153;
	// begin inline asm
	ld.global.nc.u64 %rd146, [%rd147];
	// end inline asm
	mov.b64 	%fd239, %rd146;
	setp.lt.f64 	%p136, %fd238, %fd239;
	selp.f64 	%fd240, %fd239, %fd238, %p136;
	add.s32 	%r273, %r467, 512;
	mul.wide.u32 	%rd154, %r273, 8;
	add.s64 	%rd149, %rd16, %rd154;
	// begin inline asm
	ld.global.nc.u64 %rd148, [%rd149];
	// end inline asm
	mov.b64 	%fd241, %rd148;
	setp.lt.f64 	%p137, %fd240, %fd241;
	selp.f64 	%fd242, %fd241, %fd240, %p137;
	add.s32 	%r274, %r467, 768;
	mul.wide.u32 	%rd155, %r274, 8;
	add.s64 	%rd151, %rd16, %rd155;
	// begin inline asm
	ld.global.nc.u64 %rd150, [%rd151];
	// end inline asm
	mov.b64 	%fd243, %rd150;
	setp.lt.f64 	%p138, %fd242, %fd243;
	selp.f64 	%fd366, %fd243, %fd242, %p138;
	add.s32 	%r33, %r468, 1024;
	add.s32 	%r275, %r468, 512;
	add.s32 	%r467, %r467, 1024;
	setp.lt.s32 	%p139, %r275, %r18;
	mov.u32 	%r468, %r33;
	@%p139 bra 	$L__BB3_34;
$L__BB3_35:
	// begin inline asm
	mov.u32 %r276, %laneid;
	// end inline asm
	mov.b64 	%rd156, %fd366;
	mov.b64 	{%r278, %r283}, %rd156;
	mov.b32 	%r284, 1;
	mov.b32 	%r325, 31;
	mov.b32 	%r326, -1;
	// begin inline asm
	shfl.sync.down.b32 %r277, %r278, %r284, %r325, %r326;
	// end inline asm
	// begin inline asm
	shfl.sync.down.b32 %r282, %r283, %r284, %r325, %r326;
	// end inline asm
	mov.b64 	%rd157, {%r277, %r282};
	mov.b64 	%fd244, %rd157;
	setp.gt.s32 	%p140, %r276, 30;
	setp.lt.f64 	%p141, %fd366, %fd244;
	selp.f64 	%fd245, %fd244, %fd366, %p141;
	selp.f64 	%fd246, %fd366, %fd245, %p140;
	mov.b64 	%rd158, %fd246;
	mov.b64 	{%r288, %r293}, %rd158;
	mov.b32 	%r294, 2;
	// begin inline asm
	shfl.sync.down.b32 %r287, %r288, %r294, %r325, %r326;
	// end inline asm
	// begin inline asm
	shfl.sync.down.b32 %r292, %r293, %r294, %r325, %r326;
	// end inline asm
	mov.b64 	%rd159, {%r287, %r292};
	mov.b64 	%fd247, %rd159;
	setp.gt.s32 	%p142, %r276, 29;
	setp.lt.f64 	%p143, %fd246, %fd247;
	selp.f64 	%fd248, %fd247, %fd246, %p143;
	selp.f64 	%fd249, %fd246, %fd248, %p142;
	mov.b64 	%rd160, %fd249;
	mov.b64 	{%r298, %r303}, %rd160;
	mov.b32 	%r304, 4;
	// begin inline asm
	shfl.sync.down.b32 %r297, %r298, %r304, %r325, %r326;
	// end inline asm
	// begin inline asm
	shfl.sync.down.b32 %r302, %r303, %r304, %r325, %r326;
	// end inline asm
	mov.b64 	%rd161, {%r297, %r302};
	mov.b64 	%fd250, %rd161;
	setp.gt.s32 	%p144, %r276, 27;
	setp.lt.f64 	%p145, %fd249, %fd250;
	selp.f64 	%fd251, %fd250, %fd249, %p145;
	selp.f64 	%fd252, %fd249, %fd251, %p144;
	mov.b64 	%rd162, %fd252;
	mov.b64 	{%r308, %r313}, %rd162;
	mov.b32 	%r314, 8;
	// begin inline asm
	shfl.sync.down.b32 %r307, %r308, %r314, %r325, %r326;
	// end inline asm
	// begin inline asm
	shfl.sync.down.b32 %r312, %r313, %r314, %r325, %r326;
	// end inline asm
	mov.b64 	%rd163, {%r307, %r312};
	mov.b64 	%fd253, %rd163;
	setp.gt.s32 	%p146, %r276, 23;
	setp.lt.f64 	%p147, %fd252, %fd253;
	selp.f64 	%fd254, %fd253, %fd252, %p147;
	selp.f64 	%fd255, %fd252, %fd254, %p146;
	mov.b64 	%rd164, %fd255;
	mov.b64 	{%r318, %r323}, %rd164;
	mov.b32 	%r324, 16;
	// begin inline asm
	shfl.sync.down.b32 %r317, %r318, %r324, %r325, %r326;
	// end inline asm
	// begin inline asm
	shfl.sync.down.b32 %r322, %r323, %r324, %r325, %r326;
	// end inline asm
	mov.b64 	%rd165, {%r317, %r322};
	mov.b64 	%fd256, %rd165;
	setp.gt.s32 	%p148, %r276, 15;
	setp.lt.f64 	%p149, %fd255, %fd256;
	selp.f64 	%fd26, %fd256, %fd255, %p149;
	selp.f64 	%fd380, %fd255, %fd26, %p148;
	setp.ne.s32 	%p150, %r276, 0;
	@%p150 bra 	$L__BB3_37;
	shr.u32 	%r327, %r13, 2;
	and.b32  	%r328, %r327, 248;
	mov.u32 	%r329, _ZZN3cub18CUB_300001_SM_10006detail6reduce28DeviceReduceSingleTileKernelINS2_10policy_hubIdjN4cuda3__47maximumIvEEE10Policy1000EPdSB_jS8_ddNS5_3std3__410__identityEEEvT0_T1_T2_T3_T4_T6_E12temp_storage;
	add.s32 	%r330, %r329, %r328;
	st.shared.f64 	[%r330+8], %fd26;
$L__BB3_37:
	bar.sync 	0;
	setp.ne.s32 	%p151, %r13, 0;
	@%p151 bra 	$L__BB3_74;
	ld.shared.f64 	%fd257, [_ZZN3cub18CUB_300001_SM_10006detail6reduce28DeviceReduceSingleTileKernelINS2_10policy_hubIdjN4cuda3__47maximumIvEEE10Policy1000EPdSB_jS8_ddNS5_3std3__410__identityEEEvT0_T1_T2_T3_T4_T6_E12temp_storage+16];
	setp.lt.f64 	%p152, %fd380, %fd257;
	selp.f64 	%fd258, %fd257, %fd380, %p152;
	ld.shared.f64 	%fd259, [_ZZN3cub18CUB_300001_SM_10006detail6reduce28DeviceReduceSingleTileKernelINS2_10policy_hubIdjN4cuda3__47maximumIvEEE10Policy1000EPdSB_jS8_ddNS5_3std3__410__identityEEEvT0_T1_T2_T3_T4_T6_E12temp_storage+24];
	setp.lt.f64 	%p153, %fd258, %fd259;
	selp.f64 	%fd260, %fd259, %fd258, %p153;
	ld.shared.f64 	%fd261, [_ZZN3cub18CUB_300001_SM_10006detail6reduce28DeviceReduceSingleTileKernelINS2_10policy_hubIdjN4cuda3__47maximumIvEEE10Policy1000EPdSB_jS8_ddNS5_3std3__410__identityEEEvT0_T1_T2_T3_T4_T6_E12temp_storage+32];
	setp.lt.f64 	%p154, %fd260, %fd261;
	selp.f64 	%fd262, %fd261, %fd260, %p154;
	ld.shared.f64 	%fd263, [_ZZN3cub18CUB_300001_SM_10006detail6reduce28DeviceReduceSingleTileKernelINS2_10policy_hubIdjN4cuda3__47maximumIvEEE10Policy1000EPdSB_jS8_ddNS5_3std3__410__identityEEEvT0_T1_T2_T3_T4_T6_E12temp_storage+40];
	setp.lt.f64 	%p155, %fd262, %fd263;
	selp.f64 	%fd264, %fd263, %fd262, %p155;
	ld.shared.f64 	%fd265, [_ZZN3cub18CUB_300001_SM_10006detail6reduce28DeviceReduceSingleTileKernelINS2_10policy_hubIdjN4cuda3__47maximumIvEEE10Policy1000EPdSB_jS8_ddNS5_3std3__410__identityEEEvT0_T1_T2_T3_T4_T6_E12temp_storage+48];
	setp.lt.f64 	%p156, %fd264, %fd265;
	selp.f64 	%fd266, %fd265, %fd264, %p156;
	ld.shared.f64 	%fd267, [_ZZN3cub18CUB_300001_SM_10006detail6reduce28DeviceReduceSingleTileKernelINS2_10policy_hubIdjN4cuda3__47maximumIvEEE10Policy1000EPdSB_jS8_ddNS5_3std3__410__identityEEEvT0_T1_T2_T3_T4_T6_E12temp_storage+56];
	setp.lt.f64 	%p157, %fd266, %fd267;
	selp.f64 	%fd268, %fd267, %fd266, %p157;
	ld.shared.f64 	%fd269, [_ZZN3cub18CUB_300001_SM_10006detail6reduce28DeviceReduceSingleTileKernelINS2_10policy_hubIdjN4cuda3__47maximumIvEEE10Policy1000EPdSB_jS8_ddNS5_3std3__410__identityEEEvT0_T1_T2_T3_T4_T6_E12temp_storage+64];
	setp.lt.f64 	%p158, %fd268, %fd269;
	selp.f64 	%fd380, %fd269, %fd268, %p158;
	bra.uni 	$L__BB3_74;
$L__BB3_39:
	setp.gt.u32 	%p3, %r69, 2047;
	@%p3 bra 	$L__BB3_58;
	mov.u32 	%r35, %tid.x;
	setp.ge.u32 	%p52, %r35, %r69;
	mov.f64 	%fd372, 0d0000000000000000;
	mov.u32 	%r472, %r35;
	@%p52 bra 	$L__BB3_42;
	mul.wide.u32 	%rd82, %r35, 8;
	add.s64 	%rd81, %rd16, %rd82;
	// begin inline asm
	ld.global.nc.u64 %rd80, [%rd81];
	// end inline asm
	mov.b64 	%fd372, %rd80;
	add.s32 	%r472, %r35, 256;
$L__BB3_42:
	setp.ge.u32 	%p53, %r472, %r69;
	@%p53 bra 	$L__BB3_49;
	not.b32 	%r139, %r472;
	add.s32 	%r38, %r69, %r139;
	and.b32  	%r140, %r38, 768;
	setp.eq.s32 	%p54, %r140, 768;
	@%p54 bra 	$L__BB3_46;
	mul.wide.u32 	%rd83, %r472, 8;
	add.s64 	%rd203, %rd16, %rd83;
	shr.u32 	%r141, %r38, 8;
	add.s32 	%r142, %r141, 1;
	and.b32  	%r143, %r142, 3;
	neg.s32 	%r470, %r143;
$L__BB3_45:
	.pragma "nounroll";
	// begin inline asm
	ld.global.nc.u64 %rd84, [%rd203];
	// end inline asm
	mov.b64 	%fd125, %rd84;
	setp.lt.f64 	%p55, %fd372, %fd125;
	selp.f64 	%fd372, %fd125, %fd372, %p55;
	add.s32 	%r472, %r472, 256;
	add.s64 	%rd203, %rd203, 2048;
	add.s32 	%r470, %r470, 1;
	setp.ne.s32 	%p56, %r470, 0;
	@%p56 bra 	$L__BB3_45;
$L__BB3_46:
	setp.lt.u32 	%p57, %r38, 768;
	@%p57 bra 	$L__BB3_49;
	mul.wide.u32 	%rd86, %r472, 8;
	add.s64 	%rd204, %rd16, %rd86;
$L__BB3_48:
	// begin inline asm
	ld.global.nc.u64 %rd87, [%rd204];
	// end inline asm
	mov.b64 	%fd126, %rd87;
	setp.lt.f64 	%p58, %fd372, %fd126;
	selp.f64 	%fd127, %fd126, %fd372, %p58;
	add.s64 	%rd90, %rd204, 2048;
	// begin inline asm
	ld.global.nc.u64 %rd89, [%rd90];
	// end inline asm
	mov.b64 	%fd128, %rd89;
	setp.lt.f64 	%p59, %fd127, %fd128;
	selp.f64 	%fd129, %fd128, %fd127, %p59;
	add.s64 	%rd92, %rd204, 4096;
	// begin inline asm
	ld.global.nc.u64 %rd91, [%rd92];
	// end inline asm
	mov.b64 	%fd130, %rd91;
	setp.lt.f64 	%p60, %fd129, %fd130;
	selp.f64 	%fd131, %fd130, %fd129, %p60;
	add.s64 	%rd94, %rd204, 6144;
	// begin inline asm
	ld.global.nc.u64 %rd93, [%rd94];
	// end inline asm
	mov.b64 	%fd132, %rd93;
	setp.lt.f64 	%p61, %fd131, %fd132;
	selp.f64 	%fd372, %fd132, %fd131, %p61;
	add.s32 	%r472, %r472, 1024;
	add.s64 	%rd204, %rd204, 8192;
	setp.lt.s32 	%p62, %r472, %r69;
	@%p62 bra 	$L__BB3_48;
$L__BB3_49:
	setp.lt.u32 	%p63, %r69, 256;
	@%p63 bra 	$L__BB3_54;
	// begin inline asm
	mov.u32 %r207, %laneid;
	// end inline asm
	mov.b64 	%rd105, %fd372;
	mov.b64 	{%r209, %r214}, %rd105;
	mov.b32 	%r215, 1;
	mov.b32 	%r256, 31;
	mov.b32 	%r257, -1;
	// begin inline asm
	shfl.sync.down.b32 %r208, %r209, %r215, %r256, %r257;
	// end inline asm
	// begin inline asm
	shfl.sync.down.b32 %r213, %r214, %r215, %r256, %r257;
	// end inline asm
	mov.b64 	%rd106, {%r208, %r213};
	mov.b64 	%fd180, %rd106;
	setp.gt.s32 	%p91, %r207, 30;
	setp.lt.f64 	%p92, %fd372, %fd180;
	selp.f64 	%fd181, %fd180, %fd372, %p92;
	selp.f64 	%fd182, %fd372, %fd181, %p91;
	mov.b64 	%rd107, %fd182;
	mov.b64 	{%r219, %r224}, %rd107;
	mov.b32 	%r225, 2;
	// begin inline asm
	shfl.sync.down.b32 %r218, %r219, %r225, %r256, %r257;
	// end inline asm
	// begin inline asm
	shfl.sync.down.b32 %r223, %r224, %r225, %r256, %r257;
	// end inline asm
	mov.b64 	%rd108, {%r218, %r223};
	mov.b64 	%fd183, %rd108;
	setp.gt.s32 	%p93, %r207, 29;
	setp.lt.f64 	%p94, %fd182, %fd183;
	selp.f64 	%fd184, %fd183, %fd182, %p94;
	selp.f64 	%fd185, %fd182, %fd184, %p93;
	mov.b64 	%rd109, %fd185;
	mov.b64 	{%r229, %r234}, %rd109;
	mov.b32 	%r235, 4;
	// begin inline asm
	shfl.sync.down.b32 %r228, %r229, %r235, %r256, %r257;
	// end inline asm
	// begin inline asm
	shfl.sync.down.b32 %r233, %r234, %r235, %r256, %r257;
	// end inline asm
	mov.b64 	%rd110, {%r228, %r233};
	mov.b64 	%fd186, %rd110;
	setp.gt.s32 	%p95, %r207, 27;
	setp.lt.f64 	%p96, %fd185, %fd186;
	selp.f64 	%fd187, %fd186, %fd185, %p96;
	selp.f64 	%fd188, %fd185, %fd187, %p95;
	mov.b64 	%rd111, %fd188;
	mov.b64 	{%r239, %r244}, %rd111;
	mov.b32 	%r245, 8;
	// begin inline asm
	shfl.sync.down.b32 %r238, %r239, %r245, %r256, %r257;
	// end inline asm
	// begin inline asm
	shfl.sync.down.b32 %r243, %r244, %r245, %r256, %r257;
	// end inline asm
	mov.b64 	%rd112, {%r238, %r243};
	mov.b64 	%fd189, %rd112;
	setp.gt.s32 	%p97, %r207, 23;
	setp.lt.f64 	%p98, %fd188, %fd189;
	selp.f64 	%fd190, %fd189, %fd188, %p98;
	selp.f64 	%fd191, %fd188, %fd190, %p97;
	mov.b64 	%rd113, %fd191;
	mov.b64 	{%r249, %r254}, %rd113;
	mov.b32 	%r255, 16;
	// begin inline asm
	shfl.sync.down.b32 %r248, %r249, %r255, %r256, %r257;
	// end inline asm
	// begin inline asm
	shfl.sync.down.b32 %r253, %r254, %r255, %r256, %r257;
	// end inline asm
	mov.b64 	%rd114, {%r248, %r253};
	mov.b64 	%fd192, %rd114;
	setp.gt.s32 	%p99, %r207, 15;
	setp.lt.f64 	%p100, %fd191, %fd192;
	selp.f64 	%fd38, %fd192, %fd191, %p100;
	selp.f64 	%fd380, %fd191, %fd38, %p99;
	setp.ne.s32 	%p101, %r207, 0;
	@%p101 bra 	$L__BB3_52;
	shr.u32 	%r258, %r35, 2;
	and.b32  	%r259, %r258, 248;
	mov.u32 	%r260, _ZZN3cub18CUB_300001_SM_10006detail6reduce28DeviceReduceSingleTileKernelINS2_10policy_hubIdjN4cuda3__47maximumIvEEE10Policy1000EPdSB_jS8_ddNS5_3std3__410__identityEEEvT0_T1_T2_T3_T4_T6_E12temp_storage;
	add.s32 	%r261, %r260, %r259;
	st.shared.f64 	[%r261+8], %fd38;
$L__BB3_52:
	bar.sync 	0;
	setp.ne.s32 	%p102, %r35, 0;
	@%p102 bra 	$L__BB3_74;
	ld.shared.f64 	%fd193, [_ZZN3cub18CUB_300001_SM_10006detail6reduce28DeviceReduceSingleTileKernelINS2_10policy_hubIdjN4cuda3__47maximumIvEEE10Policy1000EPdSB_jS8_ddNS5_3std3__410__identityEEEvT0_T1_T2_T3_T4_T6_E12temp_storage+16];
	setp.lt.f64 	%p103, %fd380, %fd193;
	selp.f64 	%fd194, %fd193, %fd380, %p103;
	ld.shared.f64 	%fd195, [_ZZN3cub18CUB_300001_SM_10006detail6reduce28DeviceReduceSingleTileKernelINS2_10policy_hubIdjN4cuda3__47maximumIvEEE10Policy1000EPdSB_jS8_ddNS5_3std3__410__identityEEEvT0_T1_T2_T3_T4_T6_E12temp_storage+24];
	setp.lt.f64 	%p104, %fd194, %fd195;
	selp.f64 	%fd196, %fd195, %fd194, %p104;
	ld.shared.f64 	%fd197, [_ZZN3cub18CUB_300001_SM_10006detail6reduce28DeviceReduceSingleTileKernelINS2_10policy_hubIdjN4cuda3__47maximumIvEEE10Policy1000EPdSB_jS8_ddNS5_3std3__410__identityEEEvT0_T1_T2_T3_T4_T6_E12temp_storage+32];
	setp.lt.f64 	%p105, %fd196, %fd197;
	selp.f64 	%fd198, %fd197, %fd196, %p105;
	ld.shared.f64 	%fd199, [_ZZN3cub18CUB_300001_SM_10006detail6reduce28DeviceReduceSingleTileKernelINS2_10policy_hubIdjN4cuda3__47maximumIvEEE10Policy1000EPdSB_jS8_ddNS5_3std3__410__identityEEEvT0_T1_T2_T3_T4_T6_E12temp_storage+40];
	setp.lt.f64 	%p106, %fd198, %fd199;
	selp.f64 	%fd200, %fd199, %fd198, %p106;
	ld.shared.f64 	%fd201, [_ZZN3cub18CUB_300001_SM_10006detail6reduce28DeviceReduceSingleTileKernelINS2_10policy_hubIdjN4cuda3__47maximumIvEEE10Policy1000EPdSB_jS8_ddNS5_3std3__410__identityEEEvT0_T1_T2_T3_T4_T6_E12temp_storage+48];
	setp.lt.f64 	%p107, %fd200, %fd201;
	selp.f64 	%fd202, %fd201, %fd200, %p107;
	ld.shared.f64 	%fd203, [_ZZN3cub18CUB_300001_SM_10006detail6reduce28DeviceReduceSingleTileKernelINS2_10policy_hubIdjN4cuda3__47maximumIvEEE10Policy1000EPdSB_jS8_ddNS5_3std3__410__identityEEEvT0_T1_T2_T3_T4_T6_E12temp_storage+56];
	setp.lt.f64 	%p108, %fd202, %fd203;
	selp.f64 	%fd204, %fd203, %fd202, %p108;
	ld.shared.f64 	%fd205, [_ZZN3cub18CUB_300001_SM_10006detail6reduce28DeviceReduceSingleTileKernelINS2_10policy_hubIdjN4cuda3__47maximumIvEEE10Policy1000EPdSB_jS8_ddNS5_3std3__410__identityEEEvT0_T1_T2_T3_T4_T6_E12temp_storage+64];
	setp.lt.f64 	%p109, %fd204, %fd205;
	selp.f64 	%fd380, %fd205, %fd204, %p109;
	bra.uni 	$L__BB3_74;
$L__BB3_54:
	// begin inline asm
	mov.u32 %r144, %laneid;
	// end inline asm
	and.b32  	%r195, %r35, 992;
	add.s32 	%r196, %r195, 32;
	setp.gt.u32 	%p64, %r196, %r69;
	not.b32 	%r197, %r195;
	add.s32 	%r198, %r69, %r197;
	selp.b32 	%r193, %r198, 31, %p64;
	mov.b64 	%rd95, %fd372;
	mov.b64 	{%r146, %r151}, %rd95;
	mov.b32 	%r152, 1;
	mov.b32 	%r194, -1;
	// begin inline asm
	shfl.sync.down.b32 %r145, %r146, %r152, %r193, %r194;
	// end inline asm
	// begin inline asm
	shfl.sync.down.b32 %r150, %r151, %r152, %r193, %r194;
	// end inline asm
	mov.b64 	%rd96, {%r145, %r150};
	mov.b64 	%fd133, %rd96;
	setp.lt.s32 	%p65, %r144, %r193;
	setp.lt.f64 	%p66, %fd372, %fd133;
	selp.f64 	%fd134, %fd133, %fd372, %p66;
	selp.f64 	%fd135, %fd134, %fd372, %p65;
	mov.b64 	%rd97, %fd135;
	mov.b64 	{%r156, %r161}, %rd97;
	mov.b32 	%r162, 2;
	// begin inline asm
	shfl.sync.down.b32 %r155, %r156, %r162, %r193, %r194;
	// end inline asm
	// begin inline asm
	shfl.sync.down.b32 %r160, %r161, %r162, %r193, %r194;
	// end inline asm
	mov.b64 	%rd98, {%r155, %r160};
	mov.b64 	%fd136, %rd98;
	add.s32 	%r199, %r144, 2;
	setp.gt.s32 	%p67, %r199, %r193;
	setp.lt.f64 	%p68, %fd135, %fd136;
	selp.f64 	%fd137, %fd136, %fd135, %p68;
	selp.f64 	%fd138, %fd135, %fd137, %p67;
	mov.b64 	%rd99, %fd138;
	mov.b64 	{%r166, %r171}, %rd99;
	mov.b32 	%r172, 4;
	// begin inline asm
	shfl.sync.down.b32 %r165, %r166, %r172, %r193, %r194;
	// end inline asm
	// begin inline asm
	shfl.sync.down.b32 %r170, %r171, %r172, %r193, %r194;
	// end inline asm
	mov.b64 	%rd100, {%r165, %r170};
	mov.b64 	%fd139, %rd100;
	add.s32 	%r200, %r144, 4;
	setp.gt.s32 	%p69, %r200, %r193;
	setp.lt.f64 	%p70, %fd138, %fd139;
	selp.f64 	%fd140, %fd139, %fd138, %p70;
	selp.f64 	%fd141, %fd138, %fd140, %p69;
	mov.b64 	%rd101, %fd141;
	mov.b64 	{%r176, %r181}, %rd101;
	mov.b32 	%r182, 8;
	// begin inline asm
	shfl.sync.down.b32 %r175, %r176, %r182, %r193, %r194;
	// end inline asm
	// begin inline asm
	shfl.sync.down.b32 %r180, %r181, %r182, %r193, %r194;
	// end inline asm
	mov.b64 	%rd102, {%r175, %r180};
	mov.b64 	%fd142, %rd102;
	add.s32 	%r201, %r144, 8;
	setp.gt.s32 	%p71, %r201, %r193;
	setp.lt.f64 	%p72, %fd141, %fd142;
	selp.f64 	%fd143, %fd142, %fd141, %p72;
	selp.f64 	%fd144, %fd141, %fd143, %p71;
	mov.b64 	%rd103, %fd144;
	mov.b64 	{%r186, %r191}, %rd103;
	mov.b32 	%r192, 16;
	// begin inline asm
	shfl.sync.down.b32 %r185, %r186, %r192, %r193, %r194;
	// end inline asm
	// begin inline asm
	shfl.sync.down.b32 %r190, %r191, %r192, %r193, %r194;
	// end inline asm
	mov.b64 	%rd104, {%r185, %r190};
	mov.b64 	%fd145, %rd104;
	add.s32 	%r202, %r144, 16;
	setp.gt.s32 	%p73, %r202, %r193;
	setp.lt.f64 	%p74, %fd144, %fd145;
	selp.f64 	%fd146, %fd145, %fd144, %p74;
	selp.f64 	%fd380, %fd144, %fd146, %p73;
	setp.ne.s32 	%p75, %r144, 0;
	@%p75 bra 	$L__BB3_56;
	shr.u32 	%r203, %r35, 2;
	and.b32  	%r204, %r203, 248;
	mov.u32 	%r205, _ZZN3cub18CUB_300001_SM_10006detail6reduce28DeviceReduceSingleTileKernelINS2_10policy_hubIdjN4cuda3__47maximumIvEEE10Policy1000EPdSB_jS8_ddNS5_3std3__410__identityEEEvT0_T1_T2_T3_T4_T6_E12temp_storage;
	add.s32 	%r206, %r205, %r204;
	st.shared.f64 	[%r206+8], %fd380;
$L__BB3_56:
	bar.sync 	0;
	setp.ne.s32 	%p76, %r35, 0;
	@%p76 bra 	$L__BB3_74;
	setp.gt.u32 	%p77, %r69, 32;
	ld.shared.f64 	%fd147, [_ZZN3cub18CUB_300001_SM_10006detail6reduce28DeviceReduceSingleTileKernelINS2_10policy_hubIdjN4cuda3__47maximumIvEEE10Policy1000EPdSB_jS8_ddNS5_3std3__410__identityEEEvT0_T1_T2_T3_T4_T6_E12temp_storage+16];
	setp.lt.f64 	%p78, %fd380, %fd147;
	selp.f64 	%fd149, %fd147, %fd380, %p78;
	selp.f64 	%fd150, %fd149, %fd380, %p77;
	setp.gt.u32 	%p79, %r69, 64;
	ld.shared.f64 	%fd152, [_ZZN3cub18CUB_300001_SM_10006detail6reduce28DeviceReduceSingleTileKernelINS2_10policy_hubIdjN4cuda3__47maximumIvEEE10Policy1000EPdSB_jS8_ddNS5_3std3__410__identityEEEvT0_T1_T2_T3_T4_T6_E12temp_storage+24];
	setp.lt.f64 	%p80, %fd150, %fd152;
	selp.f64 	%fd154, %fd152, %fd150, %p80;
	selp.f64 	%fd155, %fd154, %fd150, %p79;
	setp.gt.u32 	%p81, %r69, 96;
	ld.shared.f64 	%fd157, [_ZZN3cub18CUB_300001_SM_10006detail6reduce28DeviceReduceSingleTileKernelINS2_10policy_hubIdjN4cuda3__47maximumIvEEE10Policy1000EPdSB_jS8_ddNS5_3std3__410__identityEEEvT0_T1_T2_T3_T4_T6_E12temp_storage+32];
	setp.lt.f64 	%p82, %fd155, %fd157;
	selp.f64 	%fd159, %fd157, %fd155, %p82;
	selp.f64 	%fd160, %fd159, %fd155, %p81;
	setp.gt.u32 	%p83, %r69, 128;
	ld.shared.f64 	%fd162, [_ZZN3cub18CUB_300001_SM_10006detail6reduce28DeviceReduceSingleTileKernelINS2_10policy_hubIdjN4cuda3__47maximumIvEEE10Policy1000EPdSB_jS8_ddNS5_3std3__410__identityEEEvT0_T1_T2_T3_T4_T6_E12temp_storage+40];
	setp.lt.f64 	%p84, %fd160, %fd162;
	selp.f64 	%fd164, %fd162, %fd160, %p84;
	selp.f64 	%fd165, %fd164, %fd160, %p83;
	setp.gt.u32 	%p85, %r69, 160;
	ld.shared.f64 	%fd167, [_ZZN3cub18CUB_300001_SM_10006detail6reduce28DeviceReduceSingleTileKernelINS2_10policy_hubIdjN4cuda3__47maximumIvEEE10Policy1000EPdSB_jS8_ddNS5_3std3__410__identityEEEvT0_T1_T2_T3_T4_T6_E12temp_storage+48];
	setp.lt.f64 	%p86, %fd165, %fd167;
	selp.f64 	%fd169, %fd167, %fd165, %p86;
	selp.f64 	%fd170, %fd169, %fd165, %p85;
	setp.gt.u32 	%p87, %r69, 192;
	ld.shared.f64 	%fd172, [_ZZN3cub18CUB_300001_SM_10006detail6reduce28DeviceReduceSingleTileKernelINS2_10policy_hubIdjN4cuda3__47maximumIvEEE10Policy1000EPdSB_jS8_ddNS5_3std3__410__identityEEEvT0_T1_T2_T3_T4_T6_E12temp_storage+56];
	setp.lt.f64 	%p88, %fd170, %fd172;
	selp.f64 	%fd174, %fd172, %fd170, %p88;
	selp.f64 	%fd175, %fd174, %fd170, %p87;
	setp.gt.u32 	%p89, %r69, 224;
	ld.shared.f64 	%fd177, [_ZZN3cub18CUB_300001_SM_10006detail6reduce28DeviceReduceSingleTileKernelINS2_10policy_hubIdjN4cuda3__47maximumIvEEE10Policy1000EPdSB_jS8_ddNS5_3std3__410__identityEEEvT0_T1_T2_T3_T4_T6_E12temp_storage+64];
	setp.lt.f64 	%p90, %fd175, %fd177;
	selp.f64 	%fd179, %fd177, %fd175, %p90;
	selp.f64 	%fd380, %fd179, %fd175, %p89;
	bra.uni 	$L__BB3_74;
$L__BB3_58:
	mov.u32 	%r47, %tid.x;
	mul.wide.u32 	%rd35, %r47, 8;
	add.s64 	%rd20, %rd16, %rd35;
	// begin inline asm
	ld.global.nc.u64 %rd19, [%rd20];
	// end inline asm
	mov.b64 	%fd59, %rd19;
	add.s64 	%rd22, %rd20, 2048;
	// begin inline asm
	ld.global.nc.u64 %rd21, [%rd22];
	// end inline asm
	mov.b64 	%fd60, %rd21;
	add.s64 	%rd24, %rd20, 4096;
	// begin inline asm
	ld.global.nc.u64 %rd23, [%rd24];
	// end inline asm
	mov.b64 	%fd61, %rd23;
	add.s64 	%rd26, %rd20, 6144;
	// begin inline asm
	ld.global.nc.u64 %rd25, [%rd26];
	// end inline asm
	mov.b64 	%fd62, %rd25;
	add.s64 	%rd28, %rd20, 8192;
	// begin inline asm
	ld.global.nc.u64 %rd27, [%rd28];
	// end inline asm
	mov.b64 	%fd63, %rd27;
	add.s64 	%rd30, %rd20, 10240;
	// begin inline asm
	ld.global.nc.u64 %rd29, [%rd30];
	// end inline asm
	mov.b64 	%fd64, %rd29;
	add.s64 	%rd32, %rd20, 12288;
	// begin inline asm
	ld.global.nc.u64 %rd31, [%rd32];
	// end inline asm
	mov.b64 	%fd65, %rd31;
	add.s64 	%rd34, %rd20, 14336;
	// begin inline asm
	ld.global.nc.u64 %rd33, [%rd34];
	// end inline asm
	mov.b64 	%fd66, %rd33;
	setp.lt.f64 	%p4, %fd59, %fd60;
	selp.f64 	%fd67, %fd60, %fd59, %p4;
	setp.lt.f64 	%p5, %fd67, %fd61;
	selp.f64 	%fd68, %fd61, %fd67, %p5;
	setp.lt.f64 	%p6, %fd68, %fd62;
	selp.f64 	%fd69, %fd62, %fd68, %p6;
	setp.lt.f64 	%p7, %fd69, %fd63;
	selp.f64 	%fd70, %fd63, %fd69, %p7;
	setp.lt.f64 	%p8, %fd70, %fd64;
	selp.f64 	%fd71, %fd64, %fd70, %p8;
	setp.lt.f64 	%p9, %fd71, %fd65;
	selp.f64 	%fd72, %fd65, %fd71, %p9;
	setp.lt.f64 	%p10, %fd72, %fd66;
	selp.f64 	%fd379, %fd66, %fd72, %p10;
	add.s32 	%r48, %r69, -2048;
	setp.lt.u32 	%p11, %r48, 2048;
	mov.b32 	%r475, 2048;
	@%p11 bra 	$L__BB3_62;
	mov.b32 	%r475, 2048;
$L__BB3_60:
	add.s32 	%r72, %r47, %r475;
	mul.wide.u32 	%rd52, %r72, 8;
	add.s64 	%rd37, %rd16, %rd52;
	// begin inline asm
	ld.global.nc.u64 %rd36, [%rd37];
	// end inline asm
	mov.b64 	%fd73, %rd36;
	mul.wide.u32 	%rd53, %r475, 8;
	add.s64 	%rd54, %rd20, %rd53;
	add.s64 	%rd39, %rd54, 2048;
	// begin inline asm
	ld.global.nc.u64 %rd38, [%rd39];
	// end inline asm
	mov.b64 	%fd74, %rd38;
	add.s64 	%rd41, %rd54, 4096;
	// begin inline asm
	ld.global.nc.u64 %rd40, [%rd41];
	// end inline asm
	mov.b64 	%fd75, %rd40;
	add.s64 	%rd43, %rd54, 6144;
	// begin inline asm
	ld.global.nc.u64 %rd42, [%rd43];
	// end inline asm
	mov.b64 	%fd76, %rd42;
	add.s64 	%rd45, %rd54, 8192;
	// begin inline asm
	ld.global.nc.u64 %rd44, [%rd45];
	// end inline asm
	mov.b64 	%fd77, %rd44;
	add.s64 	%rd47, %rd54, 10240;
	// begin inline asm
	ld.global.nc.u64 %rd46, [%rd47];
	// end inline asm
	mov.b64 	%fd78, %rd46;
	add.s64 	%rd49, %rd54, 12288;
	// begin inline asm
	ld.global.nc.u64 %rd48, [%rd49];
	// end inline asm
	mov.b64 	%fd79, %rd48;
	add.s64 	%rd51, %rd54, 14336;
	// begin inline asm
	ld.global.nc.u64 %rd50, [%rd51];
	// end inline asm
	mov.b64 	%fd80, %rd50;
	setp.lt.f64 	%p12, %fd379, %fd73;
	selp.f64 	%fd81, %fd73, %fd379, %p12;
	setp.lt.f64 	%p13, %fd81, %fd74;
	selp.f64 	%fd82, %fd74, %fd81, %p13;
	setp.lt.f64 	%p14, %fd82, %fd75;
	selp.f64 	%fd83, %fd75, %fd82, %p14;
	setp.lt.f64 	%p15, %fd83, %fd76;
	selp.f64 	%fd84, %fd76, %fd83, %p15;
	setp.lt.f64 	%p16, %fd84, %fd77;
	selp.f64 	%fd85, %fd77, %fd84, %p16;
	setp.lt.f64 	%p17, %fd85, %fd78;
	selp.f64 	%fd86, %fd78, %fd85, %p17;
	setp.lt.f64 	%p18, %fd86, %fd79;
	selp.f64 	%fd87, %fd79, %fd86, %p18;
	setp.lt.f64 	%p19, %fd87, %fd80;
	selp.f64 	%fd379, %fd80, %fd87, %p19;
	sub.s32 	%r73, %r69, %r475;
	setp.lt.u32 	%p20, %r73, 2048;
	@%p20 bra 	$L__BB3_70;
	add.s32 	%r475, %r475, 2048;
	setp.le.u32 	%p21, %r475, %r48;
	@%p21 bra 	$L__BB3_60;
$L__BB3_62:
	setp.le.u32 	%p22, %r69, %r475;
	@%p22 bra 	$L__BB3_70;
	sub.s32 	%r52, %r69, %r475;
	setp.ge.s32 	%p23, %r47, %r52;
	@%p23 bra 	$L__BB3_70;
	not.b32 	%r74, %r47;
	add.s32 	%r75, %r69, %r74;
	sub.s32 	%r53, %r75, %r475;
	and.b32  	%r76, %r53, 768;
	setp.eq.s32 	%p24, %r76, 768;
	mov.u32 	%r479, %r47;
	@%p24 bra 	$L__BB3_67;
	add.s32 	%r477, %r47, %r475;
	shr.u32 	%r77, %r53, 8;
	add.s32 	%r78, %r77, 1;
	and.b32  	%r79, %r78, 3;
	neg.s32 	%r476, %r79;
	mov.u32 	%r479, %r47;
$L__BB3_66:
	.pragma "nounroll";
	mul.wide.u32 	%rd57, %r477, 8;
	add.s64 	%rd56, %rd16, %rd57;
	// begin inline asm
	ld.global.nc.u64 %rd55, [%rd56];
	// end inline asm
	mov.b64 	%fd89, %rd55;
	setp.lt.f64 	%p25, %fd379, %fd89;
	selp.f64 	%fd379, %fd89, %fd379, %p25;
	add.s32 	%r479, %r479, 256;
	add.s32 	%r477, %r477, 256;
	add.s32 	%r476, %r476, 1;
	setp.ne.s32 	%p26, %r476, 0;
	@%p26 bra 	$L__BB3_66;
$L__BB3_67:
	setp.lt.u32 	%p27, %r53, 768;
	@%p27 bra 	$L__BB3_70;
	add.s32 	%r481, %r479, 512;
	add.s32 	%r480, %r479, %r475;
$L__BB3_69:
	mul.wide.u32 	%rd66, %r480, 8;
	add.s64 	%rd59, %rd16, %rd66;
	// begin inline asm
	ld.global.nc.u64 %rd58, [%rd59];
	// end inline asm
	mov.b64 	%fd90, %rd58;
	setp.lt.f64 	%p28, %fd379, %fd90;
	selp.f64 	%fd91, %fd90, %fd379, %p28;
	add.s32 	%r80, %r480, 256;
	mul.wide.u32 	%rd67, %r80, 8;
	add.s64 	%rd61, %rd16, %rd67;
	// begin inline asm
	ld.global.nc.u64 %rd60, [%rd61];
	// end inline asm
	mov.b64 	%fd92, %rd60;
	setp.lt.f64 	%p29, %fd91, %fd92;
	selp.f64 	%fd93, %fd92, %fd91, %p29;
	add.s32 	%r81, %r480, 512;
	mul.wide.u32 	%rd68, %r81, 8;
	add.s64 	%rd63, %rd16, %rd68;
	// begin inline asm
	ld.global.nc.u64 %rd62, [%rd63];
	// end inline asm
	mov.b64 	%fd94, %rd62;
	setp.lt.f64 	%p30, %fd93, %fd94;
	selp.f64 	%fd95, %fd94, %fd93, %p30;
	add.s32 	%r82, %r480, 768;
	mul.wide.u32 	%rd69, %r82, 8;
	add.s64 	%rd65, %rd16, %rd69;
	// begin inline asm
	ld.global.nc.u64 %rd64, [%rd65];
	// end inline asm
	mov.b64 	%fd96, %rd64;
	setp.lt.f64 	%p31, %fd95, %fd96;
	selp.f64 	%fd379, %fd96, %fd95, %p31;
	add.s32 	%r67, %r481, 1024;
	add.s32 	%r83, %r481, 512;
	add.s32 	%r480, %r480, 1024;
	setp.lt.s32 	%p32, %r83, %r52;
	mov.u32 	%r481, %r67;
	@%p32 bra 	$L__BB3_69;
$L__BB3_70:
	// begin inline asm
	mov.u32 %r84, %laneid;
	// end inline asm
	mov.b64 	%rd70, %fd379;
	mov.b64 	{%r86, %r91}, %rd70;
	mov.b32 	%r92, 1;
	mov.b32 	%r133, 31;
	mov.b32 	%r134, -1;
	// begin inline asm
	shfl.sync.down.b32 %r85, %r86, %r92, %r133, %r134;
	// end inline asm
	// begin inline asm
	shfl.sync.down.b32 %r90, %r91, %r92, %r133, %r134;
	// end inline asm
	mov.b64 	%rd71, {%r85, %r90};
	mov.b64 	%fd97, %rd71;
	setp.gt.s32 	%p33, %r84, 30;
	setp.lt.f64 	%p34, %fd379, %fd97;
	selp.f64 	%fd98, %fd97, %fd379, %p34;
	selp.f64 	%fd99, %fd379, %fd98, %p33;
	mov.b64 	%rd72, %fd99;
	mov.b64 	{%r96, %r101}, %rd72;
	mov.b32 	%r102, 2;
	// begin inline asm
	shfl.sync.down.b32 %r95, %r96, %r102, %r133, %r134;
	// end inline asm
	// begin inline asm
	shfl.sync.down.b32 %r100, %r101, %r102, %r133, %r134;
	// end inline asm
	mov.b64 	%rd73, {%r95, %r100};
	mov.b64 	%fd100, %rd73;
	setp.gt.s32 	%p35, %r84, 29;
	setp.lt.f64 	%p36, %fd99, %fd100;
	selp.f64 	%fd101, %fd100, %fd99, %p36;
	selp.f64 	%fd102, %fd99, %fd101, %p35;
	mov.b64 	%rd74, %fd102;
	mov.b64 	{%r106, %r111}, %rd74;
	mov.b32 	%r112, 4;
	// begin inline asm
	shfl.sync.down.b32 %r105, %r106, %r112, %r133, %r134;
	// end inline asm
	// begin inline asm
	shfl.sync.down.b32 %r110, %r111, %r112, %r133, %r134;
	// end inline asm
	mov.b64 	%rd75, {%r105, %r110};
	mov.b64 	%fd103, %rd75;
	setp.gt.s32 	%p37, %r84, 27;
	setp.lt.f64 	%p38, %fd102, %fd103;
	selp.f64 	%fd104, %fd103, %fd102, %p38;
	selp.f64 	%fd105, %fd102, %fd104, %p37;
	mov.b64 	%rd76, %fd105;
	mov.b64 	{%r116, %r121}, %rd76;
	mov.b32 	%r122, 8;
	// begin inline asm
	shfl.sync.down.b32 %r115, %r116, %r122, %r133, %r134;
	// end inline asm
	// begin inline asm
	shfl.sync.down.b32 %r120, %r121, %r122, %r133, %r134;
	// end inline asm
	mov.b64 	%rd77, {%r115, %r120};
	mov.b64 	%fd106, %rd77;
	setp.gt.s32 	%p39, %r84, 23;
	setp.lt.f64 	%p40, %fd105, %fd106;
	selp.f64 	%fd107, %fd106, %fd105, %p40;
	selp.f64 	%fd108, %fd105, %fd107, %p39;
	mov.b64 	%rd78, %fd108;
	mov.b64 	{%r126, %r131}, %rd78;
	mov.b32 	%r132, 16;
	// begin inline asm
	shfl.sync.down.b32 %r125, %r126, %r132, %r133, %r134;
	// end inline asm
	// begin inline asm
	shfl.sync.down.b32 %r130, %r131, %r132, %r133, %r134;
	// end inline asm
	mov.b64 	%rd79, {%r125, %r130};
	mov.b64 	%fd109, %rd79;
	setp.gt.s32 	%p41, %r84, 15;
	setp.lt.f64 	%p42, %fd108, %fd109;
	selp.f64 	%fd54, %fd109, %fd108, %p42;
	selp.f64 	%fd380, %fd108, %fd54, %p41;
	setp.ne.s32 	%p43, %r84, 0;
	@%p43 bra 	$L__BB3_72;
	shr.u32 	%r135, %r47, 2;
	and.b32  	%r136, %r135, 248;
	mov.u32 	%r137, _ZZN3cub18CUB_300001_SM_10006detail6reduce28DeviceReduceSingleTileKernelINS2_10policy_hubIdjN4cuda3__47maximumIvEEE10Policy1000EPdSB_jS8_ddNS5_3std3__410__identityEEEvT0_T1_T2_T3_T4_T6_E12temp_storage;
	add.s32 	%r138, %r137, %r136;
	st.shared.f64 	[%r138+8], %fd54;
$L__BB3_72:
	bar.sync 	0;
	setp.ne.s32 	%p44, %r47, 0;
	@%p44 bra 	$L__BB3_74;
	ld.shared.f64 	%fd110, [_ZZN3cub18CUB_300001_SM_10006detail6reduce28DeviceReduceSingleTileKernelINS2_10policy_hubIdjN4cuda3__47maximumIvEEE10Policy1000EPdSB_jS8_ddNS5_3std3__410__identityEEEvT0_T1_T2_T3_T4_T6_E12temp_storage+16];
	setp.lt.f64 	%p45, %fd380, %fd110;
	selp.f64 	%fd111, %fd110, %fd380, %p45;
	ld.shared.f64 	%fd112, [_ZZN3cub18CUB_300001_SM_10006detail6reduce28DeviceReduceSingleTileKernelINS2_10policy_hubIdjN4cuda3__47maximumIvEEE10Policy1000EPdSB_jS8_ddNS5_3std3__410__identityEEEvT0_T1_T2_T3_T4_T6_E12temp_storage+24];
	setp.lt.f64 	%p46, %fd111, %fd112;
	selp.f64 	%fd113, %fd112, %fd111, %p46;
	ld.shared.f64 	%fd114, [_ZZN3cub18CUB_300001_SM_10006detail6reduce28DeviceReduceSingleTileKernelINS2_10policy_hubIdjN4cuda3__47maximumIvEEE10Policy1000EPdSB_jS8_ddNS5_3std3__410__identityEEEvT0_T1_T2_T3_T4_T6_E12temp_storage+32];
	setp.lt.f64 	%p47, %fd113, %fd114;
	selp.f64 	%fd115, %fd114, %fd113, %p47;
	ld.shared.f64 	%fd116, [_ZZN3cub18CUB_300001_SM_10006detail6reduce28DeviceReduceSingleTileKernelINS2_10policy_hubIdjN4cuda3__47maximumIvEEE10Policy1000EPdSB_jS8_ddNS5_3std3__410__identityEEEvT0_T1_T2_T3_T4_T6_E12temp_storage+40];
	setp.lt.f64 	%p48, %fd115, %fd116;
	selp.f64 	%fd117, %fd116, %fd115, %p48;
	ld.shared.f64 	%fd118, [_ZZN3cub18CUB_300001_SM_10006detail6reduce28DeviceReduceSingleTileKernelINS2_10policy_hubIdjN4cuda3__47maximumIvEEE10Policy1000EPdSB_jS8_ddNS5_3std3__410__identityEEEvT0_T1_T2_T3_T4_T6_E12temp_storage+48];
	setp.lt.f64 	%p49, %fd117, %fd118;
	selp.f64 	%fd119, %fd118, %fd117, %p49;
	ld.shared.f64 	%fd120, [_ZZN3cub18CUB_300001_SM_10006detail6reduce28DeviceReduceSingleTileKernelINS2_10policy_hubIdjN4cuda3__47maximumIvEEE10Policy1000EPdSB_jS8_ddNS5_3std3__410__identityEEEvT0_T1_T2_T3_T4_T6_E12temp_storage+56];
	setp.lt.f64 	%p50, %fd119, %fd120;
	selp.f64 	%fd121, %fd120, %fd119, %p50;
	ld.shared.f64 	%fd122, [_ZZN3cub18CUB_300001_SM_10006detail6reduce28DeviceReduceSingleTileKernelINS2_10policy_hubIdjN4cuda3__47maximumIvEEE10Policy1000EPdSB_jS8_ddNS5_3std3__410__identityEEEvT0_T1_T2_T3_T4_T6_E12temp_storage+64];
	setp.lt.f64 	%p51, %fd121, %fd122;
	selp.f64 	%fd380, %fd122, %fd121, %p51;
$L__BB3_74:
	mov.u32 	%r454, %tid.x;
	setp.ne.s32 	%p217, %r454, 0;
	@%p217 bra 	$L__BB3_76;
	setp.lt.f64 	%p218, %fd58, %fd380;
	selp.f64 	%fd353, %fd380, %fd58, %p218;
	st.global.f64 	[%rd1], %fd353;
$L__BB3_76:
	ret;

}
	// .globl	_ZN3cub18CUB_300001_SM_10006detail6reduce18DeviceReduceKernelINS2_10policy_hubIdjN4cuda3__47maximumIvEEE10Policy1000EPdjS8_dNS5_3std3__410__identityEEEvT0_PT3_T1_NS0_13GridEvenShareISI_EET2_T4_
.visible .entry _ZN3cub18CUB_300001_SM_10006detail6reduce18DeviceReduceKernelINS2_10policy_hubIdjN4cuda3__47maximumIvEEE10Policy1000EPdjS8_dNS5_3std3__410__identityEEEvT0_PT3_T1_NS0_13GridEvenShareISI_EET2_T4_(
	.param .u64 .ptr .align 1 _ZN3cub18CUB_300001_SM_10006detail6reduce18DeviceReduceKernelINS2_10policy_hubIdjN4cuda3__47maximumIvEEE10Policy1000EPdjS8_dNS5_3std3__410__identityEEEvT0_PT3_T1_NS0_13GridEvenShareISI_EET2_T4__param_0,
	.param .u64 .ptr .align 1 _ZN3cub18CUB_300001_SM_10006detail6reduce18DeviceReduceKernelINS2_10policy_hubIdjN4cuda3__47maximumIvEEE10Policy1000EPdjS8_dNS5_3std3__410__identityEEEvT0_PT3_T1_NS0_13GridEvenShareISI_EET2_T4__param_1,
	.param .u32 _ZN3cub18CUB_300001_SM_10006detail6reduce18DeviceReduceKernelINS2_10policy_hubIdjN4cuda3__47maximumIvEEE10Policy1000EPdjS8_dNS5_3std3__410__identityEEEvT0_PT3_T1_NS0_13GridEvenShareISI_EET2_T4__param_2,
	.param .align 4 .b8 _ZN3cub18CUB_300001_SM_10006detail6reduce18DeviceReduceKernelINS2_10policy_hubIdjN4cuda3__47maximumIvEEE10Policy1000EPdjS8_dNS5_3std3__410__identityEEEvT0_PT3_T1_NS0_13GridEvenShareISI_EET2_T4__param_3[40],
	.param .align 1 .b8 _ZN3cub18CUB_300001_SM_10006detail6reduce18DeviceReduceKernelINS2_10policy_hubIdjN4cuda3__47maximumIvEEE10Policy1000EPdjS8_dNS5_3std3__410__identityEEEvT0_PT3_T1_NS0_13GridEvenShareISI_EET2_T4__param_4[1],
	.param .align 1 .b8 _ZN3cub18CUB_300001_SM_10006detail6reduce18DeviceReduceKernelINS2_10policy_hubIdjN4cuda3__47maximumIvEEE10Policy1000EPdjS8_dNS5_3std3__410__identityEEEvT0_PT3_T1_NS0_13GridEvenShareISI_EET2_T4__param_5[1]
)
.maxntid 256
{
	.reg .pred 	%p<217>;
	.reg .b32 	%r<542>;
	.reg .b64 	%rd<197>;
	.reg .b64 	%fd<375>;
	// demoted variable
	.shared .align 8 .b8 _ZZN3cub18CUB_300001_SM_10006detail6reduce18DeviceReduceKernelINS2_10policy_hubIdjN4cuda3__47maximumIvEEE10Policy1000EPdjS8_dNS5_3std3__410__identityEEEvT0_PT3_T1_NS0_13GridEvenShareISI_EET2_T4_E12temp_storage[80];
	ld.param.u32 	%r1, [_ZN3cub18CUB_300001_SM_10006detail6reduce18DeviceReduceKernelINS2_10policy_hubIdjN4cuda3__47maximumIvEEE10Policy1000EPdjS8_dNS5_3std3__410__identityEEEvT0_PT3_T1_NS0_13GridEvenShareISI_EET2_T4__param_3+20];
	ld.param.u64 	%rd1, [_ZN3cub18CUB_300001_SM_10006detail6reduce18DeviceReduceKernelINS2_10policy_hubIdjN4cuda3__47maximumIvEEE10Policy1000EPdjS8_dNS5_3std3__410__identityEEEvT0_PT3_T1_NS0_13GridEvenShareISI_EET2_T4__param_0];
	ld.param.u32 	%r2, [_ZN3cub18CUB_300001_SM_10006detail6reduce18DeviceReduceKernelINS2_10policy_hubIdjN4cuda3__47maximumIvEEE10Policy1000EPdjS8_dNS5_3std3__410__identityEEEvT0_PT3_T1_NS0_13GridEvenShareISI_EET2_T4__param_3+24];
	mov.u32 	%r3, %ctaid.x;
	shl.b32 	%r4, %r2, 11;
	shl.b32 	%r5, %r3, 11;
	and.b64  	%rd3, %rd1, 31;
	setp.ne.s64 	%p1, %rd3, 0;
	@%p1 bra 	$L__BB4_36;
	sub.s32 	%r6, %r1, %r5;
	setp.gt.u32 	%p109, %r6, 2047;
	@%p109 bra 	$L__BB4_20;
	mov.u32 	%r7, %tid.x;
	setp.ge.u32 	%p158, %r7, %r6;
	mov.f64 	%fd355, 0d0000000000000000;
	mov.u32 	%r512, %r7;
	@%p158 bra 	$L__BB4_4;
	add.s32 	%r378, %r5, %r7;
	mul.wide.u32 	%rd157, %r378, 8;
	add.s64 	%rd156, %rd1, %rd157;
	// begin inline asm
	ld.global.nc.u64 %rd155, [%rd156];
	// end inline asm
	mov.b64 	%fd355, %rd155;
	add.s32 	%r512, %r7, 256;
$L__BB4_4:
	setp.ge.u32 	%p159, %r512, %r6;
	@%p159 bra 	$L__BB4_11;
	not.b32 	%r379, %r512;
	add.s32 	%r10, %r1, %r379;
	and.b32  	%r380, %r10, 768;
	setp.eq.s32 	%p160, %r380, 768;
	@%p160 bra 	$L__BB4_8;
	add.s32 	%r510, %r512, %r5;
	shr.u32 	%r381, %r10, 8;
	add.s32 	%r382, %r381, 1;
	and.b32  	%r383, %r382, 3;
	neg.s32 	%r509, %r383;
$L__BB4_7:
	.pragma "nounroll";
	mul.wide.u32 	%rd160, %r510, 8;
	add.s64 	%rd159, %rd1, %rd160;
	// begin inline asm
	ld.global.nc.u64 %rd158, [%rd159];
	// end inline asm
	mov.b64 	%fd269, %rd158;
	setp.lt.f64 	%p161, %fd355, %fd269;
	selp.f64 	%fd355, %fd269, %fd355, %p161;
	add.s32 	%r512, %r512, 256;
	add.s32 	%r510, %r510, 256;
	add.s32 	%r509, %r509, 1;
	setp.ne.s32 	%p162, %r509, 0;
	@%p162 bra 	$L__BB4_7;
$L__BB4_8:
	sub.s32 	%r384, %r10, %r5;
	setp.lt.u32 	%p163, %r384, 768;
	@%p163 bra 	$L__BB4_11;
	add.s32 	%r514, %r512, 512;
	add.s32 	%r513, %r512, %r5;
$L__BB4_10:
	mul.wide.u32 	%rd169, %r513, 8;
	add.s64 	%rd162, %rd1, %rd169;
	// begin inline asm
	ld.global.nc.u64 %rd161, [%rd162];
	// end inline asm
	mov.b64 	%fd270, %rd161;
	setp.lt.f64 	%p164, %fd355, %fd270;
	selp.f64 	%fd271, %fd270, %fd355, %p164;
	add.s32 	%r385, %r513, 256;
	mul.wide.u32 	%rd170, %r385, 8;
	add.s64 	%rd164, %rd1, %rd170;
	// begin inline asm
	ld.global.nc.u64 %rd163, [%rd164];
	// end inline asm
	mov.b64 	%fd272, %rd163;
	setp.lt.f64 	%p165, %fd271, %fd272;
	selp.f64 	%fd273, %fd272, %fd271, %p165;
	add.s32 	%r386, %r513, 512;
	mul.wide.u32 	%rd171, %r386, 8;
	add.s64 	%rd166, %rd1, %rd171;
	// begin inline asm
	ld.global.nc.u64 %rd165, [%rd166];
	// end inline asm
	mov.b64 	%fd274, %rd165;
	setp.lt.f64 	%p166, %fd273, %fd274;
	selp.f64 	%fd275, %fd274, %fd273, %p166;
	add.s32 	%r387, %r513, 768;
	mul.wide.u32 	%rd172, %r387, 8;
	add.s64 	%rd168, %rd1, %rd172;
	// begin inline asm
	ld.global.nc.u64 %rd167, [%rd168];
	// end inline asm
	mov.b64 	%fd276, %rd167;
	setp.lt.f64 	%p167, %fd275, %fd276;
	selp.f64 	%fd355, %fd276, %fd275, %p167;
	add.s32 	%r24, %r514, 1024;
	add.s32 	%r388, %r514, 512;
	add.s32 	%r513, %r513, 1024;
	setp.lt.s32 	%p168, %r388, %r6;
	mov.u32 	%r514, %r24;
	@%p168 bra 	$L__BB4_10;
$L__BB4_11:
	setp.lt.u32 	%p169, %r6, 256;
	@%p169 bra 	$L__BB4_16;
	// begin inline asm
	mov.u32 %r452, %laneid;
	// end inline asm
	mov.b64 	%rd183, %fd355;
	mov.b64 	{%r454, %r459}, %rd183;
	mov.b32 	%r460, 1;
	mov.b32 	%r501, 31;
	mov.b32 	%r502, -1;
	// begin inline asm
	shfl.sync.down.b32 %r453, %r454, %r460, %r501, %r502;
	// end inline asm
	// begin inline asm
	shfl.sync.down.b32 %r458, %r459, %r460, %r501, %r502;
	// end inline asm
	mov.b64 	%rd184, {%r453, %r458};
	mov.b64 	%fd324, %rd184;
	setp.gt.s32 	%p197, %r452, 30;
	setp.lt.f64 	%p198, %fd355, %fd324;
	selp.f64 	%fd325, %fd324, %fd355, %p198;
	selp.f64 	%fd326, %fd355, %fd325, %p197;
	mov.b64 	%rd185, %fd326;
	mov.b64 	{%r464, %r469}, %rd185;
	mov.b32 	%r470, 2;
	// begin inline asm
	shfl.sync.down.b32 %r463, %r464, %r470, %r501, %r502;
	// end inline asm
	// begin inline asm
	shfl.sync.down.b32 %r468, %r469, %r470, %r501, %r502;
	// end inline asm
	mov.b64 	%rd186, {%r463, %r468};
	mov.b64 	%fd327, %rd186;
	setp.gt.s32 	%p199, %r452, 29;
	setp.lt.f64 	%p200, %fd326, %fd327;
	selp.f64 	%fd328, %fd327, %fd326, %p200;
	selp.f64 	%fd329, %fd326, %fd328, %p199;
	mov.b64 	%rd187, %fd329;
	mov.b64 	{%r474, %r479}, %rd187;
	mov.b32 	%r480, 4;
	// begin inline asm
	shfl.sync.down.b32 %r473, %r474, %r480, %r501, %r502;
	// end inline asm
	// begin inline asm
	shfl.sync.down.b32 %r478, %r479, %r480, %r501, %r502;
	// end inline asm
	mov.b64 	%rd188, {%r473, %r478};
	mov.b64 	%fd330, %rd188;
	setp.gt.s32 	%p201, %r452, 27;
	setp.lt.f64 	%p202, %fd329, %fd330;
	selp.f64 	%fd331, %fd330, %fd329, %p202;
	selp.f64 	%fd332, %fd329, %fd331, %p201;
	mov.b64 	%rd189, %fd332;
	mov.b64 	{%r484, %r489}, %rd189;
	mov.b32 	%r490, 8;
	// begin inline asm
	shfl.sync.down.b32 %r483, %r484, %r490, %r501, %r502;
	// end inline asm
	// begin inline asm
	shfl.sync.down.b32 %r488, %r489, %r490, %r501, %r502;
	// end inline asm
	mov.b64 	%rd190, {%r483, %r488};
	mov.b64 	%fd333, %rd190;
	setp.gt.s32 	%p203, %r452, 23;
	setp.lt.f64 	%p204, %fd332, %fd333;
	selp.f64 	%fd334, %fd333, %fd332, %p204;
	selp.f64 	%fd335, %fd332, %fd334, %p203;
	mov.b64 	%rd191, %fd335;
	mov.b64 	{%r494, %r499}, %rd191;
	mov.b32 	%r500, 16;
	// begin inline asm
	shfl.sync.down.b32 %r493, %r494, %r500, %r501, %r502;
	// end inline asm
	// begin inline asm
	shfl.sync.down.b32 %r498, %r499, %r500, %r501, %r502;
	// end inline asm
	mov.b64 	%rd192, {%r493, %r498};
	mov.b64 	%fd336, %rd192;
	setp.gt.s32 	%p205, %r452, 15;
	setp.lt.f64 	%p206, %fd335, %fd336;
	selp.f64 	%fd10, %fd336, %fd335, %p206;
	selp.f64 	%fd374, %fd335, %fd10, %p205;
	setp.ne.s32 	%p207, %r452, 0;
	@%p207 bra 	$L__BB4_14;
	shr.u32 	%r503, %r7, 2;
	and.b32  	%r504, %r503, 248;
	mov.u32 	%r505, _ZZN3cub18CUB_300001_SM_10006detail6reduce18DeviceReduceKernelINS2_10policy_hubIdjN4cuda3__47maximumIvEEE10Policy1000EPdjS8_dNS5_3std3__410__identityEEEvT0_PT3_T1_NS0_13GridEvenShareISI_EET2_T4_E12temp_storage;
	add.s32 	%r506, %r505, %r504;
	st.shared.f64 	[%r506+8], %fd10;
$L__BB4_14:
	bar.sync 	0;
	setp.ne.s32 	%p208, %r7, 0;
	@%p208 bra 	$L__BB4_71;
	ld.shared.f64 	%fd337, [_ZZN3cub18CUB_300001_SM_10006detail6reduce18DeviceReduceKernelINS2_10policy_hubIdjN4cuda3__47maximumIvEEE10Policy1000EPdjS8_dNS5_3std3__410__identityEEEvT0_PT3_T1_NS0_13GridEvenShareISI_EET2_T4_E12temp_storage+16];
	setp.lt.f64 	%p209, %fd374, %fd337;
	selp.f64 	%fd338, %fd337, %fd374, %p209;
	ld.shared.f64 	%fd339, [_ZZN3cub18CUB_300001_SM_10006detail6reduce18DeviceReduceKernelINS2_10policy_hubIdjN4cuda3__47maximumIvEEE10Policy1000EPdjS8_dNS5_3std3__410__identityEEEvT0_PT3_T1_NS0_13GridEvenShareISI_EET2_T4_E12temp_storage+24];
	setp.lt.f64 	%p210, %fd338, %fd339;
	selp.f64 	%fd340, %fd339, %fd338, %p210;
	ld.shared.f64 	%fd341, [_ZZN3cub18CUB_300001_SM_10006detail6reduce18DeviceReduceKernelINS2_10policy_hubIdjN4cuda3__47maximumIvEEE10Policy1000EPdjS8_dNS5_3std3__410__identityEEEvT0_PT3_T1_NS0_13GridEvenShareISI_EET2_T4_E12temp_storage+32];
	setp.lt.f64 	%p211, %fd340, %fd341;
	selp.f64 	%fd342, %fd341, %fd340, %p211;
	ld.shared.f64 	%fd343, [_ZZN3cub18CUB_300001_SM_10006detail6reduce18DeviceReduceKernelINS2_10policy_hubIdjN4cuda3__47maximumIvEEE10Policy1000EPdjS8_dNS5_3std3__410__identityEEEvT0_PT3_T1_NS0_13GridEvenShareISI_EET2_T4_E12temp_storage+40];
	setp.lt.f64 	%p212, %fd342, %fd343;
	selp.f64 	%fd344, %fd343, %fd342, %p212;
	ld.shared.f64 	%fd345, [_ZZN3cub18CUB_300001_SM_10006detail6reduce18DeviceReduceKernelINS2_10policy_hubIdjN4cuda3__47maximumIvEEE10Policy1000EPdjS8_dNS5_3std3__410__identityEEEvT0_PT3_T1_NS0_13GridEvenShareISI_EET2_T4_E12temp_storage+48];
	setp.lt.f64 	%p213, %fd344, %fd345;
	selp.f64 	%fd346, %fd345, %fd344, %p213;
	ld.shared.f64 	%fd347, [_ZZN3cub18CUB_300001_SM_10006detail6reduce18DeviceReduceKernelINS2_10policy_hubIdjN4cuda3__47maximumIvEEE10Policy1000EPdjS8_dNS5_3std3__410__identityEEEvT0_PT3_T1_NS0_13GridEvenShareISI_EET2_T4_E12temp_storage+56];
	setp.lt.f64 	%p214, %fd346, %fd347;
	selp.f64 	%fd348, %fd347, %fd346, %p214;
	ld.shared.f64 	%fd349, [_ZZN3cub18CUB_300001_SM_10006detail6reduce18DeviceReduceKernelINS2_10policy_hubIdjN4cuda3__47maximumIvEEE10Policy1000EPdjS8_dNS5_3std3__410__identityEEEvT0_PT3_T1_NS0_13GridEvenShareISI_EET2_T4_E12temp_storage+64];
	setp.lt.f64 	%p215, %fd348, %fd349;
	selp.f64 	%fd374, %fd349, %fd348, %p215;
	bra.uni 	$L__BB4_71;
$L__BB4_16:
	// begin inline asm
	mov.u32 %r389, %laneid;
	// end inline asm
	and.b32  	%r440, %r7, 992;
	add.s32 	%r441, %r440, 32;
	setp.gt.u32 	%p170, %r441, %r6;
	not.b32 	%r442, %r440;
	add.s32 	%r443, %r6, %r442;
	selp.b32 	%r438, %r443, 31, %p170;
	mov.b64 	%rd173, %fd355;
	mov.b64 	{%r391, %r396}, %rd173;
	mov.b32 	%r397, 1;
	mov.b32 	%r439, -1;
	// begin inline asm
	shfl.sync.down.b32 %r390, %r391, %r397, %r438, %r439;
	// end inline asm
	// begin inline asm
	shfl.sync.down.b32 %r395, %r396, %r397, %r438, %r439;
	// end inline asm
	mov.b64 	%rd174, {%r390, %r395};
	mov.b64 	%fd277, %rd174;
	setp.lt.s32 	%p171, %r389, %r438;
	setp.lt.f64 	%p172, %fd355, %fd277;
	selp.f64 	%fd278, %fd277, %fd355, %p172;
	selp.f64 	%fd279, %fd278, %fd355, %p171;
	mov.b64 	%rd175, %fd279;
	mov.b64 	{%r401, %r406}, %rd175;
	mov.b32 	%r407, 2;
	// begin inline asm
	shfl.sync.down.b32 %r400, %r401, %r407, %r438, %r439;
	// end inline asm
	// begin inline asm
	shfl.sync.down.b32 %r405, %r406, %r407, %r438, %r439;
	// end inline asm
	mov.b64 	%rd176, {%r400, %r405};
	mov.b64 	%fd280, %rd176;
	add.s32 	%r444, %r389, 2;
	setp.gt.s32 	%p173, %r444, %r438;
	setp.lt.f64 	%p174, %fd279, %fd280;
	selp.f64 	%fd281, %fd280, %fd279, %p174;
	selp.f64 	%fd282, %fd279, %fd281, %p173;
	mov.b64 	%rd177, %fd282;
	mov.b64 	{%r411, %r416}, %rd177;
	mov.b32 	%r417, 4;
	// begin inline asm
	shfl.sync.down.b32 %r410, %r411, %r417, %r438, %r439;
	// end inline asm
	// begin inline asm
	shfl.sync.down.b32 %r415, %r416, %r417, %r438, %r439;
	// end inline asm
	mov.b64 	%rd178, {%r410, %r415};
	mov.b64 	%fd283, %rd178;
	add.s32 	%r445, %r389, 4;
	setp.gt.s32 	%p175, %r445, %r438;
	setp.lt.f64 	%p176, %fd282, %fd283;
	selp.f64 	%fd284, %fd283, %fd282, %p176;
	selp.f64 	%fd285, %fd282, %fd284, %p175;
	mov.b64 	%rd179, %fd285;
	mov.b64 	{%r421, %r426}, %rd179;
	mov.b32 	%r427, 8;
	// begin inline asm
	shfl.sync.down.b32 %r420, %r421, %r427, %r438, %r439;
	// end inline asm
	// begin inline asm
	shfl.sync.down.b32 %r425, %r426, %r427, %r438, %r439;
	// end inline asm
	mov.b64 	%rd180, {%r420, %r425};
	mov.b64 	%fd286, %rd180;
	add.s32 	%r446, %r389, 8;
	setp.gt.s32 	%p177, %r446, %r438;
	setp.lt.f64 	%p178, %fd285, %fd286;
	selp.f64 	%fd287, %fd286, %fd285, %p178;
	selp.f64 	%fd288, %fd285, %fd287, %p177;
	mov.b64 	%rd181, %fd288;
	mov.b64 	{%r431, %r436}, %rd181;
	mov.b32 	%r437, 16;
	// begin inline asm
	shfl.sync.down.b32 %r430, %r431, %r437, %r438, %r439;
	// end inline asm
	// begin inline asm
	shfl.sync.down.b32 %r435, %r436, %r437, %r438, %r439;
	// end inline asm
	mov.b64 	%rd182, {%r430, %r435};
	mov.b64 	%fd289, %rd182;
	add.s32 	%r447, %r389, 16;
	setp.gt.s32 	%p179, %r447, %r438;
	setp.lt.f64 	%p180, %fd288, %fd289;
	selp.f64 	%fd290, %fd289, %fd288, %p180;
	selp.f64 	%fd374, %fd288, %fd290, %p179;
	setp.ne.s32 	%p181, %r389, 0;
	@%p181 bra 	$L__BB4_18;
	shr.u32 	%r448, %r7, 2;
	and.b32  	%r449, %r448, 248;
	mov.u32 	%r450, _ZZN3cub18CUB_300001_SM_10006detail6reduce18DeviceReduceKernelINS2_10policy_hubIdjN4cuda3__47maximumIvEEE10Policy1000EPdjS8_dNS5_3std3__410__identityEEEvT0_PT3_T1_NS0_13GridEvenShareISI_EET2_T4_E12temp_storage;
	add.s32 	%r451, %r450, %r449;
	st.shared.f64 	[%r451+8], %fd374;
$L__BB4_18:
	bar.sync 	0;
	setp.ne.s32 	%p182, %r7, 0;
	@%p182 bra 	$L__BB4_71;
	setp.gt.u32 	%p183, %r6, 32;
	ld.shared.f64 	%fd291, [_ZZN3cub18CUB_300001_SM_10006detail6reduce18DeviceReduceKernelINS2_10policy_hubIdjN4cuda3__47maximumIvEEE10Policy1000EPdjS8_dNS5_3std3__410__identityEEEvT0_PT3_T1_NS0_13GridEvenShareISI_EET2_T4_E12temp_storage+16];
	setp.lt.f64 	%p184, %fd374, %fd291;
	selp.f64 	%fd293, %fd291, %fd374, %p184;
	selp.f64 	%fd294, %fd293, %fd374, %p183;
	setp.gt.u32 	%p185, %r6, 64;
	ld.shared.f64 	%fd296, [_ZZN3cub18CUB_300001_SM_10006detail6reduce18DeviceReduceKernelINS2_10policy_hubIdjN4cuda3__47maximumIvEEE10Policy1000EPdjS8_dNS5_3std3__410__identityEEEvT0_PT3_T1_NS0_13GridEvenShareISI_EET2_T4_E12temp_storage+24];
	setp.lt.f64 	%p186, %fd294, %fd296;
	selp.f64 	%fd298, %fd296, %fd294, %p186;
	selp.f64 	%fd299, %fd298, %fd294, %p185;
	setp.gt.u32 	%p187, %r6, 96;
	ld.shared.f64 	%fd301, [_ZZN3cub18CUB_300001_SM_10006detail6reduce18DeviceReduceKernelINS2_10policy_hubIdjN4cuda3__47maximumIvEEE10Policy1000EPdjS8_dNS5_3std3__410__identityEEEvT0_PT3_T1_NS0_13GridEvenShareISI_EET2_T4_E12temp_storage+32];
	setp.lt.f64 	%p188, %fd299, %fd301;
	selp.f64 	%fd303, %fd301, %fd299, %p188;
	selp.f64 	%fd304, %fd303, %fd299, %p187;
	setp.gt.u32 	%p189, %r6, 128;
	ld.shared.f64 	%fd306, [_ZZN3cub18CUB_300001_SM_10006detail6reduce18DeviceReduceKernelINS2_10policy_hubIdjN4cuda3__47maximumIvEEE10Policy1000EPdjS8_dNS5_3std3__410__identityEEEvT0_PT3_T1_NS0_13GridEvenShareISI_EET2_T4_E12temp_storage+40];
	setp.lt.f64 	%p190, %fd304, %fd306;
	selp.f64 	%fd308, %fd306, %fd304, %p190;
	selp.f64 	%fd309, %fd308, %fd304, %p189;
	setp.gt.u32 	%p191, %r6, 160;
	ld.shared.f64 	%fd311, [_ZZN3cub18CUB_300001_SM_10006detail6reduce18DeviceReduceKernelINS2_10policy_hubIdjN4cuda3__47maximumIvEEE10Policy1000EPdjS8_dNS5_3std3__410__identityEEEvT0_PT3_T1_NS0_13GridEvenShareISI_EET2_T4_E12temp_storage+48];
	setp.lt.f64 	%p192, %fd309, %fd311;
	selp.f64 	%fd313, %fd311, %fd309, %p192;
	selp.f64 	%fd314, %fd313, %fd309, %p191;
	setp.gt.u32 	%p193, %r6, 192;
	ld.shared.f64 	%fd316, [_ZZN3cub18CUB_300001_SM_10006detail6reduce18DeviceReduceKernelINS2_10policy_hubIdjN4cuda3__47maximumIvEEE10Policy1000EPdjS8_dNS5_3std3__410__identityEEEvT0_PT3_T1_NS0_13GridEvenShareISI_EET2_T4_E12temp_storage+56];
	setp.lt.f64 	%p194, %fd314, %fd316;
	selp.f64 	%fd318, %fd316, %fd314, %p194;
	selp.f64 	%fd319, %fd318, %fd314, %p193;
	setp.gt.u32 	%p195, %r6, 224;
	ld.shared.f64 	%fd321, [_ZZN3cub18CUB_300001_SM_10006detail6reduce18DeviceReduceKernelINS2_10policy_hubIdjN4cuda3__47maximumIvEEE10Policy1000EPdjS8_dNS5_3std3__410__identityEEEvT0_PT3_T1_NS0_13GridEvenShareISI_EET2_T4_E12temp_storage+64];
	setp.lt.f64 	%p196, %fd319, %fd321;
	selp.f64 	%fd323, %fd321, %fd319, %p196;
	selp.f64 	%fd374, %fd323, %fd319, %p195;
	bra.uni 	$L__BB4_71;
$L__BB4_20:
	mov.u32 	%r26, %tid.x;
	shl.b32 	%r305, %r26, 2;
	add.s32 	%r306, %r5, %r305;
	mul.wide.u32 	%rd113, %r306, 8;
	add.s64 	%rd103, %rd1, %rd113;
	// begin inline asm
	ld.global.nc.v2.u64 {%rd101, %rd102}, [%rd103];
	// end inline asm
	add.s64 	%rd106, %rd103, 16;
	// begin inline asm
	ld.global.nc.v2.u64 {%rd104, %rd105}, [%rd106];
	// end inline asm
	mov.b64 	%fd203, %rd101;
	mov.b64 	%fd204, %rd102;
	mov.b64 	%fd205, %rd104;
	mov.b64 	%fd206, %rd105;
	add.s64 	%rd109, %rd103, 8192;
	// begin inline asm
	ld.global.nc.v2.u64 {%rd107, %rd108}, [%rd109];
	// end inline asm
	add.s64 	%rd112, %rd103, 8208;
	// begin inline asm
	ld.global.nc.v2.u64 {%rd110, %rd111}, [%rd112];
	// end inline asm
	mov.b64 	%fd207, %rd107;
	mov.b64 	%fd208, %rd108;
	mov.b64 	%fd209, %rd110;
	mov.b64 	%fd210, %rd111;
	setp.lt.f64 	%p110, %fd203, %fd204;
	selp.f64 	%fd211, %fd204, %fd203, %p110;
	setp.lt.f64 	%p111, %fd211, %fd205;
	selp.f64 	%fd212, %fd205, %fd211, %p111;
	setp.lt.f64 	%p112, %fd212, %fd206;
	selp.f64 	%fd213, %fd206, %fd212, %p112;
	setp.lt.f64 	%p113, %fd213, %fd207;
	selp.f64 	%fd214, %fd207, %fd213, %p113;
	setp.lt.f64 	%p114, %fd214, %fd208;
	selp.f64 	%fd215, %fd208, %fd214, %p114;
	setp.lt.f64 	%p115, %fd215, %fd209;
	selp.f64 	%fd216, %fd209, %fd215, %p115;
	setp.lt.f64 	%p116, %fd216, %fd210;
	selp.f64 	%fd361, %fd210, %fd216, %p116;
	setp.lt.u32 	%p117, %r6, %r4;
	@%p117 bra 	$L__BB4_32;
	add.s32 	%r27, %r4, %r5;
	add.s32 	%r516, %r27, 256;
	add.s32 	%r515, %r27, %r26;
	mov.b32 	%r517, 0;
$L__BB4_22:
	add.s32 	%r5, %r5, %r4;
	add.s32 	%r308, %r1, -2048;
	setp.gt.u32 	%p118, %r5, %r308;
	@%p118 bra 	$L__BB4_24;
	cvt.u64.u32 	%rd126, %r5;
	cvt.u64.u32 	%rd127, %r305;
	add.s64 	%rd128, %rd126, %rd127;
	shl.b64 	%rd129, %rd128, 3;
	add.s64 	%rd116, %rd1, %rd129;
	// begin inline asm
	ld.global.nc.v2.u64 {%rd114, %rd115}, [%rd116];
	// end inline asm
	add.s64 	%rd119, %rd116, 16;
	// begin inline asm
	ld.global.nc.v2.u64 {%rd117, %rd118}, [%rd119];
	// end inline asm
	mov.b64 	%fd217, %rd114;
	mov.b64 	%fd218, %rd115;
	mov.b64 	%fd219, %rd117;
	mov.b64 	%fd220, %rd118;
	add.s64 	%rd122, %rd116, 8192;
	// begin inline asm
	ld.global.nc.v2.u64 {%rd120, %rd121}, [%rd122];
	// end inline asm
	add.s64 	%rd125, %rd116, 8208;
	// begin inline asm
	ld.global.nc.v2.u64 {%rd123, %rd124}, [%rd125];
	// end inline asm
	mov.b64 	%fd221, %rd120;
	mov.b64 	%fd222, %rd121;
	mov.b64 	%fd223, %rd123;
	mov.b64 	%fd224, %rd124;
	setp.lt.f64 	%p119, %fd361, %fd217;
	selp.f64 	%fd225, %fd217, %fd361, %p119;
	setp.lt.f64 	%p120, %fd225, %fd218;
	selp.f64 	%fd226, %fd218, %fd225, %p120;
	setp.lt.f64 	%p121, %fd226, %fd219;
	selp.f64 	%fd227, %fd219, %fd226, %p121;
	setp.lt.f64 	%p122, %fd227, %fd220;
	selp.f64 	%fd228, %fd220, %fd227, %p122;
	setp.lt.f64 	%p123, %fd228, %fd221;
	selp.f64 	%fd229, %fd221, %fd228, %p123;
	setp.lt.f64 	%p124, %fd229, %fd222;
	selp.f64 	%fd230, %fd222, %fd229, %p124;
	setp.lt.f64 	%p125, %fd230, %fd223;
	selp.f64 	%fd231, %fd223, %fd230, %p125;
	setp.lt.f64 	%p126, %fd231, %fd224;
	selp.f64 	%fd361, %fd224, %fd231, %p126;
	sub.s32 	%r310, %r1, %r5;
	setp.lt.u32 	%p127, %r310, %r4;
	add.s32 	%r517, %r517, 1;
	add.s32 	%r516, %r516, %r4;
	add.s32 	%r515, %r515, %r4;
	@%p127 bra 	$L__BB4_32;
	bra.uni 	$L__BB4_22;
$L__BB4_24:
	setp.le.u32 	%p128, %r1, %r5;
	@%p128 bra 	$L__BB4_32;
	sub.s32 	%r38, %r1, %r5;
	setp.ge.s32 	%p129, %r26, %r38;
	@%p129 bra 	$L__BB4_32;
	not.b32 	%r311, %r26;
	add.s32 	%r312, %r1, %r311;
	sub.s32 	%r313, %r312, %r27;
	mul.lo.s32 	%r314, %r2, %r517;
	shl.b32 	%r315, %r314, 11;
	sub.s32 	%r39, %r313, %r315;
	shr.u32 	%r316, %r312, 8;
	add.s32 	%r40, %r316, 1;
	and.b32  	%r317, %r312, 768;
	setp.eq.s32 	%p130, %r317, 768;
	mov.u32 	%r522, %r26;
	@%p130 bra 	$L__BB4_29;
	and.b32  	%r318, %r40, 3;
	neg.s32 	%r519, %r318;
	mov.u32 	%r522, %r26;
$L__BB4_28:
	.pragma "nounroll";
	mul.wide.u32 	%rd132, %r515, 8;
	add.s64 	%rd131, %rd1, %rd132;
	// begin inline asm
	ld.global.nc.u64 %rd130, [%rd131];
	// end inline asm
	mov.b64 	%fd233, %rd130;
	setp.lt.f64 	%p131, %fd361, %fd233;
	selp.f64 	%fd361, %fd233, %fd361, %p131;
	add.s32 	%r522, %r522, 256;
	add.s32 	%r515, %r515, 256;
	add.s32 	%r519, %r519, 1;
	setp.ne.s32 	%p132, %r519, 0;
	@%p132 bra 	$L__BB4_28;
$L__BB4_29:
	setp.lt.u32 	%p133, %r39, 768;
	@%p133 bra 	$L__BB4_32;
	add.s32 	%r524, %r522, 512;
	add.s32 	%r523, %r522, %r516;
$L__BB4_31:
	add.s32 	%r319, %r523, -256;
	mul.wide.u32 	%rd141, %r319, 8;
	add.s64 	%rd134, %rd1, %rd141;
	// begin inline asm
	ld.global.nc.u64 %rd133, [%rd134];
	// end inline asm
	mov.b64 	%fd234, %rd133;
	setp.lt.f64 	%p134, %fd361, %fd234;
	selp.f64 	%fd235, %fd234, %fd361, %p134;
	mul.wide.u32 	%rd142, %r523, 8;
	add.s64 	%rd136, %rd1, %rd142;
	// begin inline asm
	ld.global.nc.u64 %rd135, [%rd136];
	// end inline asm
	mov.b64 	%fd236, %rd135;
	setp.lt.f64 	%p135, %fd235, %fd236;
	selp.f64 	%fd237, %fd236, %fd235, %p135;
	add.s32 	%r320, %r523, 256;
	mul.wide.u32 	%rd143, %r320, 8;
	add.s64 	%rd138, %rd1, %rd143;
	// begin inline asm
	ld.global.nc.u64 %rd137, [%rd138];
	// end inline asm
	mov.b64 	%fd238, %rd137;
	setp.lt.f64 	%p136, %fd237, %fd238;
	selp.f64 	%fd239, %fd238, %fd237, %p136;
	add.s32 	%r321, %r523, 512;
	mul.wide.u32 	%rd144, %r321, 8;
	add.s64 	%rd140, %rd1, %rd144;
	// begin inline asm
	ld.global.nc.u64 %rd139, [%rd140];
	// end inline asm
	mov.b64 	%fd240, %rd139;
	setp.lt.f64 	%p137, %fd239, %fd240;
	selp.f64 	%fd361, %fd240, %fd239, %p137;
	add.s32 	%r53, %r524, 1024;
	add.s32 	%r322, %r524, 512;
	add.s32 	%r523, %r523, 1024;
	setp.lt.s32 	%p138, %r322, %r38;
	mov.u32 	%r524, %r53;
	@%p138 bra 	$L__BB4_31;
$L__BB4_32:
	// begin inline asm
	mov.u32 %r323, %laneid;
	// end inline asm
	mov.b64 	%rd145, %fd361;
	mov.b64 	{%r325, %r330}, %rd145;
	mov.b32 	%r331, 1;
	mov.b32 	%r372, 31;
	mov.b32 	%r373, -1;
	// begin inline asm
	shfl.sync.down.b32 %r324, %r325, %r331, %r372, %r373;
	// end inline asm
	// begin inline asm
	shfl.sync.down.b32 %r329, %r330, %r331, %r372, %r373;
	// end inline asm
	mov.b64 	%rd146, {%r324, %r329};
	mov.b64 	%fd241, %rd146;
	setp.gt.s32 	%p139, %r323, 30;
	setp.lt.f64 	%p140, %fd361, %fd241;
	selp.f64 	%fd242, %fd241, %fd361, %p140;
	selp.f64 	%fd243, %fd361, %fd242, %p139;
	mov.b64 	%rd147, %fd243;
	mov.b64 	{%r335, %r340}, %rd147;
	mov.b32 	%r341, 2;
	// begin inline asm
	shfl.sync.down.b32 %r334, %r335, %r341, %r372, %r373;
	// end inline asm
	// begin inline asm
	shfl.sync.down.b32 %r339, %r340, %r341, %r372, %r373;
	// end inline asm
	mov.b64 	%rd148, {%r334, %r339};
	mov.b64 	%fd244, %rd148;
	setp.gt.s32 	%p141, %r323, 29;
	setp.lt.f64 	%p142, %fd243, %fd244;
	selp.f64 	%fd245, %fd244, %fd243, %p142;
	selp.f64 	%fd246, %fd243, %fd245, %p141;
	mov.b64 	%rd149, %fd246;
	mov.b64 	{%r345, %r350}, %rd149;
	mov.b32 	%r351, 4;
	// begin inline asm
	shfl.sync.down.b32 %r344, %r345, %r351, %r372, %r373;
	// end inline asm
	// begin inline asm
	shfl.sync.down.b32 %r349, %r350, %r351, %r372, %r373;
	// end inline asm
	mov.b64 	%rd150, {%r344, %r349};
	mov.b64 	%fd247, %rd150;
	setp.gt.s32 	%p143, %r323, 27;
	setp.lt.f64 	%p144, %fd246, %fd247;
	selp.f64 	%fd248, %fd247, %fd246, %p144;
	selp.f64 	%fd249, %fd246, %fd248, %p143;
	mov.b64 	%rd151, %fd249;
	mov.b64 	{%r355, %r360}, %rd151;
	mov.b32 	%r361, 8;
	// begin inline asm
	shfl.sync.down.b32 %r354, %r355, %r361, %r372, %r373;
	// end inline asm
	// begin inline asm
	shfl.sync.down.b32 %r359, %r360, %r361, %r372, %r373;
	// end inline asm
	mov.b64 	%rd152, {%r354, %r359};
	mov.b64 	%fd250, %rd152;
	setp.gt.s32 	%p145, %r323, 23;
	setp.lt.f64 	%p146, %fd249, %fd250;
	selp.f64 	%fd251, %fd250, %fd249, %p146;
	selp.f64 	%fd252, %fd249, %fd251, %p145;
	mov.b64 	%rd153, %fd252;
	mov.b64 	{%r365, %r370}, %rd153;
	mov.b32 	%r371, 16;
	// begin inline asm
	shfl.sync.down.b32 %r364, %r365, %r371, %r372, %r373;
	// end inline asm
	// begin inline asm
	shfl.sync.down.b32 %r369, %r370, %r371, %r372, %r373;
	// end inline asm
	mov.b64 	%rd154, {%r364, %r369};
	mov.b64 	%fd253, %rd154;
	setp.gt.s32 	%p147, %r323, 15;
	setp.lt.f64 	%p148, %fd252, %fd253;
	selp.f64 	%fd25, %fd253, %fd252, %p148;
	selp.f64 	%fd374, %fd252, %fd25, %p147;
	setp.ne.s32 	%p149, %r323, 0;
	@%p149 bra 	$L__BB4_34;
	shr.u32 	%r374, %r26, 2;
	and.b32  	%r375, %r374, 248;
	mov.u32 	%r376, _ZZN3cub18CUB_300001_SM_10006detail6reduce18DeviceReduceKernelINS2_10policy_hubIdjN4cuda3__47maximumIvEEE10Policy1000EPdjS8_dNS5_3std3__410__identityEEEvT0_PT3_T1_NS0_13GridEvenShareISI_EET2_T4_E12temp_storage;
	add.s32 	%r377, %r376, %r375;
	st.shared.f64 	[%r377+8], %fd25;
$L__BB4_34:
	bar.sync 	0;
	setp.ne.s32 	%p150, %r26, 0;
	@%p150 bra 	$L__BB4_71;
	ld.shared.f64 	%fd254, [_ZZN3cub18CUB_300001_SM_10006detail6reduce18DeviceReduceKernelINS2_10policy_hubIdjN4cuda3__47maximumIvEEE10Policy1000EPdjS8_dNS5_3std3__410__identityEEEvT0_PT3_T1_NS0_13GridEvenShareISI_EET2_T4_E12temp_storage+16];
	setp.lt.f64 	%p151, %fd374, %fd254;
	selp.f64 	%fd255, %fd254, %fd374, %p151;
	ld.shared.f64 	%fd256, [_ZZN3cub18CUB_300001_SM_10006detail6reduce18DeviceReduceKernelINS2_10policy_hubIdjN4cuda3__47maximumIvEEE10Policy1000EPdjS8_dNS5_3std3__410__identityEEEvT0_PT3_T1_NS0_13GridEvenShareISI_EET2_T4_E12temp_storage+24];
	setp.lt.f64 	%p152, %fd255, %fd256;
	selp.f64 	%fd257, %fd256, %fd255, %p152;
	ld.shared.f64 	%fd258, [_ZZN3cub18CUB_300001_SM_10006detail6reduce18DeviceReduceKernelINS2_10policy_hubIdjN4cuda3__47maximumIvEEE10Policy1000EPdjS8_dNS5_3std3__410__identityEEEvT0_PT3_T1_NS0_13GridEvenShareISI_EET2_T4_E12temp_storage+32];
	setp.lt.f64 	%p153, %fd257, %fd258;
	selp.f64 	%fd259, %fd258, %fd257, %p153;
	ld.shared.f64 	%fd260, [_ZZN3cub18CUB_300001_SM_10006detail6reduce18DeviceReduceKernelINS2_10policy_hubIdjN4cuda3__47maximumIvEEE10Policy1000EPdjS8_dNS5_3std3__410__identityEEEvT0_PT3_T1_NS0_13GridEvenShareISI_EET2_T4_E12temp_storage+40];
	setp.lt.f64 	%p154, %fd259, %fd260;
	selp.f64 	%fd261, %fd260, %fd259, %p154;
	ld.shared.f64 	%fd262, [_ZZN3cub18CUB_300001_SM_10006detail6reduce18DeviceReduceKernelINS2_10policy_hubIdjN4cuda3__47maximumIvEEE10Policy1000EPdjS8_dNS5_3std3__410__identityEEEvT0_PT3_T1_NS0_13GridEvenShareISI_EET2_T4_E12temp_storage+48];
	setp.lt.f64 	%p155, %fd261, %fd262;
	selp.f64 	%fd263, %fd262, %fd261, %p155;
	ld.shared.f64 	%fd264, [_ZZN3cub18CUB_300001_SM_10006detail6reduce18DeviceReduceKernelINS2_10policy_hubIdjN4cuda3__47maximumIvEEE10Policy1000EPdjS8_dNS5_3std3__410__identityEEEvT0_PT3_T1_NS0_13GridEvenShareISI_EET2_T4_E12temp_storage+56];
	setp.lt.f64 	%p156, %fd263, %fd264;
	selp.f64 	%fd265, %fd264, %fd263, %p156;
	ld.shared.f64 	%fd266, [_ZZN3cub18CUB_300001_SM_10006detail6reduce18DeviceReduceKernelINS2_10policy_hubIdjN4cuda3__47maximumIvEEE10Policy1000EPdjS8_dNS5_3std3__410__identityEEEvT0_PT3_T1_NS0_13GridEvenShareISI_EET2_T4_E12temp_storage+64];
	setp.lt.f64 	%p157, %fd265, %fd266;
	selp.f64 	%fd374, %fd266, %fd265, %p157;
	bra.uni 	$L__BB4_71;
$L__BB4_36:
	sub.s32 	%r55, %r1, %r5;
	setp.gt.u32 	%p2, %r55, 2047;
	@%p2 bra 	$L__BB4_55;
	mov.u32 	%r56, %tid.x;
	setp.ge.u32 	%p51, %r56, %r55;
	mov.f64 	%fd367, 0d0000000000000000;
	mov.u32 	%r529, %r56;
	@%p51 bra 	$L__BB4_39;
	add.s32 	%r176, %r5, %r56;
	mul.wide.u32 	%rd65, %r176, 8;
	add.s64 	%rd64, %rd1, %rd65;
	// begin inline asm
	ld.global.nc.u64 %rd63, [%rd64];
	// end inline asm
	mov.b64 	%fd367, %rd63;
	add.s32 	%r529, %r56, 256;
$L__BB4_39:
	setp.ge.u32 	%p52, %r529, %r55;
	@%p52 bra 	$L__BB4_46;
	not.b32 	%r177, %r529;
	add.s32 	%r59, %r1, %r177;
	and.b32  	%r178, %r59, 768;
	setp.eq.s32 	%p53, %r178, 768;
	@%p53 bra 	$L__BB4_43;
	add.s32 	%r527, %r529, %r5;
	shr.u32 	%r179, %r59, 8;
	add.s32 	%r180, %r179, 1;
	and.b32  	%r181, %r180, 3;
	neg.s32 	%r526, %r181;
$L__BB4_42:
	.pragma "nounroll";
	mul.wide.u32 	%rd68, %r527, 8;
	add.s64 	%rd67, %rd1, %rd68;
	// begin inline asm
	ld.global.nc.u64 %rd66, [%rd67];
	// end inline asm
	mov.b64 	%fd122, %rd66;
	setp.lt.f64 	%p54, %fd367, %fd122;
	selp.f64 	%fd367, %fd122, %fd367, %p54;
	add.s32 	%r529, %r529, 256;
	add.s32 	%r527, %r527, 256;
	add.s32 	%r526, %r526, 1;
	setp.ne.s32 	%p55, %r526, 0;
	@%p55 bra 	$L__BB4_42;
$L__BB4_43:
	sub.s32 	%r182, %r59, %r5;
	setp.lt.u32 	%p56, %r182, 768;
	@%p56 bra 	$L__BB4_46;
	add.s32 	%r531, %r529, 512;
	add.s32 	%r530, %r529, %r5;
$L__BB4_45:
	mul.wide.u32 	%rd77, %r530, 8;
	add.s64 	%rd70, %rd1, %rd77;
	// begin inline asm
	ld.global.nc.u64 %rd69, [%rd70];
	// end inline asm
	mov.b64 	%fd123, %rd69;
	setp.lt.f64 	%p57, %fd367, %fd123;
	selp.f64 	%fd124, %fd123, %fd367, %p57;
	add.s32 	%r183, %r530, 256;
	mul.wide.u32 	%rd78, %r183, 8;
	add.s64 	%rd72, %rd1, %rd78;
	// begin inline asm
	ld.global.nc.u64 %rd71, [%rd72];
	// end inline asm
	mov.b64 	%fd125, %rd71;
	setp.lt.f64 	%p58, %fd124, %fd125;
	selp.f64 	%fd126, %fd125, %fd124, %p58;
	add.s32 	%r184, %r530, 512;
	mul.wide.u32 	%rd79, %r184, 8;
	add.s64 	%rd74, %rd1, %rd79;
	// begin inline asm
	ld.global.nc.u64 %rd73, [%rd74];
	// end inline asm
	mov.b64 	%fd127, %rd73;
	setp.lt.f64 	%p59, %fd126, %fd127;
	selp.f64 	%fd128, %fd127, %fd126, %p59;
	add.s32 	%r185, %r530, 768;
	mul.wide.u32 	%rd80, %r185, 8;
	add.s64 	%rd76, %rd1, %rd80;
	// begin inline asm
	ld.global.nc.u64 %rd75, [%rd76];
	// end inline asm
	mov.b64 	%fd129, %rd75;
	setp.lt.f64 	%p60, %fd128, %fd129;
	selp.f64 	%fd367, %fd129, %fd128, %p60;
	add.s32 	%r73, %r531, 1024;
	add.s32 	%r186, %r531, 512;
	add.s32 	%r530, %r530, 1024;
	setp.lt.s32 	%p61, %r186, %r55;
	mov.u32 	%r531, %r73;
	@%p61 bra 	$L__BB4_45;
$L__BB4_46:
	setp.lt.u32 	%p62, %r55, 256;
	@%p62 bra 	$L__BB4_51;
	// begin inline asm
	mov.u32 %r250, %laneid;
	// end inline asm
	mov.b64 	%rd91, %fd367;
	mov.b64 	{%r252, %r257}, %rd91;
	mov.b32 	%r258, 1;
	mov.b32 	%r299, 31;
	mov.b32 	%r300, -1;
	// begin inline asm
	shfl.sync.down.b32 %r251, %r252, %r258, %r299, %r300;
	// end inline asm
	// begin inline asm
	shfl.sync.down.b32 %r256, %r257, %r258, %r299, %r300;
	// end inline asm
	mov.b64 	%rd92, {%r251, %r256};
	mov.b64 	%fd177, %rd92;
	setp.gt.s32 	%p90, %r250, 30;
	setp.lt.f64 	%p91, %fd367, %fd177;
	selp.f64 	%fd178, %fd177, %fd367, %p91;
	selp.f64 	%fd179, %fd367, %fd178, %p90;
	mov.b64 	%rd93, %fd179;
	mov.b64 	{%r262, %r267}, %rd93;
	mov.b32 	%r268, 2;
	// begin inline asm
	shfl.sync.down.b32 %r261, %r262, %r268, %r299, %r300;
	// end inline asm
	// begin inline asm
	shfl.sync.down.b32 %r266, %r267, %r268, %r299, %r300;
	// end inline asm
	mov.b64 	%rd94, {%r261, %r266};
	mov.b64 	%fd180, %rd94;
	setp.gt.s32 	%p92, %r250, 29;
	setp.lt.f64 	%p93, %fd179, %fd180;
	selp.f64 	%fd181, %fd180, %fd179, %p93;
	selp.f64 	%fd182, %fd179, %fd181, %p92;
	mov.b64 	%rd95, %fd182;
	mov.b64 	{%r272, %r277}, %rd95;
	mov.b32 	%r278, 4;
	// begin inline asm
	shfl.sync.down.b32 %r271, %r272, %r278, %r299, %r300;
	// end inline asm
	// begin inline asm
	shfl.sync.down.b32 %r276, %r277, %r278, %r299, %r300;
	// end inline asm
	mov.b64 	%rd96, {%r271, %r276};
	mov.b64 	%fd183, %rd96;
	setp.gt.s32 	%p94, %r250, 27;
	setp.lt.f64 	%p95, %fd182, %fd183;
	selp.f64 	%fd184, %fd183, %fd182, %p95;
	selp.f64 	%fd185, %fd182, %fd184, %p94;
	mov.b64 	%rd97, %fd185;
	mov.b64 	{%r282, %r287}, %rd97;
	mov.b32 	%r288, 8;
	// begin inline asm
	shfl.sync.down.b32 %r281, %r282, %r288, %r299, %r300;
	// end inline asm
	// begin inline asm
	shfl.sync.down.b32 %r286, %r287, %r288, %r299, %r300;
	// end inline asm
	mov.b64 	%rd98, {%r281, %r286};
	mov.b64 	%fd186, %rd98;
	setp.gt.s32 	%p96, %r250, 23;
	setp.lt.f64 	%p97, %fd185, %fd186;
	selp.f64 	%fd187, %fd186, %fd185, %p97;
	selp.f64 	%fd188, %fd185, %fd187, %p96;
	mov.b64 	%rd99, %fd188;
	mov.b64 	{%r292, %r297}, %rd99;
	mov.b32 	%r298, 16;
	// begin inline asm
	shfl.sync.down.b32 %r291, %r292, %r298, %r299, %r300;
	// end inline asm
	// begin inline asm
	shfl.sync.down.b32 %r296, %r297, %r298, %r299, %r300;
	// end inline asm
	mov.b64 	%rd100, {%r291, %r296};
	mov.b64 	%fd189, %rd100;
	setp.gt.s32 	%p98, %r250, 15;
	setp.lt.f64 	%p99, %fd188, %fd189;
	selp.f64 	%fd37, %fd189, %fd188, %p99;
	selp.f64 	%fd374, %fd188, %fd37, %p98;
	setp.ne.s32 	%p100, %r250, 0;
	@%p100 bra 	$L__BB4_49;
	shr.u32 	%r301, %r56, 2;
	and.b32  	%r302, %r301, 248;
	mov.u32 	%r303, _ZZN3cub18CUB_300001_SM_10006detail6reduce18DeviceReduceKernelINS2_10policy_hubIdjN4cuda3__47maximumIvEEE10Policy1000EPdjS8_dNS5_3std3__410__identityEEEvT0_PT3_T1_NS0_13GridEvenShareISI_EET2_T4_E12temp_storage;
	add.s32 	%r304, %r303, %r302;
	st.shared.f64 	[%r304+8], %fd37;
$L__BB4_49:
	bar.sync 	0;
	setp.ne.s32 	%p101, %r56, 0;
	@%p101 bra 	$L__BB4_71;
	ld.shared.f64 	%fd190, [_ZZN3cub18CUB_300001_SM_10006detail6reduce18DeviceReduceKernelINS2_10policy_hubIdjN4cuda3__47maximumIvEEE10Policy1000EPdjS8_dNS5_3std3__410__identityEEEvT0_PT3_T1_NS0_13GridEvenShareISI_EET2_T4_E12temp_storage+16];
	setp.lt.f64 	%p102, %fd374, %fd190;
	selp.f64 	%fd191, %fd190, %fd374, %p102;
	ld.shared.f64 	%fd192, [_ZZN3cub18CUB_300001_SM_10006detail6reduce18DeviceReduceKernelINS2_10policy_hubIdjN4cuda3__47maximumIvEEE10Policy1000EPdjS8_dNS5_3std3__410__identityEEEvT0_PT3_T1_NS0_13GridEvenShareISI_EET2_T4_E12temp_storage+24];
	setp.lt.f64 	%p103, %fd191, %fd192;
	selp.f64 	%fd193, %fd192, %fd191, %p103;
	ld.shared.f64 	%fd194, [_ZZN3cub18CUB_300001_SM_10006detail6reduce18DeviceReduceKernelINS2_10policy_hubIdjN4cuda3__47maximumIvEEE10Policy1000EPdjS8_dNS5_3std3__410__identityEEEvT0_PT3_T1_NS0_13GridEvenShareISI_EET2_T4_E12temp_storage+32];
	setp.lt.f64 	%p104, %fd193, %fd194;
	selp.f64 	%fd195, %fd194, %fd193, %p104;
	ld.shared.f64 	%fd196, [_ZZN3cub18CUB_300001_SM_10006detail6reduce18DeviceReduceKernelINS2_10policy_hubIdjN4cuda3__47maximumIvEEE10Policy1000EPdjS8_dNS5_3std3__410__identityEEEvT0_PT3_T1_NS0_13GridEvenShareISI_EET2_T4_E12temp_storage+40];
	setp.lt.f64 	%p105, %fd195, %fd196;
	selp.f64 	%fd197, %fd196, %fd195, %p105;
	ld.shared.f64 	%fd198, [_ZZN3cub18CUB_300001_SM_10006detail6reduce18DeviceReduceKernelINS2_10policy_hubIdjN4cuda3__47maximumIvEEE10Policy1000EPdjS8_dNS5_3std3__410__identityEEEvT0_PT3_T1_NS0_13GridEvenShareISI_EET2_T4_E12temp_storage+48];
	setp.lt.f64 	%p106, %fd197, %fd198;
	selp.f64 	%fd199, %fd198, %fd197, %p106;
	ld.shared.f64 	%fd200, [_ZZN3cub18CUB_300001_SM_10006detail6reduce18DeviceReduceKernelINS2_10policy_hubIdjN4cuda3__47maximumIvEEE10Policy1000EPdjS8_dNS5_3std3__410__identityEEEvT0_PT3_T1_NS0_13GridEvenShareISI_EET2_T4_E12temp_storage+56];
	setp.lt.f64 	%p107, %fd199, %fd200;
	selp.f64 	%fd201, %fd200, %fd199, %p107;
	ld.shared.f64 	%fd202, [_ZZN3cub18CUB_300001_SM_10006detail6reduce18DeviceReduceKernelINS2_10policy_hubIdjN4cuda3__47maximumIvEEE10Policy1000EPdjS8_dNS5_3std3__410__identityEEEvT0_PT3_T1_NS0_13GridEvenShareISI_EET2_T4_E12temp_storage+64];
	setp.lt.f64 	%p108, %fd201, %fd202;
	selp.f64 	%fd374, %fd202, %fd201, %p108;
	bra.uni 	$L__BB4_71;
$L__BB4_51:
	// begin inline asm
	mov.u32 %r187, %laneid;
	// end inline asm
	and.b32  	%r238, %r56, 992;
	add.s32 	%r239, %r238, 32;
	setp.gt.u32 	%p63, %r239, %r55;
	not.b32 	%r240, %r238;
	add.s32 	%r241, %r55, %r240;
	selp.b32 	%r236, %r241, 31, %p63;
	mov.b64 	%rd81, %fd367;
	mov.b64 	{%r189, %r194}, %rd81;
	mov.b32 	%r195, 1;
	mov.b32 	%r237, -1;
	// begin inline asm
	shfl.sync.down.b32 %r188, %r189, %r195, %r236, %r237;
	// end inline asm
	// begin inline asm
	shfl.sync.down.b32 %r193, %r194, %r195, %r236, %r237;
	// end inline asm
	mov.b64 	%rd82, {%r188, %r193};
	mov.b64 	%fd130, %rd82;
	setp.lt.s32 	%p64, %r187, %r236;
	setp.lt.f64 	%p65, %fd367, %fd130;
	selp.f64 	%fd131, %fd130, %fd367, %p65;
	selp.f64 	%fd132, %fd131, %fd367, %p64;
	mov.b64 	%rd83, %fd132;
	mov.b64 	{%r199, %r204}, %rd83;
	mov.b32 	%r205, 2;
	// begin inline asm
	shfl.sync.down.b32 %r198, %r199, %r205, %r236, %r237;
	// end inline asm
	// begin inline asm
	shfl.sync.down.b32 %r203, %r204, %r205, %r236, %r237;
	// end inline asm
	mov.b64 	%rd84, {%r198, %r203};
	mov.b64 	%fd133, %rd84;
	add.s32 	%r242, %r187, 2;
	setp.gt.s32 	%p66, %r242, %r236;
	setp.lt.f64 	%p67, %fd132, %fd133;
	selp.f64 	%fd134, %fd133, %fd132, %p67;
	selp.f64 	%fd135, %fd132, %fd134, %p66;
	mov.b64 	%rd85, %fd135;
	mov.b64 	{%r209, %r214}, %rd85;
	mov.b32 	%r215, 4;
	// begin inline asm
	shfl.sync.down.b32 %r208, %r209, %r215, %r236, %r237;
	// end inline asm
	// begin inline asm
	shfl.sync.down.b32 %r213, %r214, %r215, %r236, %r237;
	// end inline asm
	mov.b64 	%rd86, {%r208, %r213};
	mov.b64 	%fd136, %rd86;
	add.s32 	%r243, %r187, 4;
	setp.gt.s32 	%p68, %r243, %r236;
	setp.lt.f64 	%p69, %fd135, %fd136;
	selp.f64 	%fd137, %fd136, %fd135, %p69;
	selp.f64 	%fd138, %fd135, %fd137, %p68;
	mov.b64 	%rd87, %fd138;
	mov.b64 	{%r219, %r224}, %rd87;
	mov.b32 	%r225, 8;
	// begin inline asm
	shfl.sync.down.b32 %r218, %r219, %r225, %r236, %r237;
	// end inline asm
	// begin inline asm
	shfl.sync.down.b32 %r223, %r224, %r225, %r236, %r237;
	// end inline asm
	mov.b64 	%rd88, {%r218, %r223};
	mov.b64 	%fd139, %rd88;
	add.s32 	%r244, %r187, 8;
	setp.gt.s32 	%p70, %r244, %r236;
	setp.lt.f64 	%p71, %fd138, %fd139;
	selp.f64 	%fd140, %fd139, %fd138, %p71;
	selp.f64 	%fd141, %fd138, %fd140, %p70;
	mov.b64 	%rd89, %fd141;
	mov.b64 	{%r229, %r234}, %rd89;
	mov.b32 	%r235, 16;
	// begin inline asm
	shfl.sync.down.b32 %r228, %r229, %r235, %r236, %r237;
	// end inline asm
	// begin inline asm
	shfl.sync.down.b32 %r233, %r234, %r235, %r236, %r237;
	// end inline asm
	mov.b64 	%rd90, {%r228, %r233};
	mov.b64 	%fd142, %rd90;
	add.s32 	%r245, %r187, 16;
	setp.gt.s32 	%p72, %r245, %r236;
	setp.lt.f64 	%p73, %fd141, %fd142;
	selp.f64 	%fd143, %fd142, %fd141, %p73;
	selp.f64 	%fd374, %fd141, %fd143, %p72;
	setp.ne.s32 	%p74, %r187, 0;
	@%p74 bra 	$L__BB4_53;
	shr.u32 	%r246, %r56, 2;
	and.b32  	%r247, %r246, 248;
	mov.u32 	%r248, _ZZN3cub18CUB_300001_SM_10006detail6reduce18DeviceReduceKernelINS2_10policy_hubIdjN4cuda3__47maximumIvEEE10Policy1000EPdjS8_dNS5_3std3__410__identityEEEvT0_PT3_T1_NS0_13GridEvenShareISI_EET2_T4_E12temp_storage;
	add.s32 	%r249, %r248, %r247;
	st.shared.f64 	[%r249+8], %fd374;
$L__BB4_53:
	bar.sync 	0;
	setp.ne.s32 	%p75, %r56, 0;
	@%p75 bra 	$L__BB4_71;
	setp.gt.u32 	%p76, %r55, 32;
	ld.shared.f64 	%fd144, [_ZZN3cub18CUB_300001_SM_10006detail6reduce18DeviceReduceKernelINS2_10policy_hubIdjN4cuda3__47maximumIvEEE10Policy1000EPdjS8_dNS5_3std3__410__identityEEEvT0_PT3_T1_NS0_13GridEvenShareISI_EET2_T4_E12temp_storage+16];
	setp.lt.f64 	%p77, %fd374, %fd144;
	selp.f64 	%fd146, %fd144, %fd374, %p77;
	selp.f64 	%fd147, %fd146, %fd374, %p76;
	setp.gt.u32 	%p78, %r55, 64;
	ld.shared.f64 	%fd149, [_ZZN3cub18CUB_300001_SM_10006detail6reduce18DeviceReduceKernelINS2_10policy_hubIdjN4cuda3__47maximumIvEEE10Policy1000EPdjS8_dNS5_3std3__410__identityEEEvT0_PT3_T1_NS0_13GridEvenShareISI_EET2_T4_E12temp_storage+24];
	setp.lt.f64 	%p79, %fd147, %fd149;
	selp.f64 	%fd151, %fd149, %fd147, %p79;
	selp.f64 	%fd152, %fd151, %fd147, %p78;
	setp.gt.u32 	%p80, %r55, 96;
	ld.shared.f64 	%fd154, [_ZZN3cub18CUB_300001_SM_10006detail6reduce18DeviceReduceKernelINS2_10policy_hubIdjN4cuda3__47maximumIvEEE10Policy1000EPdjS8_dNS5_3std3__410__identityEEEvT0_PT3_T1_NS0_13GridEvenShareISI_EET2_T4_E12temp_storage+32];
	setp.lt.f64 	%p81, %fd152, %fd154;
	selp.f64 	%fd156, %fd154, %fd152, %p81;
	selp.f64 	%fd157, %fd156, %fd152, %p80;
	setp.gt.u32 	%p82, %r55, 128;
	ld.shared.f64 	%fd159, [_ZZN3cub18CUB_300001_SM_10006detail6reduce18DeviceReduceKernelINS2_10policy_hubIdjN4cuda3__47maximumIvEEE10Policy1000EPdjS8_dNS5_3std3__410__identityEEEvT0_PT3_T1_NS0_13GridEvenShareISI_EET2_T4_E12temp_storage+40];
	setp.lt.f64 	%p83, %fd157, %fd159;
	selp.f64 	%fd161, %fd159, %fd157, %p83;
	selp.f64 	%fd162, %fd161, %fd157, %p82;
	setp.gt.u32 	%p84, %r55, 160;
	ld.shared.f64 	%fd164, [_ZZN3cub18CUB_300001_SM_10006detail6reduce18DeviceReduceKernelINS2_10policy_hubIdjN4cuda3__47maximumIvEEE10Policy1000EPdjS8_dNS5_3std3__410__identityEEEvT0_PT3_T1_NS0_13GridEvenShareISI_EET2_T4_E12temp_storage+48];
	setp.lt.f64 	%p85, %fd162, %fd164;
	selp.f64 	%fd166, %fd164, %fd162, %p85;
	selp.f64 	%fd167, %fd166, %fd162, %p84;
	setp.gt.u32 	%p86, %r55, 192;
	ld.shared.f64 	%fd169, [_ZZN3cub18CUB_300001_SM_10006detail6reduce18DeviceReduceKernelINS2_10policy_hubIdjN4cuda3__47maximumIvEEE10Policy1000EPdjS8_dNS5_3std3__410__identityEEEvT0_PT3_T1_NS0_13GridEvenShareISI_EET2_T4_E12temp_storage+56];
	setp.lt.f64 	%p87, %fd167, %fd169;
	selp.f64 	%fd171, %fd169, %fd167, %p87;
	selp.f64 	%fd172, %fd171, %fd167, %p86;
	setp.gt.u32 	%p88, %r55, 224;
	ld.shared.f64 	%fd174, [_ZZN3cub18CUB_300001_SM_10006detail6reduce18DeviceReduceKernelINS2_10policy_hubIdjN4cuda3__47maximumIvEEE10Policy1000EPdjS8_dNS5_3std3__410__identityEEEvT0_PT3_T1_NS0_13GridEvenShareISI_EET2_T4_E12temp_storage+64];
	setp.lt.f64 	%p89, %fd172, %fd174;
	selp.f64 	%fd176, %fd174, %fd172, %p89;
	selp.f64 	%fd374, %fd176, %fd172, %p88;
	bra.uni 	$L__BB4_71;
$L__BB4_55:
	mov.u32 	%r75, %tid.x;
	add.s32 	%r104, %r75, %r5;
	mul.wide.u32 	%rd20, %r104, 8;
	add.s64 	%rd5, %rd1, %rd20;
	// begin inline asm
	ld.global.nc.u64 %rd4, [%rd5];
	// end inline asm
	mov.b64 	%fd56, %rd4;
	add.s64 	%rd7, %rd5, 2048;
	// begin inline asm
	ld.global.nc.u64 %rd6, [%rd7];
	// end inline asm
	mov.b64 	%fd57, %rd6;
	add.s64 	%rd9, %rd5, 4096;
	// begin inline asm
	ld.global.nc.u64 %rd8, [%rd9];
	// end inline asm
	mov.b64 	%fd58, %rd8;
	add.s64 	%rd11, %rd5, 6144;
	// begin inline asm
	ld.global.nc.u64 %rd10, [%rd11];
	// end inline asm
	mov.b64 	%fd59, %rd10;
	add.s64 	%rd13, %rd5, 8192;
	// begin inline asm
	ld.global.nc.u64 %rd12, [%rd13];
	// end inline asm
	mov.b64 	%fd60, %rd12;
	add.s64 	%rd15, %rd5, 10240;
	// begin inline asm
	ld.global.nc.u64 %rd14, [%rd15];
	// end inline asm
	mov.b64 	%fd61, %rd14;
	add.s64 	%rd17, %rd5, 12288;
	// begin inline asm
	ld.global.nc.u64 %rd16, [%rd17];
	// end inline asm
	mov.b64 	%fd62, %rd16;
	add.s64 	%rd19, %rd5, 14336;
	// begin inline asm
	ld.global.nc.u64 %rd18, [%rd19];
	// end inline asm
	mov.b64 	%fd63, %rd18;
	setp.lt.f64 	%p3, %fd56, %fd57;
	selp.f64 	%fd64, %fd57, %fd56, %p3;
	setp.lt.f64 	%p4, %fd64, %fd58;
	selp.f64 	%fd65, %fd58, %fd64, %p4;
	setp.lt.f64 	%p5, %fd65, %fd59;
	selp.f64 	%fd66, %fd59, %fd65, %p5;
	setp.lt.f64 	%p6, %fd66, %fd60;
	selp.f64 	%fd67, %fd60, %fd66, %p6;
	setp.lt.f64 	%p7, %fd67, %fd61;
	selp.f64 	%fd68, %fd61, %fd67, %p7;
	setp.lt.f64 	%p8, %fd68, %fd62;
	selp.f64 	%fd69, %fd62, %fd68, %p8;
	setp.lt.f64 	%p9, %fd69, %fd63;
	selp.f64 	%fd373, %fd63, %fd69, %p9;
	setp.lt.u32 	%p10, %r55, %r4;
	@%p10 bra 	$L__BB4_67;
	add.s32 	%r76, %r4, %r5;
	add.s32 	%r533, %r76, 256;
	add.s32 	%r532, %r76, %r75;
	mov.b32 	%r534, 0;
$L__BB4_57:
	add.s32 	%r5, %r5, %r4;
	add.s32 	%r106, %r1, -2048;
	setp.gt.u32 	%p11, %r5, %r106;
	@%p11 bra 	$L__BB4_59;
	add.s32 	%r107, %r75, %r5;
	mul.wide.u32 	%rd37, %r107, 8;
	add.s64 	%rd22, %rd1, %rd37;
	// begin inline asm
	ld.global.nc.u64 %rd21, [%rd22];
	// end inline asm
	mov.b64 	%fd70, %rd21;
	add.s64 	%rd24, %rd22, 2048;
	// begin inline asm
	ld.global.nc.u64 %rd23, [%rd24];
	// end inline asm
	mov.b64 	%fd71, %rd23;
	add.s64 	%rd26, %rd22, 4096;
	// begin inline asm
	ld.global.nc.u64 %rd25, [%rd26];
	// end inline asm
	mov.b64 	%fd72, %rd25;
	add.s64 	%rd28, %rd22, 6144;
	// begin inline asm
	ld.global.nc.u64 %rd27, [%rd28];
	// end inline asm
	mov.b64 	%fd73, %rd27;
	add.s64 	%rd30, %rd22, 8192;
	// begin inline asm
	ld.global.nc.u64 %rd29, [%rd30];
	// end inline asm
	mov.b64 	%fd74, %rd29;
	add.s64 	%rd32, %rd22, 10240;
	// begin inline asm
	ld.global.nc.u64 %rd31, [%rd32];
	// end inline asm
	mov.b64 	%fd75, %rd31;
	add.s64 	%rd34, %rd22, 12288;
	// begin inline asm
	ld.global.nc.u64 %rd33, [%rd34];
	// end inline asm
	mov.b64 	%fd76, %rd33;
	add.s64 	%rd36, %rd22, 14336;
	// begin inline asm
	ld.global.nc.u64 %rd35, [%rd36];
	// end inline asm
	mov.b64 	%fd77, %rd35;
	setp.lt.f64 	%p12, %fd373, %fd70;
	selp.f64 	%fd78, %fd70, %fd373, %p12;
	setp.lt.f64 	%p13, %fd78, %fd71;
	selp.f64 	%fd79, %fd71, %fd78, %p13;
	setp.lt.f64 	%p14, %fd79, %fd72;
	selp.f64 	%fd80, %fd72, %fd79, %p14;
	setp.lt.f64 	%p15, %fd80, %fd73;
	selp.f64 	%fd81, %fd73, %fd80, %p15;
	setp.lt.f64 	%p16, %fd81, %fd74;
	selp.f64 	%fd82, %fd74, %fd81, %p16;
	setp.lt.f64 	%p17, %fd82, %fd75;
	selp.f64 	%fd83, %fd75, %fd82, %p17;
	setp.lt.f64 	%p18, %fd83, %fd76;
	selp.f64 	%fd84, %fd76, %fd83, %p18;
	setp.lt.f64 	%p19, %fd84, %fd77;
	selp.f64 	%fd373, %fd77, %fd84, %p19;
	sub.s32 	%r108, %r1, %r5;
	setp.lt.u32 	%p20, %r108, %r4;
	add.s32 	%r534, %r534, 1;
	add.s32 	%r533, %r533, %r4;
	add.s32 	%r532, %r532, %r4;
	@%p20 bra 	$L__BB4_67;
	bra.uni 	$L__BB4_57;
$L__BB4_59:
	setp.le.u32 	%p21, %r1, %r5;
	@%p21 bra 	$L__BB4_67;
	sub.s32 	%r87, %r1, %r5;
	setp.ge.s32 	%p22, %r75, %r87;
	@%p22 bra 	$L__BB4_67;
	not.b32 	%r109, %r75;
	add.s32 	%r110, %r1, %r109;
	sub.s32 	%r111, %r110, %r76;
	mul.lo.s32 	%r112, %r2, %r534;
	shl.b32 	%r113, %r112, 11;
	sub.s32 	%r88, %r111, %r113;
	shr.u32 	%r114, %r110, 8;
	add.s32 	%r89, %r114, 1;
	and.b32  	%r115, %r110, 768;
	setp.eq.s32 	%p23, %r115, 768;
	mov.u32 	%r539, %r75;
	@%p23 bra 	$L__BB4_64;
	and.b32  	%r116, %r89, 3;
	neg.s32 	%r536, %r116;
	mov.u32 	%r539, %r75;
$L__BB4_63:
	.pragma "nounroll";
	mul.wide.u32 	%rd40, %r532, 8;
	add.s64 	%rd39, %rd1, %rd40;
	// begin inline asm
	ld.global.nc.u64 %rd38, [%rd39];
	// end inline asm
	mov.b64 	%fd86, %rd38;
	setp.lt.f64 	%p24, %fd373, %fd86;
	selp.f64 	%fd373, %fd86, %fd373, %p24;
	add.s32 	%r539, %r539, 256;
	add.s32 	%r532, %r532, 256;
	add.s32 	%r536, %r536, 1;
	setp.ne.s32 	%p25, %r536, 0;
	@%p25 bra 	$L__BB4_63;
$L__BB4_64:
	setp.lt.u32 	%p26, %r88, 768;
	@%p26 bra 	$L__BB4_67;
	add.s32 	%r541, %r539, 512;
	add.s32 	%r540, %r539, %r533;
$L__BB4_66:
	add.s32 	%r117, %r540, -256;
	mul.wide.u32 	%rd49, %r117, 8;
	add.s64 	%rd42, %rd1, %rd49;
	// begin inline asm
	ld.global.nc.u64 %rd41, [%rd42];
	// end inline asm
	mov.b64 	%fd87, %rd41;
	setp.lt.f64 	%p27, %fd373, %fd87;
	selp.f64 	%fd88, %fd87, %fd373, %p27;
	mul.wide.u32 	%rd50, %r540, 8;
	add.s64 	%rd44, %rd1, %rd50;
	// begin inline asm
	ld.global.nc.u64 %rd43, [%rd44];
	// end inline asm
	mov.b64 	%fd89, %rd43;
	setp.lt.f64 	%p28, %fd88, %fd89;
	selp.f64 	%fd90, %fd89, %fd88, %p28;
	add.s32 	%r118, %r540, 256;
	mul.wide.u32 	%rd51, %r118, 8;
	add.s64 	%rd46, %rd1, %rd51;
	// begin inline asm
	ld.global.nc.u64 %rd45, [%rd46];
	// end inline asm
	mov.b64 	%fd91, %rd45;
	setp.lt.f64 	%p29, %fd90, %fd91;
	selp.f64 	%fd92, %fd91, %fd90, %p29;
	add.s32 	%r119, %r540, 512;
	mul.wide.u32 	%rd52, %r119, 8;
	add.s64 	%rd48, %rd1, %rd52;
	// begin inline asm
	ld.global.nc.u64 %rd47, [%rd48];
	// end inline asm
	mov.b64 	%fd93, %rd47;
	setp.lt.f64 	%p30, %fd92, %fd93;
	selp.f64 	%fd373, %fd93, %fd92, %p30;
	add.s32 	%r102, %r541, 1024;
	add.s32 	%r120, %r541, 512;
	add.s32 	%r540, %r540, 1024;
	setp.lt.s32 	%p31, %r120, %r87;
	mov.u32 	%r541, %r102;
	@%p31 bra 	$L__BB4_66;
$L__BB4_67:
	// begin inline asm
	mov.u32 %r121, %laneid;
	// end inline asm
	mov.b64 	%rd53, %fd373;
	mov.b64 	{%r123, %r128}, %rd53;
	mov.b32 	%r129, 1;
	mov.b32 	%r170, 31;
	mov.b32 	%r171, -1;
	// begin inline asm
	shfl.sync.down.b32 %r122, %r123, %r129, %r170, %r171;
	// end inline asm
	// begin inline asm
	shfl.sync.down.b32 %r127, %r128, %r129, %r170, %r171;
	// end inline asm
	mov.b64 	%rd54, {%r122, %r127};
	mov.b64 	%fd94, %rd54;
	setp.gt.s32 	%p32, %r121, 30;
	setp.lt.f64 	%p33, %fd373, %fd94;
	selp.f64 	%fd95, %fd94, %fd373, %p33;
	selp.f64 	%fd96, %fd373, %fd95, %p32;
	mov.b64 	%rd55, %fd96;
	mov.b64 	{%r133, %r138}, %rd55;
	mov.b32 	%r139, 2;
	// begin inline asm
	shfl.sync.down.b32 %r132, %r133, %r139, %r170, %r171;
	// end inline asm
	// begin inline asm
	shfl.sync.down.b32 %r137, %r138, %r139, %r170, %r171;
	// end inline asm
	mov.b64 	%rd56, {%r132, %r137};
	mov.b64 	%fd97, %rd56;
	setp.gt.s32 	%p34, %r121, 29;
	setp.lt.f64 	%p35, %fd96, %fd97;
	selp.f64 	%fd98, %fd97, %fd96, %p35;
	selp.f64 	%fd99, %fd96, %fd98, %p34;
	mov.b64 	%rd57, %fd99;
	mov.b64 	{%r143, %r148}, %rd57;
	mov.b32 	%r149, 4;
	// begin inline asm
	shfl.sync.down.b32 %r142, %r143, %r149, %r170, %r171;
	// end inline asm
	// begin inline asm
	shfl.sync.down.b32 %r147, %r148, %r149, %r170, %r171;
	// end inline asm
	mov.b64 	%rd58, {%r142, %r147};
	mov.b64 	%fd100, %rd58;
	setp.gt.s32 	%p36, %r121, 27;
	setp.lt.f64 	%p37, %fd99, %fd100;
	selp.f64 	%fd101, %fd100, %fd99, %p37;
	selp.f64 	%fd102, %fd99, %fd101, %p36;
	mov.b64 	%rd59, %fd102;
	mov.b64 	{%r153, %r158}, %rd59;
	mov.b32 	%r159, 8;
	// begin inline asm
	shfl.sync.down.b32 %r152, %r153, %r159, %r170, %r171;
	// end inline asm
	// begin inline asm
	shfl.sync.down.b32 %r157, %r158, %r159, %r170, %r171;
	// end inline asm
	mov.b64 	%rd60, {%r152, %r157};
	mov.b64 	%fd103, %rd60;
	setp.gt.s32 	%p38, %r121, 23;
	setp.lt.f64 	%p39, %fd102, %fd103;
	selp.f64 	%fd104, %fd103, %fd102, %p39;
	selp.f64 	%fd105, %fd102, %fd104, %p38;
	mov.b64 	%rd61, %fd105;
	mov.b64 	{%r163, %r168}, %rd61;
	mov.b32 	%r169, 16;
	// begin inline asm
	shfl.sync.down.b32 %r162, %r163, %r169, %r170, %r171;
	// end inline asm
	// begin inline asm
	shfl.sync.down.b32 %r167, %r168, %r169, %r170, %r171;
	// end inline asm
	mov.b64 	%rd62, {%r162, %r167};
	mov.b64 	%fd106, %rd62;
	setp.gt.s32 	%p40, %r121, 15;
	setp.lt.f64 	%p41, %fd105, %fd106;
	selp.f64 	%fd52, %fd106, %fd105, %p41;
	selp.f64 	%fd374, %fd105, %fd52, %p40;
	setp.ne.s32 	%p42, %r121, 0;
	@%p42 bra 	$L__BB4_69;
	shr.u32 	%r172, %r75, 2;
	and.b32  	%r173, %r172, 248;
	mov.u32 	%r174, _ZZN3cub18CUB_300001_SM_10006detail6reduce18DeviceReduceKernelINS2_10policy_hubIdjN4cuda3__47maximumIvEEE10Policy1000EPdjS8_dNS5_3std3__410__identityEEEvT0_PT3_T1_NS0_13GridEvenShareISI_EET2_T4_E12temp_storage;
	add.s32 	%r175, %r174, %r173;
	st.shared.f64 	[%r175+8], %fd52;
$L__BB4_69:
	bar.sync 	0;
	setp.ne.s32 	%p43, %r75, 0;
	@%p43 bra 	$L__BB4_71;
	ld.shared.f64 	%fd107, [_ZZN3cub18CUB_300001_SM_10006detail6reduce18DeviceReduceKernelINS2_10policy_hubIdjN4cuda3__47maximumIvEEE10Policy1000EPdjS8_dNS5_3std3__410__identityEEEvT0_PT3_T1_NS0_13GridEvenShareISI_EET2_T4_E12temp_storage+16];
	setp.lt.f64 	%p44, %fd374, %fd107;
	selp.f64 	%fd108, %fd107, %fd374, %p44;
	ld.shared.f64 	%fd109, [_ZZN3cub18CUB_300001_SM_10006detail6reduce18DeviceReduceKernelINS2_10policy_hubIdjN4cuda3__47maximumIvEEE10Policy1000EPdjS8_dNS5_3std3__410__identityEEEvT0_PT3_T1_NS0_13GridEvenShareISI_EET2_T4_E12temp_storage+24];
	setp.lt.f64 	%p45, %fd108, %fd109;
	selp.f64 	%fd110, %fd109, %fd108, %p45;
	ld.shared.f64 	%fd111, [_ZZN3cub18CUB_300001_SM_10006detail6reduce18DeviceReduceKernelINS2_10policy_hubIdjN4cuda3__47maximumIvEEE10Policy1000EPdjS8_dNS5_3std3__410__identityEEEvT0_PT3_T1_NS0_13GridEvenShareISI_EET2_T4_E12temp_storage+32];
	setp.lt.f64 	%p46, %fd110, %fd111;
	selp.f64 	%fd112, %fd111, %fd110, %p46;
	ld.shared.f64 	%fd113, [_ZZN3cub18CUB_300001_SM_10006detail6reduce18DeviceReduceKernelINS2_10policy_hubIdjN4cuda3__47maximumIvEEE10Policy1000EPdjS8_dNS5_3std3__410__identityEEEvT0_PT3_T1_NS0_13GridEvenShareISI_EET2_T4_E12temp_storage+40];
	setp.lt.f64 	%p47, %fd112, %fd113;
	selp.f64 	%fd114, %fd113, %fd112, %p47;
	ld.shared.f64 	%fd115, [_ZZN3cub18CUB_300001_SM_10006detail6reduce18DeviceReduceKernelINS2_10policy_hubIdjN4cuda3__47maximumIvEEE10Policy1000EPdjS8_dNS5_3std3__410__identityEEEvT0_PT3_T1_NS0_13GridEvenShareISI_EET2_T4_E12temp_storage+48];
	setp.lt.f64 	%p48, %fd114, %fd115;
	selp.f64 	%fd116, %fd115, %fd114, %p48;
	ld.shared.f64 	%fd117, [_ZZN3cub18CUB_300001_SM_10006detail6reduce18DeviceReduceKernelINS2_10policy_hubIdjN4cuda3__47maximumIvEEE10Policy1000EPdjS8_dNS5_3std3__410__identityEEEvT0_PT3_T1_NS0_13GridEvenShareISI_EET2_T4_E12temp_storage+56];
	setp.lt.f64 	%p49, %fd116, %fd117;
	selp.f64 	%fd118, %fd117, %fd116, %p49;
	ld.shared.f64 	%fd119, [_ZZN3cub18CUB_300001_SM_10006detail6reduce18DeviceReduceKernelINS2_10policy_hubIdjN4cuda3__47maximumIvEEE10Policy1000EPdjS8_dNS5_3std3__410__identityEEEvT0_PT3_T1_NS0_13GridEvenShareISI_EET2_T4_E12temp_storage+64];
	setp.lt.f64 	%p50, %fd118, %fd119;
	selp.f64 	%fd374, %fd119, %fd118, %p50;
$L__BB4_71:
	mov.u32 	%r507, %tid.x;
	setp.ne.s32 	%p216, %r507, 0;
	@%p216 bra 	$L__BB4_73;
	ld.param.u64 	%rd196, [_ZN3cub18CUB_300001_SM_10006detail6reduce18DeviceReduceKernelINS2_10policy_hubIdjN4cuda3__47maximumIvEEE10Policy1000EPdjS8_dNS5_3std3__410__identityEEEvT0_PT3_T1_NS0_13GridEvenShareISI_EET2_T4__param_1];
	cvta.to.global.u64 	%rd193, %rd196;
	mul.wide.u32 	%rd194, %r3, 8;
	add.s64 	%rd195, %rd193, %rd194;
	st.global.f64 	[%rd195], %fd374;
$L__BB4_73:
	ret;

}
	// .globl	_ZN3cub18CUB_300001_SM_10006detail6reduce28DeviceReduceSingleTileKernelINS2_10policy_hubIdjN4cuda3__47maximumIvEEE10Policy1000EPdSB_iS8_ddNS5_3std3__410__identityEEEvT0_T1_T2_T3_T4_T6_
.visible .entry _ZN3cub18CUB_300001_SM_10006detail6reduce28DeviceReduceSingleTileKernelINS2_10policy_hubIdjN4cuda3__47maximumIvEEE10Policy1000EPdSB_iS8_ddNS5_3std3__410__identityEEEvT0_T1_T2_T3_T4_T6_(
	.param .u64 .ptr .align 1 _ZN3cub18CUB_300001_SM_10006detail6reduce28DeviceReduceSingleTileKernelINS2_10policy_hubIdjN4cuda3__47maximumIvEEE10Policy1000EPdSB_iS8_ddNS5_3std3__410__identityEEEvT0_T1_T2_T3_T4_T6__param_0,
	.param .u64 .ptr .align 1 _ZN3cub18CUB_300001_SM_10006detail6reduce28DeviceReduceSingleTileKernelINS2_10policy_hubIdjN4cuda3__47maximumIvEEE10Policy1000EPdSB_iS8_ddNS5_3std3__410__identityEEEvT0_T1_T2_T3_T4_T6__param_1,
	.param .u32 _ZN3cub18CUB_300001_SM_10006detail6reduce28DeviceReduceSingleTileKernelINS2_10policy_hubIdjN4cuda3__47maximumIvEEE10Policy1000EPdSB_iS8_ddNS5_3std3__410__identityEEEvT0_T1_T2_T3_T4_T6__param_2,
	.param .align 1 .b8 _ZN3cub18CUB_300001_SM_10006detail6reduce28DeviceReduceSingleTileKernelINS2_10policy_hubIdjN4cuda3__47maximumIvEEE10Policy1000EPdSB_iS8_ddNS5_3std3__410__identityEEEvT0_T1_T2_T3_T4_T6__param_3[1],
	.param .f64 _ZN3cub18CUB_300001_SM_10006detail6reduce28DeviceReduceSingleTileKernelINS2_10policy_hubIdjN4cuda3__47maximumIvEEE10Policy1000EPdSB_iS8_ddNS5_3std3__410__identityEEEvT0_T1_T2_T3_T4_T6__param_4,
	.param .align 1 .b8 _ZN3cub18CUB_300001_SM_10006detail6reduce28DeviceReduceSingleTileKernelINS2_10policy_hubIdjN4cuda3__47maximumIvEEE10Policy1000EPdSB_iS8_ddNS5_3std3__410__identityEEEvT0_T1_T2_T3_T4_T6__param_5[1]
)
.maxntid 256
.minnctapersm 1
{
	.reg .pred 	%p<220>;
	.reg .b32 	%r<472>;
	.reg .b64 	%rd<206>;
	.reg .b64 	%fd<381>;
	// demoted variable
	.shared .align 8 .b8 _ZZN3cub18CUB_300001_SM_10006detail6reduce28DeviceReduceSingleTileKernelINS2_10policy_hubIdjN4cuda3__47maximumIvEEE10Policy1000EPdSB_iS8_ddNS5_3std3__410__identityEEEvT0_T1_T2_T3_T4_T6_E12temp_storage[80];
	ld.param.u64 	%rd15, [_ZN3cub18CUB_300001_SM_10006detail6reduce28DeviceReduceSingleTileKernelINS2_10policy_hubIdjN4cuda3__47maximumIvEEE10Policy1000EPdSB_iS8_ddNS5_3std3__410__identityEEEvT0_T1_T2_T3_T4_T6__param_0];
	ld.param.u64 	%rd16, [_ZN3cub18CUB_300001_SM_10006detail6reduce28DeviceReduceSingleTileKernelINS2_10policy_hubIdjN4cuda3__47maximumIvEEE10Policy1000EPdSB_iS8_ddNS5_3std3__410__identityEEEvT0_T1_T2_T3_T4_T6__param_1];
	ld.param.u32 	%r68, [_ZN3cub18CUB_300001_SM_10006detail6reduce28DeviceReduceSingleTileKernelINS2_10policy_hubIdjN4cuda3__47maximumIvEEE10Policy1000EPdSB_iS8_ddNS5_3std3__410__identityEEEvT0_T1_T2_T3_T4_T6__param_2];
	ld.param.f64 	%fd58, [_ZN3cub18CUB_300001_SM_10006detail6reduce28DeviceReduceSingleTileKernelINS2_10policy_hubIdjN4cuda3__47maximumIvEEE10Policy1000EPdSB_iS8_ddNS5_3std3__410__identityEEEvT0_T1_T2_T3_T4_T6__param_4];
	cvta.to.global.u64 	%rd1, %rd16;
	setp.ne.s32 	%p1, %r68, 0;
	@%p1 bra 	$L__BB5_3;
	mov.u32 	%r445, %tid.x;
	setp.ne.s32 	%p219, %r445, 0;
	@%p219 bra 	$L__BB5_74;
	st.global.f64 	[%rd1], %fd58;
	bra.uni 	$L__BB5_74;
$L__BB5_3:
	and.b64  	%rd17, %rd15, 31;
	setp.ne.s64 	%p2, %rd17, 0;
	@%p2 bra 	$L__BB5_38;
	setp.gt.s32 	%p110, %r68, 2047;
	@%p110 bra 	$L__BB5_22;
	mov.u32 	%r1, %tid.x;
	setp.ge.s32 	%p159, %r1, %r68;
	mov.f64 	%fd359, 0d0000000000000000;
	mov.u32 	%r449, %r1;
	@%p159 bra 	$L__BB5_7;
	mul.wide.u32 	%rd169, %r1, 8;
	add.s64 	%rd168, %rd15, %rd169;
	// begin inline asm
	ld.global.nc.u64 %rd167, [%rd168];
	// end inline asm
	mov.b64 	%fd359, %rd167;
	add.s32 	%r449, %r1, 256;
$L__BB5_7:
	setp.ge.s32 	%p160, %r449, %r68;
	@%p160 bra 	$L__BB5_13;
	not.b32 	%r321, %r449;
	add.s32 	%r4, %r68, %r321;
	and.b32  	%r322, %r4, 768;
	setp.eq.s32 	%p161, %r322, 768;
	@%p161 bra 	$L__BB5_11;
	mul.wide.u32 	%rd170, %r449, 8;
	add.s64 	%rd202, %rd15, %rd170;
	shr.u32 	%r323, %r4, 8;
	add.s32 	%r324, %r323, 1;
	and.b32  	%r325, %r324, 3;
	neg.s32 	%r447, %r325;
$L__BB5_10:
	.pragma "nounroll";
	// begin inline asm
	ld.global.nc.u64 %rd171, [%rd202];
	// end inline asm
	mov.b64 	%fd272, %rd171;
	setp.lt.f64 	%p162, %fd359, %fd272;
	selp.f64 	%fd359, %fd272, %fd359, %p162;
	add.s32 	%r449, %r449, 256;
	add.s64 	%rd202, %rd202, 2048;
	add.s32 	%r447, %r447, 1;
	setp.ne.s32 	%p163, %r447, 0;
	@%p163 bra 	$L__BB5_10;
$L__BB5_11:
	setp.lt.u32 	%p164, %r4, 768;
	@%p164 bra 	$L__BB5_13;
$L__BB5_12:
	mul.wide.s32 	%rd181, %r449, 8;
	add.s64 	%rd174, %rd15, %rd181;
	// begin inline asm
	ld.global.nc.u64 %rd173, [%rd174];
	// end inline asm
	mov.b64 	%fd273, %rd173;
	setp.lt.f64 	%p165, %fd359, %fd273;
	selp.f64 	%fd274, %fd273, %fd359, %p165;
	add.s64 	%rd176, %rd174, 2048;
	// begin inline asm
	ld.global.nc.u64 %rd175, [%rd176];
	// end inline asm
	mov.b64 	%fd275, %rd175;
	setp.lt.f64 	%p166, %fd274, %fd275;
	selp.f64 	%fd276, %fd275, %fd274, %p166;
	add.s64 	%rd178, %rd174, 4096;
	// begin inline asm
	ld.global.nc.u64 %rd177, [%rd178];
	// end inline asm
	mov.b64 	%fd277, %rd177;
	setp.lt.f64 	%p167, %fd276, %fd277;
	selp.f64 	%fd278, %fd277, %fd276, %p167;
	add.s64 	%rd180, %rd174, 6144;
	// begin inline asm
	ld.global.nc.u64 %rd179, [%rd180];
	// end inline asm
	mov.b64 	%fd279, %rd179;
	setp.lt.f64 	%p168, %fd278, %fd279;
	selp.f64 	%fd359, %fd279, %fd278, %p168;
	add.s32 	%r449, %r449, 1024;
	setp.lt.s32 	%p169, %r449, %r68;
	@%p169 bra 	$L__BB5_12;
$L__BB5_13:
	setp.lt.s32 	%p170, %r68, 256;
	@%p170 bra 	$L__BB5_18;
	// begin inline asm
	mov.u32 %r389, %laneid;
	// end inline asm
	mov.b64 	%rd192, %fd359;
	mov.b64 	{%r391, %r396}, %rd192;
	mov.b32 	%r397, 1;
	mov.b32 	%r438, 31;
	mov.b32 	%r439, -1;
	// begin inline asm
	shfl.sync.down.b32 %r390, %r391, %r397, %r438, %r439;
	// end inline asm
	// begin inline asm
	shfl.sync.down.b32 %r395, %r396, %r397, %r438, %r439;
	// end inline asm
	mov.b64 	%rd193, {%r390, %r395};
	mov.b64 	%fd327, %rd193;
	setp.gt.s32 	%p198, %r389, 30;
	setp.lt.f64 	%p199, %fd359, %fd327;
	selp.f64 	%fd328, %fd327, %fd359, %p199;
	selp.f64 	%fd329, %fd359, %fd328, %p198;
	mov.b64 	%rd194, %fd329;
	mov.b64 	{%r401, %r406}, %rd194;
	mov.b32 	%r407, 2;
	// begin inline asm
	shfl.sync.down.b32 %r400, %r401, %r407, %r438, %r439;
	// end inline asm
	// begin inline asm
	shfl.sync.down.b32 %r405, %r406, %r407, %r438, %r439;
	// end inline asm
	mov.b64 	%rd195, {%r400, %r405};
	mov.b64 	%fd330, %rd195;
	setp.gt.s32 	%p200, %r389, 29;
	setp.lt.f64 	%p201, %fd329, %fd330;
	selp.f64 	%fd331, %fd330, %fd329, %p201;
	selp.f64 	%fd332, %fd329, %fd331, %p200;
	mov.b64 	%rd196, %fd332;
	mov.b64 	{%r411, %r416}, %rd196;
	mov.b32 	%r417, 4;
	// begin inline asm
	shfl.sync.down.b32 %r410, %r411, %r417, %r438, %r439;
	// end inline asm
	// begin inline asm
	shfl.sync.down.b32 %r415, %r416, %r417, %r438, %r439;
	// end inline asm
	mov.b64 	%rd197, {%r410, %r415};
	mov.b64 	%fd333, %rd197;
	setp.gt.s32 	%p202, %r389, 27;
	setp.lt.f64 	%p203, %fd332, %fd333;
	selp.f64 	%fd334, %fd333, %fd332, %p203;
	selp.f64 	%fd335, %fd332, %fd334, %p202;
	mov.b64 	%rd198, %fd335;
	mov.b64 	{%r421, %r426}, %rd198;
	mov.b32 	%r427, 8;
	// begin inline asm
	shfl.sync.down.b32 %r420, %r421, %r427, %r438, %r439;
	// end inline asm
	// begin inline asm
	shfl.sync.down.b32 %r425, %r426, %r427, %r438, %r439;
	// end inline asm
	mov.b64 	%rd199, {%r420, %r425};
	mov.b64 	%fd336, %rd199;
	setp.gt.s32 	%p204, %r389, 23;
	setp.lt.f64 	%p205, %fd335, %fd336;
	selp.f64 	%fd337, %fd336, %fd335, %p205;
	selp.f64 	%fd338, %fd335, %fd337, %p204;
	mov.b64 	%rd200, %fd338;
	mov.b64 	{%r431, %r436}, %rd200;
	mov.b32 	%r437, 16;
	// begin inline asm
	shfl.sync.down.b32 %r430, %r431, %r437, %r438, %r439;
	// end inline asm
	// begin inline asm
	shfl.sync.down.b32 %r435, %r436, %r437, %r438, %r439;
	// end inline asm
	mov.b64 	%rd201, {%r430, %r435};
	mov.b64 	%fd339, %rd201;
	setp.gt.s32 	%p206, %r389, 15;
	setp.lt.f64 	%p207, %fd338, %fd339;
	selp.f64 	%fd10, %fd339, %fd338, %p207;
	selp.f64 	%fd380, %fd338, %fd10, %p206;
	setp.ne.s32 	%p208, %r389, 0;
	@%p208 bra 	$L__BB5_16;
	shr.u32 	%r440, %r1, 2;
	and.b32  	%r441, %r440, 248;
	mov.u32 	%r442, _ZZN3cub18CUB_300001_SM_10006detail6reduce28DeviceReduceSingleTileKernelINS2_10policy_hubIdjN4cuda3__47maximumIvEEE10Policy1000EPdSB_iS8_ddNS5_3std3__410__identityEEEvT0_T1_T2_T3_T4_T6_E12temp_storage;
	add.s32 	%r443, %r442, %r441;
	st.shared.f64 	[%r443+8], %fd10;
$L__BB5_16:
	bar.sync 	0;
	setp.ne.s32 	%p209, %r1, 0;
	@%p209 bra 	$L__BB5_72;
	ld.shared.f64 	%fd340, [_ZZN3cub18CUB_300001_SM_10006detail6reduce28DeviceReduceSingleTileKernelINS2_10policy_hubIdjN4cuda3__47maximumIvEEE10Policy1000EPdSB_iS8_ddNS5_3std3__410__identityEEEvT0_T1_T2_T3_T4_T6_E12temp_storage+16];
	setp.lt.f64 	%p210, %fd380, %fd340;
	selp.f64 	%fd341, %fd340, %fd380, %p210;
	ld.shared.f64 	%fd342, [_ZZN3cub18CUB_300001_SM_10006detail6reduce28DeviceReduceSingleTileKernelINS2_10policy_hubIdjN4cuda3__47maximumIvEEE10Policy1000EPdSB_iS8_ddNS5_3std3__410__identityEEEvT0_T1_T2_T3_T4_T6_E12temp_storage+24];
	setp.lt.f64 	%p211, %fd341, %fd342;
	selp.f64 	%fd343, %fd342, %fd341, %p211;
	ld.shared.f64 	%fd344, [_ZZN3cub18CUB_300001_SM_10006detail6reduce28DeviceReduceSingleTileKernelINS2_10policy_hubIdjN4cuda3__47maximumIvEEE10Policy1000EPdSB_iS8_ddNS5_3std3__410__identityEEEvT0_T1_T2_T3_T4_T6_E12temp_storage+32];
	setp.lt.f64 	%p212, %fd343, %fd344;
	selp.f64 	%fd345, %fd344, %fd343, %p212;
	ld.shared.f64 	%fd346, [_ZZN3cub18CUB_300001_SM_10006detail6reduce28DeviceReduceSingleTileKernelINS2_10policy_hubIdjN4cuda3__47maximumIvEEE10Policy1000EPdSB_iS8_ddNS5_3std3__410__identityEEEvT0_T1_T2_T3_T4_T6_E12temp_storage+40];
	setp.lt.f64 	%p213, %fd345, %fd346;
	selp.f64 	%fd347, %fd346, %fd345, %p213;
	ld.shared.f64 	%fd348, [_ZZN3cub18CUB_300001_SM_10006detail6reduce28DeviceReduceSingleTileKernelINS2_10policy_hubIdjN4cuda3__47maximumIvEEE10Policy1000EPdSB_iS8_ddNS5_3std3__410__identityEEEvT0_T1_T2_T3_T4_T6_E12temp_storage+48];
	setp.lt.f64 	%p214, %fd347, %fd348;
	selp.f64 	%fd349, %fd348, %fd347, %p214;
	ld.shared.f64 	%fd350, [_ZZN3cub18CUB_300001_SM_10006detail6reduce28DeviceReduceSingleTileKernelINS2_10policy_hubIdjN4cuda3__47maximumIvEEE10Policy1000EPdSB_iS8_ddNS5_3std3__410__identityEEEvT0_T1_T2_T3_T4_T6_E12temp_storage+56];
	setp.lt.f64 	%p215, %fd349, %fd350;
	selp.f64 	%fd351, %fd350, %fd349, %p215;
	ld.shared.f64 	%fd352, [_ZZN3cub18CUB_300001_SM_10006detail6reduce28DeviceReduceSingleTileKernelINS2_10policy_hubIdjN4cuda3__47maximumIvEEE10Policy1000EPdSB_iS8_ddNS5_3std3__410__identityEEEvT0_T1_T2_T3_T4_T6_E12temp_storage+64];
	setp.lt.f64 	%p216, %fd351, %fd352;
	selp.f64 	%fd380, %fd352, %fd351, %p216;
	bra.uni 	$L__BB5_72;
$L__BB5_18:
	// begin inline asm
	mov.u32 %r326, %laneid;
	// end inline asm
	and.b32  	%r377, %r1, 992;
	add.s32 	%r378, %r377, 32;
	setp.gt.s32 	%p171, %r378, %r68;
	not.b32 	%r379, %r377;
	add.s32 	%r380, %r68, %r379;
	selp.b32 	%r375, %r380, 31, %p171;
	mov.b64 	%rd182, %fd359;
	mov.b64 	{%r328, %r333}, %rd182;
	mov.b32 	%r334, 1;
	mov.b32 	%r376, -1;
	// begin inline asm
	shfl.sync.down.b32 %r327, %r328, %r334, %r375, %r376;
	// end inline asm
	// begin inline asm
	shfl.sync.down.b32 %r332, %r333, %r334, %r375, %r376;
	// end inline asm
	mov.b64 	%rd183, {%r327, %r332};
	mov.b64 	%fd280, %rd183;
	setp.lt.s32 	%p172, %r326, %r375;
	setp.lt.f64 	%p173, %fd359, %fd280;
	selp.f64 	%fd281, %fd280, %fd359, %p173;
	selp.f64 	%fd282, %fd281, %fd359, %p172;
	mov.b64 	%rd184, %fd282;
	mov.b64 	{%r338, %r343}, %rd184;
	mov.b32 	%r344, 2;
	// begin inline asm
	shfl.sync.down.b32 %r337, %r338, %r344, %r375, %r376;
	// end inline asm
	// begin inline asm
	shfl.sync.down.b32 %r342, %r343, %r344, %r375, %r376;
	// end inline asm
	mov.b64 	%rd185, {%r337, %r342};
	mov.b64 	%fd283, %rd185;
	add.s32 	%r381, %r326, 2;
	setp.gt.s32 	%p174, %r381, %r375;
	setp.lt.f64 	%p175, %fd282, %fd283;
	selp.f64 	%fd284, %fd283, %fd282, %p175;
	selp.f64 	%fd285, %fd282, %fd284, %p174;
	mov.b64 	%rd186, %fd285;
	mov.b64 	{%r348, %r353}, %rd186;
	mov.b32 	%r354, 4;
	// begin inline asm
	shfl.sync.down.b32 %r347, %r348, %r354, %r375, %r376;
	// end inline asm
	// begin inline asm
	shfl.sync.down.b32 %r352, %r353, %r354, %r375, %r376;
	// end inline asm
	mov.b64 	%rd187, {%r347, %r352};
	mov.b64 	%fd286, %rd187;
	add.s32 	%r382, %r326, 4;
	setp.gt.s32 	%p176, %r382, %r375;
	setp.lt.f64 	%p177, %fd285, %fd286;
	selp.f64 	%fd287, %fd286, %fd285, %p177;
	selp.f64 	%fd288, %fd285, %fd287, %p176;
	mov.b64 	%rd188, %fd288;
	mov.b64 	{%r358, %r363}, %rd188;
	mov.b32 	%r364, 8;
	// begin inline asm
	shfl.sync.down.b32 %r357, %r358, %r364, %r375, %r376;
	// end inline asm
	// begin inline asm
	shfl.sync.down.b32 %r362, %r363, %r364, %r375, %r376;
	// end inline asm
	mov.b64 	%rd189, {%r357, %r362};
	mov.b64 	%fd289, %rd189;
	add.s32 	%r383, %r326, 8;
	setp.gt.s32 	%p178, %r383, %r375;
	setp.lt.f64 	%p179, %fd288, %fd289;
	selp.f64 	%fd290, %fd289, %fd288, %p179;
	selp.f64 	%fd291, %fd288, %fd290, %p178;
	mov.b64 	%rd190, %fd291;
	mov.b64 	{%r368, %r373}, %rd190;
	mov.b32 	%r374, 16;
	// begin inline asm
	shfl.sync.down.b32 %r367, %r368, %r374, %r375, %r376;
	// end inline asm
	// begin inline asm
	shfl.sync.down.b32 %r372, %r373, %r374, %r375, %r376;
	// end inline asm
	mov.b64 	%rd191, {%r367, %r372};
	mov.b64 	%fd292, %rd191;
	add.s32 	%r384, %r326, 16;
	setp.gt.s32 	%p180, %r384, %r375;
	setp.lt.f64 	%p181, %fd291, %fd292;
	selp.f64 	%fd293, %fd292, %fd291, %p181;
	selp.f64 	%fd380, %fd291, %fd293, %p180;
	setp.ne.s32 	%p182, %r326, 0;
	@%p182 bra 	$L__BB5_20;
	shr.u32 	%r385, %r1, 2;
	and.b32  	%r386, %r385, 248;
	mov.u32 	%r387, _ZZN3cub18CUB_300001_SM_10006detail6reduce28DeviceReduceSingleTileKernelINS2_10policy_hubIdjN4cuda3__47maximumIvEEE10Policy1000EPdSB_iS8_ddNS5_3std3__410__identityEEEvT0_T1_T2_T3_T4_T6_E12temp_storage;
	add.s32 	%r388, %r387, %r386;
	st.shared.f64 	[%r388+8], %fd380;
$L__BB5_20:
	bar.sync 	0;
	setp.ne.s32 	%p183, %r1, 0;
	@%p183 bra 	$L__BB5_72;
	setp.gt.s32 	%p184, %r68, 32;
	ld.shared.f64 	%fd294, [_ZZN3cub18CUB_300001_SM_10006detail6reduce28DeviceReduceSingleTileKernelINS2_10policy_hubIdjN4cuda3__47maximumIvEEE10Policy1000EPdSB_iS8_ddNS5_3std3__410__identityEEEvT0_T1_T2_T3_T4_T6_E12temp_storage+16];
	setp.lt.f64 	%p185, %fd380, %fd294;
	selp.f64 	%fd296, %fd294, %fd380, %p185;
	selp.f64 	%fd297, %fd296, %fd380, %p184;
	setp.gt.s32 	%p186, %r68, 64;
	ld.shared.f64 	%fd299, [_ZZN3cub18CUB_300001_SM_10006detail6reduce28DeviceReduceSingleTileKernelINS2_10policy_hubIdjN4cuda3__47maximumIvEEE10Policy1000EPdSB_iS8_ddNS5_3std3__410__identityEEEvT0_T1_T2_T3_T4_T6_E12temp_storage+24];
	setp.lt.f64 	%p187, %fd297, %fd299;
	selp.f64 	%fd301, %fd299, %fd297, %p187;
	selp.f64 	%fd302, %fd301, %fd297, %p186;
	setp.gt.s32 	%p188, %r68, 96;
	ld.shared.f64 	%fd304, [_ZZN3cub18CUB_300001_SM_10006detail6reduce28DeviceReduceSingleTileKernelINS2_10policy_hubIdjN4cuda3__47maximumIvEEE10Policy1000EPdSB_iS8_ddNS5_3std3__410__identityEEEvT0_T1_T2_T3_T4_T6_E12temp_storage+32];
	setp.lt.f64 	%p189, %fd302, %fd304;
	selp.f64 	%fd306, %fd304, %fd302, %p189;
	selp.f64 	%fd307, %fd306, %fd302, %p188;
	setp.gt.s32 	%p190, %r68, 128;
	ld.shared.f64 	%fd309, [_ZZN3cub18CUB_300001_SM_10006detail6reduce28DeviceReduceSingleTileKernelINS2_10policy_hubIdjN4cuda3__47maximumIvEEE10Policy1000EPdSB_iS8_ddNS5_3std3__410__identityEEEvT0_T1_T2_T3_T4_T6_E12temp_storage+40];
	setp.lt.f64 	%p191, %fd307, %fd309;
	selp.f64 	%fd311, %fd309, %fd307, %p191;
	selp.f64 	%fd312, %fd311, %fd307, %p190;
	setp.gt.s32 	%p192, %r68, 160;
	ld.shared.f64 	%fd314, [_ZZN3cub18CUB_300001_SM_10006detail6reduce28DeviceReduceSingleTileKernelINS2_10policy_hubIdjN4cuda3__47maximumIvEEE10Policy1000EPdSB_iS8_ddNS5_3std3__410__identityEEEvT0_T1_T2_T3_T4_T6_E12temp_storage+48];
	setp.lt.f64 	%p193, %fd312, %fd314;
	selp.f64 	%fd316, %fd314, %fd312, %p193;
	selp.f64 	%fd317, %fd316, %fd312, %p192;
	setp.gt.s32 	%p194, %r68, 192;
	ld.shared.f64 	%fd319, [_ZZN3cub18CUB_300001_SM_10006detail6reduce28DeviceReduceSingleTileKernelINS2_10policy_hubIdjN4cuda3__47maximumIvEEE10Policy1000EPdSB_iS8_ddNS5_3std3__410__identityEEEvT0_T1_T2_T3_T4_T6_E12temp_storage+56];
	setp.lt.f64 	%p195, %fd317, %fd319;
	selp.f64 	%fd321, %fd319, %fd317, %p195;
	selp.f64 	%fd322, %fd321, %fd317, %p194;
	setp.gt.s32 	%p196, %r68, 224;
	ld.shared.f64 	%fd324, [_ZZN3cub18CUB_300001_SM_10006detail6reduce28DeviceReduceSingleTileKernelINS2_10policy_hubIdjN4cuda3__47maximumIvEEE10Policy1000EPdSB_iS8_ddNS5_3std3__410__identityEEEvT0_T1_T2_T3_T4_T6_E12temp_storage+64];
	setp.lt.f64 	%p197, %fd322, %fd324;
	selp.f64 	%fd326, %fd324, %fd322, %p197;
	selp.f64 	%fd380, %fd326, %fd322, %p196;
	bra.uni 	$L__BB5_72;
$L__BB5_22:
	mov.u32 	%r13, %tid.x;
	shl.b32 	%r14, %r13, 2;
	mul.wide.u32 	%rd126, %r14, 8;
	add.s64 	%rd116, %rd15, %rd126;
	// begin inline asm
	ld.global.nc.v2.u64 {%rd114, %rd115}, [%rd116];
	// end inline asm
	add.s64 	%rd119, %rd116, 16;
	// begin inline asm
	ld.global.nc.v2.u64 {%rd117, %rd118}, [%rd119];
	// end inline asm
	mov.b64 	%fd206, %rd114;
	mov.b64 	%fd207, %rd115;
	mov.b64 	%fd208, %rd117;
	mov.b64 	%fd209, %rd118;
	add.s64 	%rd122, %rd116, 8192;
	// begin inline asm
	ld.global.nc.v2.u64 {%rd120, %rd121}, [%rd122];
	// end inline asm
	add.s64 	%rd125, %rd116, 8208;
	// begin inline asm
	ld.global.nc.v2.u64 {%rd123, %rd124}, [%rd125];
	// end inline asm
	mov.b64 	%fd210, %rd120;
	mov.b64 	%fd211, %rd121;
	mov.b64 	%fd212, %rd123;
	mov.b64 	%fd213, %rd124;
	setp.lt.f64 	%p111, %fd206, %fd207;
	selp.f64 	%fd214, %fd207, %fd206, %p111;
	setp.lt.f64 	%p112, %fd214, %fd208;
	selp.f64 	%fd215, %fd208, %fd214, %p112;
	setp.lt.f64 	%p113, %fd215, %fd209;
	selp.f64 	%fd216, %fd209, %fd215, %p113;
	setp.lt.f64 	%p114, %fd216, %fd210;
	selp.f64 	%fd217, %fd210, %fd216, %p114;
	setp.lt.f64 	%p115, %fd217, %fd211;
	selp.f64 	%fd218, %fd211, %fd217, %p115;
	setp.lt.f64 	%p116, %fd218, %fd212;
	selp.f64 	%fd219, %fd212, %fd218, %p116;
	setp.lt.f64 	%p117, %fd219, %fd213;
	selp.f64 	%fd366, %fd213, %fd219, %p117;
	setp.lt.u32 	%p118, %r68, 4096;
	mov.b32 	%r452, 2048;
	@%p118 bra 	$L__BB5_26;
	add.s32 	%r15, %r68, -2048;
	mov.b32 	%r452, 2048;
$L__BB5_24:
	add.s32 	%r258, %r452, %r14;
	mul.wide.u32 	%rd139, %r258, 8;
	add.s64 	%rd129, %rd15, %rd139;
	// begin inline asm
	ld.global.nc.v2.u64 {%rd127, %rd128}, [%rd129];
	// end inline asm
	add.s64 	%rd132, %rd129, 16;
	// begin inline asm
	ld.global.nc.v2.u64 {%rd130, %rd131}, [%rd132];
	// end inline asm
	mov.b64 	%fd220, %rd127;
	mov.b64 	%fd221, %rd128;
	mov.b64 	%fd222, %rd130;
	mov.b64 	%fd223, %rd131;
	add.s64 	%rd135, %rd129, 8192;
	// begin inline asm
	ld.global.nc.v2.u64 {%rd133, %rd134}, [%rd135];
	// end inline asm
	add.s64 	%rd138, %rd129, 8208;
	// begin inline asm
	ld.global.nc.v2.u64 {%rd136, %rd137}, [%rd138];
	// end inline asm
	mov.b64 	%fd224, %rd133;
	mov.b64 	%fd225, %rd134;
	mov.b64 	%fd226, %rd136;
	mov.b64 	%fd227, %rd137;
	setp.lt.f64 	%p119, %fd366, %fd220;
	selp.f64 	%fd228, %fd220, %fd366, %p119;
	setp.lt.f64 	%p120, %fd228, %fd221;
	selp.f64 	%fd229, %fd221, %fd228, %p120;
	setp.lt.f64 	%p121, %fd229, %fd222;
	selp.f64 	%fd230, %fd222, %fd229, %p121;
	setp.lt.f64 	%p122, %fd230, %fd223;
	selp.f64 	%fd231, %fd223, %fd230, %p122;
	setp.lt.f64 	%p123, %fd231, %fd224;
	selp.f64 	%fd232, %fd224, %fd231, %p123;
	setp.lt.f64 	%p124, %fd232, %fd225;
	selp.f64 	%fd233, %fd225, %fd232, %p124;
	setp.lt.f64 	%p125, %fd233, %fd226;
	selp.f64 	%fd234, %fd226, %fd233, %p125;
	setp.lt.f64 	%p126, %fd234, %fd227;
	selp.f64 	%fd366, %fd227, %fd234, %p126;
	sub.s32 	%r259, %r68, %r452;
	setp.lt.s32 	%p127, %r259, 2048;
	@%p127 bra 	$L__BB5_34;
	add.s32 	%r452, %r452, 2048;
	setp.le.s32 	%p128, %r452, %r15;
	@%p128 bra 	$L__BB5_24;
$L__BB5_26:
	setp.le.s32 	%p129, %r68, %r452;
	@%p129 bra 	$L__BB5_34;
	sub.s32 	%r19, %r68, %r452;
	setp.ge.s32 	%p130, %r13, %r19;
	@%p130 bra 	$L__BB5_34;
	not.b32 	%r260, %r13;
	add.s32 	%r261, %r68, %r260;
	sub.s32 	%r20, %r261, %r452;
	and.b32  	%r262, %r20, 768;
	setp.eq.s32 	%p131, %r262, 768;
	mov.u32 	%r456, %r13;
	@%p131 bra 	$L__BB5_31;
	add.s32 	%r454, %r13, %r452;
	shr.u32 	%r263, %r20, 8;
	add.s32 	%r264, %r263, 1;
	and.b32  	%r265, %r264, 3;
	neg.s32 	%r453, %r265;
	mov.u32 	%r456, %r13;
$L__BB5_30:
	.pragma "nounroll";
	mul.wide.u32 	%rd142, %r454, 8;
	add.s64 	%rd141, %rd15, %rd142;
	// begin inline asm
	ld.global.nc.u64 %rd140, [%rd141];
	// end inline asm
	mov.b64 	%fd236, %rd140;
	setp.lt.f64 	%p132, %fd366, %fd236;
	selp.f64 	%fd366, %fd236, %fd366, %p132;
	add.s32 	%r456, %r456, 256;
	add.s32 	%r454, %r454, 256;
	add.s32 	%r453, %r453, 1;
	setp.ne.s32 	%p133, %r453, 0;
	@%p133 bra 	$L__BB5_30;
$L__BB5_31:
	setp.lt.u32 	%p134, %r20, 768;
	@%p134 bra 	$L__BB5_34;
	cvt.u64.u32 	%rd143, %r456;
	cvt.u64.u32 	%rd144, %r452;
	add.s64 	%rd145, %rd143, %rd144;
	shl.b64 	%rd146, %rd145, 3;
	add.s64 	%rd147, %rd146, %rd15;
	add.s64 	%rd203, %rd147, 4096;
	add.s32 	%r457, %r456, %r452;
$L__BB5_33:
	mul.wide.u32 	%rd156, %r457, 8;
	add.s64 	%rd149, %rd15, %rd156;
	// begin inline asm
	ld.global.nc.u64 %rd148, [%rd149];
	// end inline asm
	mov.b64 	%fd237, %rd148;
	setp.lt.f64 	%p135, %fd366, %fd237;
	selp.f64 	%fd238, %fd237, %fd366, %p135;
	add.s64 	%rd151, %rd203, -2048;
	// begin inline asm
	ld.global.nc.u64 %rd150, [%rd151];
	// end inline asm
	mov.b64 	%fd239, %rd150;
	setp.lt.f64 	%p136, %fd238, %fd239;
	selp.f64 	%fd240, %fd239, %fd238, %p136;
	// begin inline asm
	ld.global.nc.u64 %rd152, [%rd203];
	// end inline asm
	mov.b64 	%fd241, %rd152;
	setp.lt.f64 	%p137, %fd240, %fd241;
	selp.f64 	%fd242, %fd241, %fd240, %p137;
	add.s64 	%rd155, %rd203, 2048;
	// begin inline asm
	ld.global.nc.u64 %rd154, [%rd155];
	// end inline asm
	mov.b64 	%fd243, %rd154;
	setp.lt.f64 	%p138, %fd242, %fd243;
	selp.f64 	%fd366, %fd243, %fd242, %p138;
	add.s32 	%r456, %r456, 1024;
	add.s64 	%rd203, %rd203, 8192;
	add.s32 	%r457, %r457, 1024;
	setp.lt.s32 	%p139, %r456, %r19;
	@%p139 bra 	$L__BB5_33;
$L__BB5_34:
	// begin inline asm
	mov.u32 %r266, %laneid;
	// end inline asm
	mov.b64 	%rd157, %fd366;
	mov.b64 	{%r268, %r273}, %rd157;
	mov.b32 	%r274, 1;
	mov.b32 	%r315, 31;
	mov.b32 	%r316, -1;
	// begin inline asm
	shfl.sync.down.b32 %r267, %r268, %r274, %r315, %r316;
	// end inline asm
	// begin inline asm
	shfl.sync.down.b32 %r272, %r273, %r274, %r315, %r316;
	// end inline asm
	mov.b64 	%rd158, {%r267, %r272};
	mov.b64 	%fd244, %rd158;
	setp.gt.s32 	%p140, %r266, 30;
	setp.lt.f64 	%p141, %fd366, %fd244;
	selp.f64 	%fd245, %fd244, %fd366, %p141;
	selp.f64 	%fd246, %fd366, %fd245, %p140;
	mov.b64 	%rd159, %fd246;
	mov.b64 	{%r278, %r283}, %rd159;
	mov.b32 	%r284, 2;
	// begin inline asm
	shfl.sync.down.b32 %r277, %r278, %r284, %r315, %r316;
	// end inline asm
	// begin inline asm
	shfl.sync.down.b32 %r282, %r283, %r284, %r315, %r316;
	// end inline asm
	mov.b64 	%rd160, {%r277, %r282};
	mov.b64 	%fd247, %rd160;
	setp.gt.s32 	%p142, %r266, 29;
	setp.lt.f64 	%p143, %fd246, %fd247;
	selp.f64 	%fd248, %fd247, %fd246, %p143;
	selp.f64 	%fd249, %fd246, %fd248, %p142;
	mov.b64 	%rd161, %fd249;
	mov.b64 	{%r288, %r293}, %rd161;
	mov.b32 	%r294, 4;
	// begin inline asm
	shfl.sync.down.b32 %r287, %r288, %r294, %r315, %r316;
	// end inline asm
	// begin inline asm
	shfl.sync.down.b32 %r292, %r293, %r294, %r315, %r316;
	// end inline asm
	mov.b64 	%rd162, {%r287, %r292};
	mov.b64 	%fd250, %rd162;
	setp.gt.s32 	%p144, %r266, 27;
	setp.lt.f64 	%p145, %fd249, %fd250;
	selp.f64 	%fd251, %fd250, %fd249, %p145;
	selp.f64 	%fd252, %fd249, %fd251, %p144;
	mov.b64 	%rd163, %fd252;
	mov.b64 	{%r298, %r303}, %rd163;
	mov.b32 	%r304, 8;
	// begin inline asm
	shfl.sync.down.b32 %r297, %r298, %r304, %r315, %r316;
	// end inline asm
	// begin inline asm
	shfl.sync.down.b32 %r302, %r303, %r304, %r315, %r316;
	// end inline asm
	mov.b64 	%rd164, {%r297, %r302};
	mov.b64 	%fd253, %rd164;
	setp.gt.s32 	%p146, %r266, 23;
	setp.lt.f64 	%p147, %fd252, %fd253;
	selp.f64 	%fd254, %fd253, %fd252, %p147;
	selp.f64 	%fd255, %fd252, %fd254, %p146;
	mov.b64 	%rd165, %fd255;
	mov.b64 	{%r308, %r313}, %rd165;
	mov.b32 	%r314, 16;
	// begin inline asm
	shfl.sync.down.b32 %r307, %r308, %r314, %r315, %r316;
	// end inline asm
	// begin inline asm
	shfl.sync.down.b32 %r312, %r313, %r314, %r315, %r316;
	// end inline asm
	mov.b64 	%rd166, {%r307, %r312};
	mov.b64 	%fd256, %rd166;
	setp.gt.s32 	%p148, %r266, 15;
	setp.lt.f64 	%p149, %fd255, %fd256;
	selp.f64 	%fd26, %fd256, %fd255, %p149;
	selp.f64 	%fd380, %fd255, %fd26, %p148;
	setp.ne.s32 	%p150, %r266, 0;
	@%p150 bra 	$L__BB5_36;
	shr.u32 	%r317, %r13, 2;
	and.b32  	%r318, %r317, 248;
	mov.u32 	%r319, _ZZN3cub18CUB_300001_SM_10006detail6reduce28DeviceReduceSingleTileKernelINS2_10policy_hubIdjN4cuda3__47maximumIvEEE10Policy1000EPdSB_iS8_ddNS5_3std3__410__identityEEEvT0_T1_T2_T3_T4_T6_E12temp_storage;
	add.s32 	%r320, %r319, %r318;
	st.shared.f64 	[%r320+8], %fd26;
$L__BB5_36:
	bar.sync 	0;
	setp.ne.s32 	%p151, %r13, 0;
	@%p151 bra 	$L__BB5_72;
	ld.shared.f64 	%fd257, [_ZZN3cub18CUB_300001_SM_10006detail6reduce28DeviceReduceSingleTileKernelINS2_10policy_hubIdjN4cuda3__47maximumIvEEE10Policy1000EPdSB_iS8_ddNS5_3std3__410__identityEEEvT0_T1_T2_T3_T4_T6_E12temp_storage+16];
	setp.lt.f64 	%p152, %fd380, %fd257;
	selp.f64 	%fd258, %fd257, %fd380, %p152;
	ld.shared.f64 	%fd259, [_ZZN3cub18CUB_300001_SM_10006detail6reduce28DeviceReduceSingleTileKernelINS2_10policy_hubIdjN4cuda3__47maximumIvEEE10Policy1000EPdSB_iS8_ddNS5_3std3__410__identityEEEvT0_T1_T2_T3_T4_T6_E12temp_storage+24];
	setp.lt.f64 	%p153, %fd258, %fd259;
	selp.f64 	%fd260, %fd259, %fd258, %p153;
	ld.shared.f64 	%fd261, [_ZZN3cub18CUB_300001_SM_10006detail6reduce28DeviceReduceSingleTileKernelINS2_10policy_hubIdjN4cuda3__47maximumIvEEE10Policy1000EPdSB_iS8_ddNS5_3std3__410__identityEEEvT0_T1_T2_T3_T4_T6_E12temp_storage+32];
	setp.lt.f64 	%p154, %fd260, %fd261;
	selp.f64 	%fd262, %fd261, %fd260, %p154;
	ld.shared.f64 	%fd263, [_ZZN3cub18CUB_300001_SM_10006detail6reduce28DeviceReduceSingleTileKernelINS2_10policy_hubIdjN4cuda3__47maximumIvEEE10Policy1000EPdSB_iS8_ddNS5_3std3__410__identityEEEvT0_T1_T2_T3_T4_T6_E12temp_storage+40];
	setp.lt.f64 	%p155, %fd262, %fd263;
	selp.f64 	%fd264, %fd263, %fd262, %p155;
	ld.shared.f64 	%fd265, [_ZZN3cub18CUB_300001_SM_10006detail6reduce28DeviceReduceSingleTileKernelINS2_10policy_hubIdjN4cuda3__47maximumIvEEE10Policy1000EPdSB_iS8_ddNS5_3std3__410__identityEEEvT0_T1_T2_T3_T4_T6_E12temp_storage+48];
	setp.lt.f64 	%p156, %fd264, %fd265;
	selp.f64 	%fd266, %fd265, %fd264, %p156;
	ld.shared.f64 	%fd267, [_ZZN3cub18CUB_300001_SM_10006detail6reduce28DeviceReduceSingleTileKernelINS2_10policy_hubIdjN4cuda3__47maximumIvEEE10Policy1000EPdSB_iS8_ddNS5_3std3__410__identityEEEvT0_T1_T2_T3_T4_T6_E12temp_storage+56];
	setp.lt.f64 	%p157, %fd266, %fd267;
	selp.f64 	%fd268, %fd267, %fd266, %p157;
	ld.shared.f64 	%fd269, [_ZZN3cub18CUB_300001_SM_10006detail6reduce28DeviceReduceSingleTileKernelINS2_10policy_hubIdjN4cuda3__47maximumIvEEE10Policy1000EPdSB_iS8_ddNS5_3std3__410__identityEEEvT0_T1_T2_T3_T4_T6_E12temp_storage+64];
	setp.lt.f64 	%p158, %fd268, %fd269;
	selp.f64 	%fd380, %fd269, %fd268, %p158;
	bra.uni 	$L__BB5_72;
$L__BB5_38:
	setp.gt.s32 	%p3, %r68, 2047;
	@%p3 bra 	$L__BB5_56;
	mov.u32 	%r35, %tid.x;
	setp.ge.s32 	%p52, %r35, %r68;
	mov.f64 	%fd372, 0d0000000000000000;
	mov.u32 	%r462, %r35;
	@%p52 bra 	$L__BB5_41;
	mul.wide.u32 	%rd81, %r35, 8;
	add.s64 	%rd80, %rd15, %rd81;
	// begin inline asm
	ld.global.nc.u64 %rd79, [%rd80];
	// end inline asm
	mov.b64 	%fd372, %rd79;
	add.s32 	%r462, %r35, 256;
$L__BB5_41:
	setp.ge.s32 	%p53, %r462, %r68;
	@%p53 bra 	$L__BB5_47;
	not.b32 	%r133, %r462;
	add.s32 	%r38, %r68, %r133;
	and.b32  	%r134, %r38, 768;
	setp.eq.s32 	%p54, %r134, 768;
	@%p54 bra 	$L__BB5_45;
	mul.wide.u32 	%rd82, %r462, 8;
	add.s64 	%rd204, %rd15, %rd82;
	shr.u32 	%r135, %r38, 8;
	add.s32 	%r136, %r135, 1;
	and.b32  	%r137, %r136, 3;
	neg.s32 	%r460, %r137;
$L__BB5_44:
	.pragma "nounroll";
	// begin inline asm
	ld.global.nc.u64 %rd83, [%rd204];
	// end inline asm
	mov.b64 	%fd125, %rd83;
	setp.lt.f64 	%p55, %fd372, %fd125;
	selp.f64 	%fd372, %fd125, %fd372, %p55;
	add.s32 	%r462, %r462, 256;
	add.s64 	%rd204, %rd204, 2048;
	add.s32 	%r460, %r460, 1;
	setp.ne.s32 	%p56, %r460, 0;
	@%p56 bra 	$L__BB5_44;
$L__BB5_45:
	setp.lt.u32 	%p57, %r38, 768;
	@%p57 bra 	$L__BB5_47;
$L__BB5_46:
	mul.wide.s32 	%rd93, %r462, 8;
	add.s64 	%rd86, %rd15, %rd93;
	// begin inline asm
	ld.global.nc.u64 %rd85, [%rd86];
	// end inline asm
	mov.b64 	%fd126, %rd85;
	setp.lt.f64 	%p58, %fd372, %fd126;
	selp.f64 	%fd127, %fd126, %fd372, %p58;
	add.s64 	%rd88, %rd86, 2048;
	// begin inline asm
	ld.global.nc.u64 %rd87, [%rd88];
	// end inline asm
	mov.b64 	%fd128, %rd87;
	setp.lt.f64 	%p59, %fd127, %fd128;
	selp.f64 	%fd129, %fd128, %fd127, %p59;
	add.s64 	%rd90, %rd86, 4096;
	// begin inline asm
	ld.global.nc.u64 %rd89, [%rd90];
	// end inline asm
	mov.b64 	%fd130, %rd89;
	setp.lt.f64 	%p60, %fd129, %fd130;
	selp.f64 	%fd131, %fd130, %fd129, %p60;
	add.s64 	%rd92, %rd86, 6144;
	// begin inline asm
	ld.global.nc.u64 %rd91, [%rd92];
	// end inline asm
	mov.b64 	%fd132, %rd91;
	setp.lt.f64 	%p61, %fd131, %fd132;
	selp.f64 	%fd372, %fd132, %fd131, %p61;
	add.s32 	%r462, %r462, 1024;
	setp.lt.s32 	%p62, %r462, %r68;
	@%p62 bra 	$L__BB5_46;
$L__BB5_47:
	setp.lt.s32 	%p63, %r68, 256;
	@%p63 bra 	$L__BB5_52;
	// begin inline asm
	mov.u32 %r201, %laneid;
	// end inline asm
	mov.b64 	%rd104, %fd372;
	mov.b64 	{%r203, %r208}, %rd104;
	mov.b32 	%r209, 1;
	mov.b32 	%r250, 31;
	mov.b32 	%r251, -1;
	// begin inline asm
	shfl.sync.down.b32 %r202, %r203, %r209, %r250, %r251;
	// end inline asm
	// begin inline asm
	shfl.sync.down.b32 %r207, %r208, %r209, %r250, %r251;
	// end inline asm
	mov.b64 	%rd105, {%r202, %r207};
	mov.b64 	%fd180, %rd105;
	setp.gt.s32 	%p91, %r201, 30;
	setp.lt.f64 	%p92, %fd372, %fd180;
	selp.f64 	%fd181, %fd180, %fd372, %p92;
	selp.f64 	%fd182, %fd372, %fd181, %p91;
	mov.b64 	%rd106, %fd182;
	mov.b64 	{%r213, %r218}, %rd106;
	mov.b32 	%r219, 2;
	// begin inline asm
	shfl.sync.down.b32 %r212, %r213, %r219, %r250, %r251;
	// end inline asm
	// begin inline asm
	shfl.sync.down.b32 %r217, %r218, %r219, %r250, %r251;
	// end inline asm
	mov.b64 	%rd107, {%r212, %r217};
	mov.b64 	%fd183, %rd107;
	setp.gt.s32 	%p93, %r201, 29;
	setp.lt.f64 	%p94, %fd182, %fd183;
	selp.f64 	%fd184, %fd183, %fd182, %p94;
	selp.f64 	%fd185, %fd182, %fd184, %p93;
	mov.b64 	%rd108, %fd185;
	mov.b64 	{%r223, %r228}, %rd108;
	mov.b32 	%r229, 4;
	// begin inline asm
	shfl.sync.down.b32 %r222, %r223, %r229, %r250, %r251;
	// end inline asm
	// begin inline asm
	shfl.sync.down.b32 %r227, %r228, %r229, %r250, %r251;
	// end inline asm
	mov.b64 	%rd109, {%r222, %r227};
	mov.b64 	%fd186, %rd109;
	setp.gt.s32 	%p95, %r201, 27;
	setp.lt.f64 	%p96, %fd185, %fd186;
	selp.f64 	%fd187, %fd186, %fd185, %p96;
	selp.f64 	%fd188, %fd185, %fd187, %p95;
	mov.b64 	%rd110, %fd188;
	mov.b64 	{%r233, %r238}, %rd110;
	mov.b32 	%r239, 8;
	// begin inline asm
	shfl.sync.down.b32 %r232, %r233, %r239, %r250, %r251;
	// end inline asm
	// begin inline asm
	shfl.sync.down.b32 %r237, %r238, %r239, %r250, %r251;
	// end inline asm
	mov.b64 	%rd111, {%r232, %r237};
	mov.b64 	%fd189, %rd111;
	setp.gt.s32 	%p97, %r201, 23;
	setp.lt.f64 	%p98, %fd188, %fd189;
	selp.f64 	%fd190, %fd189, %fd188, %p98;
	selp.f64 	%fd191, %fd188, %fd190, %p97;
	mov.b64 	%rd112, %fd191;
	mov.b64 	{%r243, %r248}, %rd112;
	mov.b32 	%r249, 16;
	// begin inline asm
	shfl.sync.down.b32 %r242, %r243, %r249, %r250, %r251;
	// end inline asm
	// begin inline asm
	shfl.sync.down.b32 %r247, %r248, %r249, %r250, %r251;
	// end inline asm
	mov.b64 	%rd113, {%r242, %r247};
	mov.b64 	%fd192, %rd113;
	setp.gt.s32 	%p99, %r201, 15;
	setp.lt.f64 	%p100, %fd191, %fd192;
	selp.f64 	%fd38, %fd192, %fd191, %p100;
	selp.f64 	%fd380, %fd191, %fd38, %p99;
	setp.ne.s32 	%p101, %r201, 0;
	@%p101 bra 	$L__BB5_50;
	shr.u32 	%r252, %r35, 2;
	and.b32  	%r253, %r252, 248;
	mov.u32 	%r254, _ZZN3cub18CUB_300001_SM_10006detail6reduce28DeviceReduceSingleTileKernelINS2_10policy_hubIdjN4cuda3__47maximumIvEEE10Policy1000EPdSB_iS8_ddNS5_3std3__410__identityEEEvT0_T1_T2_T3_T4_T6_E12temp_storage;
	add.s32 	%r255, %r254, %r253;
	st.shared.f64 	[%r255+8], %fd38;
$L__BB5_50:
	bar.sync 	0;
	setp.ne.s32 	%p102, %r35, 0;
	@%p102 bra 	$L__BB5_72;
	ld.shared.f64 	%fd193, [_ZZN3cub18CUB_300001_SM_10006detail6reduce28DeviceReduceSingleTileKernelINS2_10policy_hubIdjN4cuda3__47maximumIvEEE10Policy1000EPdSB_iS8_ddNS5_3std3__410__identityEEEvT0_T1_T2_T3_T4_T6_E12temp_storage+16];
	setp.lt.f64 	%p103, %fd380, %fd193;
	selp.f64 	%fd194, %fd193, %fd380, %p103;
	ld.shared.f64 	%fd195, [_ZZN3cub18CUB_300001_SM_10006detail6reduce28DeviceReduceSingleTileKernelINS2_10policy_hubIdjN4cuda3__47maximumIvEEE10Policy1000EPdSB_iS8_ddNS5_3std3__410__identityEEEvT0_T1_T2_T3_T4_T6_E12temp_storage+24];
	setp.lt.f64 	%p104, %fd194, %fd195;
	selp.f64 	%fd196, %fd195, %fd194, %p104;
	ld.shared.f64 	%fd197, [_ZZN3cub18CUB_300001_SM_10006detail6reduce28DeviceReduceSingleTileKernelINS2_10policy_hubIdjN4cuda3__47maximumIvEEE10Policy1000EPdSB_iS8_ddNS5_3std3__410__identityEEEvT0_T1_T2_T3_T4_T6_E12temp_storage+32];
	setp.lt.f64 	%p105, %fd196, %fd197;
	selp.f64 	%fd198, %fd197, %fd196, %p105;
	ld.shared.f64 	%fd199, [_ZZN3cub18CUB_300001_SM_10006detail6reduce28DeviceReduceSingleTileKernelINS2_10policy_hubIdjN4cuda3__47maximumIvEEE10Policy1000EPdSB_iS8_ddNS5_3std3__410__identityEEEvT0_T1_T2_T3_T4_T6_E12temp_storage+40];
	setp.lt.f64 	%p106, %fd198, %fd199;
	selp.f64 	%fd200, %fd199, %fd198, %p106;
	ld.shared.f64 	%fd201, [_ZZN3cub18CUB_300001_SM_10006detail6reduce28DeviceReduceSingleTileKernelINS2_10policy_hubIdjN4cuda3__47maximumIvEEE10Policy1000EPdSB_iS8_ddNS5_3std3__410__identityEEEvT0_T1_T2_T3_T4_T6_E12temp_storage+48];
	setp.lt.f64 	%p107, %fd200, %fd201;
	selp.f64 	%fd202, %fd201, %fd200, %p107;
	ld.shared.f64 	%fd203, [_ZZN3cub18CUB_300001_SM_10006detail6reduce28DeviceReduceSingleTileKernelINS2_10policy_hubIdjN4cuda3__47maximumIvEEE10Policy1000EPdSB_iS8_ddNS5_3std3__410__identityEEEvT0_T1_T2_T3_T4_T6_E12temp_storage+56];
	setp.lt.f64 	%p108, %fd202, %fd203;
	selp.f64 	%fd204, %fd203, %fd202, %p108;
	ld.shared.f64 	%fd205, [_ZZN3cub18CUB_300001_SM_10006detail6reduce28DeviceReduceSingleTileKernelINS2_10policy_hubIdjN4cuda3__47maximumIvEEE10Policy1000EPdSB_iS8_ddNS5_3std3__410__identityEEEvT0_T1_T2_T3_T4_T6_E12temp_storage+64];
	setp.lt.f64 	%p109, %fd204, %fd205;
	selp.f64 	%fd380, %fd205, %fd204, %p109;
	bra.uni 	$L__BB5_72;
$L__BB5_52:
	// begin inline asm
	mov.u32 %r138, %laneid;
	// end inline asm
	and.b32  	%r189, %r35, 992;
	add.s32 	%r190, %r189, 32;
	setp.gt.s32 	%p64, %r190, %r68;
	not.b32 	%r191, %r189;
	add.s32 	%r192, %r68, %r191;
	selp.b32 	%r187, %r192, 31, %p64;
	mov.b64 	%rd94, %fd372;
	mov.b64 	{%r140, %r145}, %rd94;
	mov.b32 	%r146, 1;
	mov.b32 	%r188, -1;
	// begin inline asm
	shfl.sync.down.b32 %r139, %r140, %r146, %r187, %r188;
	// end inline asm
	// begin inline asm
	shfl.sync.down.b32 %r144, %r145, %r146, %r187, %r188;
	// end inline asm
	mov.b64 	%rd95, {%r139, %r144};
	mov.b64 	%fd133, %rd95;
	setp.lt.s32 	%p65, %r138, %r187;
	setp.lt.f64 	%p66, %fd372, %fd133;
	selp.f64 	%fd134, %fd133, %fd372, %p66;
	selp.f64 	%fd135, %fd134, %fd372, %p65;
	mov.b64 	%rd96, %fd135;
	mov.b64 	{%r150, %r155}, %rd96;
	mov.b32 	%r156, 2;
	// begin inline asm
	shfl.sync.down.b32 %r149, %r150, %r156, %r187, %r188;
	// end inline asm
	// begin inline asm
	shfl.sync.down.b32 %r154, %r155, %r156, %r187, %r188;
	// end inline asm
	mov.b64 	%rd97, {%r149, %r154};
	mov.b64 	%fd136, %rd97;
	add.s32 	%r193, %r138, 2;
	setp.gt.s32 	%p67, %r193, %r187;
	setp.lt.f64 	%p68, %fd135, %fd136;
	selp.f64 	%fd137, %fd136, %fd135, %p68;
	selp.f64 	%fd138, %fd135, %fd137, %p67;
	mov.b64 	%rd98, %fd138;
	mov.b64 	{%r160, %r165}, %rd98;
	mov.b32 	%r166, 4;
	// begin inline asm
	shfl.sync.down.b32 %r159, %r160, %r166, %r187, %r188;
	// end inline asm
	// begin inline asm
	shfl.sync.down.b32 %r164, %r165, %r166, %r187, %r188;
	// end inline asm
	mov.b64 	%rd99, {%r159, %r164};
	mov.b64 	%fd139, %rd99;
	add.s32 	%r194, %r138, 4;
	setp.gt.s32 	%p69, %r194, %r187;
	setp.lt.f64 	%p70, %fd138, %fd139;
	selp.f64 	%fd140, %fd139, %fd138, %p70;
	selp.f64 	%fd141, %fd138, %fd140, %p69;
	mov.b64 	%rd100, %fd141;
	mov.b64 	{%r170, %r175}, %rd100;
	mov.b32 	%r176, 8;
	// begin inline asm
	shfl.sync.down.b32 %r169, %r170, %r176, %r187, %r188;
	// end inline asm
	// begin inline asm
	shfl.sync.down.b32 %r174, %r175, %r176, %r187, %r188;
	// end inline asm
	mov.b64 	%rd101, {%r169, %r174};
	mov.b64 	%fd142, %rd101;
	add.s32 	%r195, %r138, 8;
	setp.gt.s32 	%p71, %r195, %r187;
	setp.lt.f64 	%p72, %fd141, %fd142;
	selp.f64 	%fd143, %fd142, %fd141, %p72;
	selp.f64 	%fd144, %fd141, %fd143, %p71;
	mov.b64 	%rd102, %fd144;
	mov.b64 	{%r180, %r185}, %rd102;
	mov.b32 	%r186, 16;
	// begin inline asm
	shfl.sync.down.b32 %r179, %r180, %r186, %r187, %r188;
	// end inline asm
	// begin inline asm
	shfl.sync.down.b32 %r184, %r185, %r186, %r187, %r188;
	// end inline asm
	mov.b64 	%rd103, {%r179, %r184};
	mov.b64 	%fd145, %rd103;
	add.s32 	%r196, %r138, 16;
	setp.gt.s32 	%p73, %r196, %r187;
	setp.lt.f64 	%p74, %fd144, %fd145;
	selp.f64 	%fd146, %fd145, %fd144, %p74;
	selp.f64 	%fd380, %fd144, %fd146, %p73;
	setp.ne.s32 	%p75, %r138, 0;
	@%p75 bra 	$L__BB5_54;
	shr.u32 	%r197, %r35, 2;
	and.b32  	%r198, %r197, 248;
	mov.u32 	%r199, _ZZN3cub18CUB_300001_SM_10006detail6reduce28DeviceReduceSingleTileKernelINS2_10policy_hubIdjN4cuda3__47maximumIvEEE10Policy1000EPdSB_iS8_ddNS5_3std3__410__identityEEEvT0_T1_T2_T3_T4_T6_E12temp_storage;
	add.s32 	%r200, %r199, %r198;
	st.shared.f64 	[%r200+8], %fd380;
$L__BB5_54:
	bar.sync 	0;
	setp.ne.s32 	%p76, %r35, 0;
	@%p76 bra 	$L__BB5_72;
	setp.gt.s32 	%p77, %r68, 32;
	ld.shared.f64 	%fd147, [_ZZN3cub18CUB_300001_SM_10006detail6reduce28DeviceReduceSingleTileKernelINS2_10policy_hubIdjN4cuda3__47maximumIvEEE10Policy1000EPdSB_iS8_ddNS5_3std3__410__identityEEEvT0_T1_T2_T3_T4_T6_E12temp_storage+16];
	setp.lt.f64 	%p78, %fd380, %fd147;
	selp.f64 	%fd149, %fd147, %fd380, %p78;
	selp.f64 	%fd150, %fd149, %fd380, %p77;
	setp.gt.s32 	%p79, %r68, 64;
	ld.shared.f64 	%fd152, [_ZZN3cub18CUB_300001_SM_10006detail6reduce28DeviceReduceSingleTileKernelINS2_10policy_hubIdjN4cuda3__47maximumIvEEE10Policy1000EPdSB_iS8_ddNS5_3std3__410__identityEEEvT0_T1_T2_T3_T4_T6_E12temp_storage+24];
	setp.lt.f64 	%p80, %fd150, %fd152;
	selp.f64 	%fd154, %fd152, %fd150, %p80;
	selp.f64 	%fd155, %fd154, %fd150, %p79;
	setp.gt.s32 	%p81, %r68, 96;
	ld.shared.f64 	%fd157, [_ZZN3cub18CUB_300001_SM_10006detail6reduce28DeviceReduceSingleTileKernelINS2_10policy_hubIdjN4cuda3__47maximumIvEEE10Policy1000EPdSB_iS8_ddNS5_3std3__410__identityEEEvT0_T1_T2_T3_T4_T6_E12temp_storage+32];
	setp.lt.f64 	%p82, %fd155, %fd157;
	selp.f64 	%fd159, %fd157, %fd155, %p82;
	selp.f64 	%fd160, %fd159, %fd155, %p81;
	setp.gt.s32 	%p83, %r68, 128;
	ld.shared.f64 	%fd162, [_ZZN3cub18CUB_300001_SM_10006detail6reduce28DeviceReduceSingleTileKernelINS2_10policy_hubIdjN4cuda3__47maximumIvEEE10Policy1000EPdSB_iS8_ddNS5_3std3__410__identityEEEvT0_T1_T2_T3_T4_T6_E12temp_storage+40];
	setp.lt.f64 	%p84, %fd160, %fd162;
	selp.f64 	%fd164, %fd162, %fd160, %p84;
	selp.f64 	%fd165, %fd164, %fd160, %p83;
	setp.gt.s32 	%p85, %r68, 160;
	ld.shared.f64 	%fd167, [_ZZN3cub18CUB_300001_SM_10006detail6reduce28DeviceReduceSingleTileKernelINS2_10policy_hubIdjN4cuda3__47maximumIvEEE10Policy1000EPdSB_iS8_ddNS5_3std3__410__identityEEEvT0_T1_T2_T3_T4_T6_E12temp_storage+48];
	setp.lt.f64 	%p86, %fd165, %fd167;
	selp.f64 	%fd169, %fd167, %fd165, %p86;
	selp.f64 	%fd170, %fd169, %fd165, %p85;
	setp.gt.s32 	%p87, %r68, 192;
	ld.shared.f64 	%fd172, [_ZZN3cub18CUB_300001_SM_10006detail6reduce28DeviceReduceSingleTileKernelINS2_10policy_hubIdjN4cuda3__47maximumIvEEE10Policy1000EPdSB_iS8_ddNS5_3std3__410__identityEEEvT0_T1_T2_T3_T4_T6_E12temp_storage+56];
	setp.lt.f64 	%p88, %fd170, %fd172;
	selp.f64 	%fd174, %fd172, %fd170, %p88;
	selp.f64 	%fd175, %fd174, %fd170, %p87;
	setp.gt.s32 	%p89, %r68, 224;
	ld.shared.f64 	%fd177, [_ZZN3cub18CUB_300001_SM_10006detail6reduce28DeviceReduceSingleTileKernelINS2_10policy_hubIdjN4cuda3__47maximumIvEEE10Policy1000EPdSB_iS8_ddNS5_3std3__410__identityEEEvT0_T1_T2_T3_T4_T6_E12temp_storage+64];
	setp.lt.f64 	%p90, %fd175, %fd177;
	selp.f64 	%fd179, %fd177, %fd175, %p90;
	selp.f64 	%fd380, %fd179, %fd175, %p89;
	bra.uni 	$L__BB5_72;
$L__BB5_56:
	mov.u32 	%r47, %tid.x;
	mul.wide.u32 	%rd34, %r47, 8;
	add.s64 	%rd19, %rd15, %rd34;
	// begin inline asm
	ld.global.nc.u64 %rd18, [%rd19];
	// end inline asm
	mov.b64 	%fd59, %rd18;
	add.s64 	%rd21, %rd19, 2048;
	// begin inline asm
	ld.global.nc.u64 %rd20, [%rd21];
	// end inline asm
	mov.b64 	%fd60, %rd20;
	add.s64 	%rd23, %rd19, 4096;
	// begin inline asm
	ld.global.nc.u64 %rd22, [%rd23];
	// end inline asm
	mov.b64 	%fd61, %rd22;
	add.s64 	%rd25, %rd19, 6144;
	// begin inline asm
	ld.global.nc.u64 %rd24, [%rd25];
	// end inline asm
	mov.b64 	%fd62, %rd24;
	add.s64 	%rd27, %rd19, 8192;
	// begin inline asm
	ld.global.nc.u64 %rd26, [%rd27];
	// end inline asm
	mov.b64 	%fd63, %rd26;
	add.s64 	%rd29, %rd19, 10240;
	// begin inline asm
	ld.global.nc.u64 %rd28, [%rd29];
	// end inline asm
	mov.b64 	%fd64, %rd28;
	add.s64 	%rd31, %rd19, 12288;
	// begin inline asm
	ld.global.nc.u64 %rd30, [%rd31];
	// end inline asm
	mov.b64 	%fd65, %rd30;
	add.s64 	%rd33, %rd19, 14336;
	// begin inline asm
	ld.global.nc.u64 %rd32, [%rd33];
	// end inline asm
	mov.b64 	%fd66, %rd32;
	setp.lt.f64 	%p4, %fd59, %fd60;
	selp.f64 	%fd67, %fd60, %fd59, %p4;
	setp.lt.f64 	%p5, %fd67, %fd61;
	selp.f64 	%fd68, %fd61, %fd67, %p5;
	setp.lt.f64 	%p6, %fd68, %fd62;
	selp.f64 	%fd69, %fd62, %fd68, %p6;
	setp.lt.f64 	%p7, %fd69, %fd63;
	selp.f64 	%fd70, %fd63, %fd69, %p7;
	setp.lt.f64 	%p8, %fd70, %fd64;
	selp.f64 	%fd71, %fd64, %fd70, %p8;
	setp.lt.f64 	%p9, %fd71, %fd65;
	selp.f64 	%fd72, %fd65, %fd71, %p9;
	setp.lt.f64 	%p10, %fd72, %fd66;
	selp.f64 	%fd379, %fd66, %fd72, %p10;
	setp.lt.u32 	%p11, %r68, 4096;
	mov.b32 	%r465, 2048;
	@%p11 bra 	$L__BB5_60;
	add.s32 	%r48, %r68, -2048;
	mov.b32 	%r465, 2048;
$L__BB5_58:
	mul.wide.s32 	%rd51, %r465, 8;
	add.s64 	%rd36, %rd19, %rd51;
	// begin inline asm
	ld.global.nc.u64 %rd35, [%rd36];
	// end inline asm
	mov.b64 	%fd73, %rd35;
	add.s64 	%rd38, %rd36, 2048;
	// begin inline asm
	ld.global.nc.u64 %rd37, [%rd38];
	// end inline asm
	mov.b64 	%fd74, %rd37;
	add.s64 	%rd40, %rd36, 4096;
	// begin inline asm
	ld.global.nc.u64 %rd39, [%rd40];
	// end inline asm
	mov.b64 	%fd75, %rd39;
	add.s64 	%rd42, %rd36, 6144;
	// begin inline asm
	ld.global.nc.u64 %rd41, [%rd42];
	// end inline asm
	mov.b64 	%fd76, %rd41;
	add.s64 	%rd44, %rd36, 8192;
	// begin inline asm
	ld.global.nc.u64 %rd43, [%rd44];
	// end inline asm
	mov.b64 	%fd77, %rd43;
	add.s64 	%rd46, %rd36, 10240;
	// begin inline asm
	ld.global.nc.u64 %rd45, [%rd46];
	// end inline asm
	mov.b64 	%fd78, %rd45;
	add.s64 	%rd48, %rd36, 12288;
	// begin inline asm
	ld.global.nc.u64 %rd47, [%rd48];
	// end inline asm
	mov.b64 	%fd79, %rd47;
	add.s64 	%rd50, %rd36, 14336;
	// begin inline asm
	ld.global.nc.u64 %rd49, [%rd50];
	// end inline asm
	mov.b64 	%fd80, %rd49;
	setp.lt.f64 	%p12, %fd379, %fd73;
	selp.f64 	%fd81, %fd73, %fd379, %p12;
	setp.lt.f64 	%p13, %fd81, %fd74;
	selp.f64 	%fd82, %fd74, %fd81, %p13;
	setp.lt.f64 	%p14, %fd82, %fd75;
	selp.f64 	%fd83, %fd75, %fd82, %p14;
	setp.lt.f64 	%p15, %fd83, %fd76;
	selp.f64 	%fd84, %fd76, %fd83, %p15;
	setp.lt.f64 	%p16, %fd84, %fd77;
	selp.f64 	%fd85, %fd77, %fd84, %p16;
	setp.lt.f64 	%p17, %fd85, %fd78;
	selp.f64 	%fd86, %fd78, %fd85, %p17;
	setp.lt.f64 	%p18, %fd86, %fd79;
	selp.f64 	%fd87, %fd79, %fd86, %p18;
	setp.lt.f64 	%p19, %fd87, %fd80;
	selp.f64 	%fd379, %fd80, %fd87, %p19;
	sub.s32 	%r71, %r68, %r465;
	setp.lt.s32 	%p20, %r71, 2048;
	@%p20 bra 	$L__BB5_68;
	add.s32 	%r465, %r465, 2048;
	setp.le.s32 	%p21, %r465, %r48;
	@%p21 bra 	$L__BB5_58;
$L__BB5_60:
	setp.le.s32 	%p22, %r68, %r465;
	@%p22 bra 	$L__BB5_68;
	sub.s32 	%r52, %r68, %r465;
	setp.ge.s32 	%p23, %r47, %r52;
	@%p23 bra 	$L__BB5_68;
	not.b32 	%r72, %r47;
	add.s32 	%r73, %r68, %r72;
	sub.s32 	%r53, %r73, %r465;
	and.b32  	%r74, %r53, 768;
	setp.eq.s32 	%p24, %r74, 768;
	mov.u32 	%r469, %r47;
	@%p24 bra 	$L__BB5_65;
	add.s32 	%r467, %r47, %r465;
	shr.u32 	%r75, %r53, 8;
	add.s32 	%r76, %r75, 1;
	and.b32  	%r77, %r76, 3;
	neg.s32 	%r466, %r77;
	mov.u32 	%r469, %r47;
$L__BB5_64:
	.pragma "nounroll";
	mul.wide.u32 	%rd54, %r467, 8;
	add.s64 	%rd53, %rd15, %rd54;
	// begin inline asm
	ld.global.nc.u64 %rd52, [%rd53];
	// end inline asm
	mov.b64 	%fd89, %rd52;
	setp.lt.f64 	%p25, %fd379, %fd89;
	selp.f64 	%fd379, %fd89, %fd379, %p25;
	add.s32 	%r469, %r469, 256;
	add.s32 	%r467, %r467, 256;
	add.s32 	%r466, %r466, 1;
	setp.ne.s32 	%p26, %r466, 0;
	@%p26 bra 	$L__BB5_64;
$L__BB5_65:
	setp.lt.u32 	%p27, %r53, 768;
	@%p27 bra 	$L__BB5_68;
	cvt.u64.u32 	%rd55, %r469;
	cvt.u64.u32 	%rd56, %r465;
	add.s64 	%rd57, %rd55, %rd56;
	shl.b64 	%rd58, %rd57, 3;
	add.s64 	%rd59, %rd58, %rd15;
	add.s64 	%rd205, %rd59, 4096;
	add.s32 	%r470, %r469, %r465;
$L__BB5_67:
	mul.wide.u32 	%rd68, %r470, 8;
	add.s64 	%rd61, %rd15, %rd68;
	// begin inline asm
	ld.global.nc.u64 %rd60, [%rd61];
	// end inline asm
	mov.b64 	%fd90, %rd60;
	setp.lt.f64 	%p28, %fd379, %fd90;
	selp.f64 	%fd91, %fd90, %fd379, %p28;
	add.s64 	%rd63, %rd205, -2048;
	// begin inline asm
	ld.global.nc.u64 %rd62, [%rd63];
	// end inline asm
	mov.b64 	%fd92, %rd62;
	setp.lt.f64 	%p29, %fd91, %fd92;
	selp.f64 	%fd93, %fd92, %fd91, %p29;
	// begin inline asm
	ld.global.nc.u64 %rd64, [%rd205];
	// end inline asm
	mov.b64 	%fd94, %rd64;
	setp.lt.f64 	%p30, %fd93, %fd94;
	selp.f64 	%fd95, %fd94, %fd93, %p30;
	add.s64 	%rd67, %rd205, 2048;
	// begin inline asm
	ld.global.nc.u64 %rd66, [%rd67];
	// end inline asm
	mov.b64 	%fd96, %rd66;
	setp.lt.f64 	%p31, %fd95, %fd96;
	selp.f64 	%fd379, %fd96, %fd95, %p31;
	add.s32 	%r469, %r469, 1024;
	add.s64 	%rd205, %rd205, 8192;
	add.s32 	%r470, %r470, 1024;
	setp.lt.s32 	%p32, %r469, %r52;
	@%p32 bra 	$L__BB5_67;
$L__BB5_68:
	// begin inline asm
	mov.u32 %r78, %laneid;
	// end inline asm
	mov.b64 	%rd69, %fd379;
	mov.b64 	{%r80, %r85}, %rd69;
	mov.b32 	%r86, 1;
	mov.b32 	%r127, 31;
	mov.b32 	%r128, -1;
	// begin inline asm
	shfl.sync.down.b32 %r79, %r80, %r86, %r127, %r128;
	// end inline asm
	// begin inline asm
	shfl.sync.down.b32 %r84, %r85, %r86, %r127, %r128;
	// end inline asm
	mov.b64 	%rd70, {%r79, %r84};
	mov.b64 	%fd97, %rd70;
	setp.gt.s32 	%p33, %r78, 30;
	setp.lt.f64 	%p34, %fd379, %fd97;
	selp.f64 	%fd98, %fd97, %fd379, %p34;
	selp.f64 	%fd99, %fd379, %fd98, %p33;
	mov.b64 	%rd71, %fd99;
	mov.b64 	{%r90, %r95}, %rd71;
	mov.b32 	%r96, 2;
	// begin inline asm
	shfl.sync.down.b32 %r89, %r90, %r96, %r127, %r128;
	// end inline asm
	// begin inline asm
	shfl.sync.down.b32 %r94, %r95, %r96, %r127, %r128;
	// end inline asm
	mov.b64 	%rd72, {%r89, %r94};
	mov.b64 	%fd100, %rd72;
	setp.gt.s32 	%p35, %r78, 29;
	setp.lt.f64 	%p36, %fd99, %fd100;
	selp.f64 	%fd101, %fd100, %fd99, %p36;
	selp.f64 	%fd102, %fd99, %fd101, %p35;
	mov.b64 	%rd73, %fd102;
	mov.b64 	{%r100, %r105}, %rd73;
	mov.b32 	%r106, 4;
	// begin inline asm
	shfl.sync.down.b32 %r99, %r100, %r106, %r127, %r128;
	// end inline asm
	// begin inline asm
	shfl.sync.down.b32 %r104, %r105, %r106, %r127, %r128;
	// end inline asm
	mov.b64 	%rd74, {%r99, %r104};
	mov.b64 	%fd103, %rd74;
	setp.gt.s32 	%p37, %r78, 27;
	setp.lt.f64 	%p38, %fd102, %fd103;
	selp.f64 	%fd104, %fd103, %fd102, %p38;
	selp.f64 	%fd105, %fd102, %fd104, %p37;
	mov.b64 	%rd75, %fd105;
	mov.b64 	{%r110, %r115}, %rd75;
	mov.b32 	%r116, 8;
	// begin inline asm
	shfl.sync.down.b32 %r109, %r110, %r116, %r127, %r128;
	// end inline asm
	// begin inline asm
	shfl.sync.down.b32 %r114, %r115, %r116, %r127, %r128;
	// end inline asm
	mov.b64 	%rd76, {%r109, %r114};
	mov.b64 	%fd106, %rd76;
	setp.gt.s32 	%p39, %r78, 23;
	setp.lt.f64 	%p40, %fd105, %fd106;
	selp.f64 	%fd107, %fd106, %fd105, %p40;
	selp.f64 	%fd108, %fd105, %fd107, %p39;
	mov.b64 	%rd77, %fd108;
	mov.b64 	{%r120, %r125}, %rd77;
	mov.b32 	%r126, 16;
	// begin inline asm
	shfl.sync.down.b32 %r119, %r120, %r126, %r127, %r128;
	// end inline asm
	// begin inline asm
	shfl.sync.down.b32 %r124, %r125, %r126, %r127, %r128;
	// end inline asm
	mov.b64 	%rd78, {%r119, %r124};
	mov.b64 	%fd109, %rd78;
	setp.gt.s32 	%p41, %r78, 15;
	setp.lt.f64 	%p42, %fd108, %fd109;
	selp.f64 	%fd54, %fd109, %fd108, %p42;
	selp.f64 	%fd380, %fd108, %fd54, %p41;
	setp.ne.s32 	%p43, %r78, 0;
	@%p43 bra 	$L__BB5_70;
	shr.u32 	%r129, %r47, 2;
	and.b32  	%r130, %r129, 248;
	mov.u32 	%r131, _ZZN3cub18CUB_300001_SM_10006detail6reduce28DeviceReduceSingleTileKernelINS2_10policy_hubIdjN4cuda3__47maximumIvEEE10Policy1000EPdSB_iS8_ddNS5_3std3__410__identityEEEvT0_T1_T2_T3_T4_T6_E12temp_storage;
	add.s32 	%r132, %r131, %r130;
	st.shared.f64 	[%r132+8], %fd54;
$L__BB5_70:
	bar.sync 	0;
	setp.ne.s32 	%p44, %r47, 0;
	@%p44 bra 	$L__BB5_72;
	ld.shared.f64 	%fd110, [_ZZN3cub18CUB_300001_SM_10006detail6reduce28DeviceReduceSingleTileKernelINS2_10policy_hubIdjN4cuda3__47maximumIvEEE10Policy1000EPdSB_iS8_ddNS5_3std3__410__identityEEEvT0_T1_T2_T3_T4_T6_E12temp_storage+16];
	setp.lt.f64 	%p45, %fd380, %fd110;
	selp.f64 	%fd111, %fd110, %fd380, %p45;
	ld.shared.f64 	%fd112, [_ZZN3cub18CUB_300001_SM_10006detail6reduce28DeviceReduceSingleTileKernelINS2_10policy_hubIdjN4cuda3__47maximumIvEEE10Policy1000EPdSB_iS8_ddNS5_3std3__410__identityEEEvT0_T1_T2_T3_T4_T6_E12temp_storage+24];
	setp.lt.f64 	%p46, %fd111, %fd112;
	selp.f64 	%fd113, %fd112, %fd111, %p46;
	ld.shared.f64 	%fd114, [_ZZN3cub18CUB_300001_SM_10006detail6reduce28DeviceReduceSingleTileKernelINS2_10policy_hubIdjN4cuda3__47maximumIvEEE10Policy1000EPdSB_iS8_ddNS5_3std3__410__identityEEEvT0_T1_T2_T3_T4_T6_E12temp_storage+32];
	setp.lt.f64 	%p47, %fd113, %fd114;
	selp.f64 	%fd115, %fd114, %fd113, %p47;
	ld.shared.f64 	%fd116, [_ZZN3cub18CUB_300001_SM_10006detail6reduce28DeviceReduceSingleTileKernelINS2_10policy_hubIdjN4cuda3__47maximumIvEEE10Policy1000EPdSB_iS8_ddNS5_3std3__410__identityEEEvT0_T1_T2_T3_T4_T6_E12temp_storage+40];
	setp.lt.f64 	%p48, %fd115, %fd116;
	selp.f64 	%fd117, %fd116, %fd115, %p48;
	ld.shared.f64 	%fd118, [_ZZN3cub18CUB_300001_SM_10006detail6reduce28DeviceReduceSingleTileKernelINS2_10policy_hubIdjN4cuda3__47maximumIvEEE10Policy1000EPdSB_iS8_ddNS5_3std3__410__identityEEEvT0_T1_T2_T3_T4_T6_E12temp_storage+48];
	setp.lt.f64 	%p49, %fd117, %fd118;
	selp.f64 	%fd119, %fd118, %fd117, %p49;
	ld.shared.f64 	%fd120, [_ZZN3cub18CUB_300001_SM_10006detail6reduce28DeviceReduceSingleTileKernelINS2_10policy_hubIdjN4cuda3__47maximumIvEEE10Policy1000EPdSB_iS8_ddNS5_3std3__410__identityEEEvT0_T1_T2_T3_T4_T6_E12temp_storage+56];
	setp.lt.f64 	%p50, %fd119, %fd120;
	selp.f64 	%fd121, %fd120, %fd119, %p50;
	ld.shared.f64 	%fd122, [_ZZN3cub18CUB_300001_SM_10006detail6reduce28DeviceReduceSingleTileKernelINS2_10policy_hubIdjN4cuda3__47maximumIvEEE10Policy1000EPdSB_iS8_ddNS5_3std3__410__identityEEEvT0_T1_T2_T3_T4_T6_E12temp_storage+64];
	setp.lt.f64 	%p51, %fd121, %fd122;
	selp.f64 	%fd380, %fd122, %fd121, %p51;
$L__BB5_72:
	mov.u32 	%r444, %tid.x;
	setp.ne.s32 	%p217, %r444, 0;
	@%p217 bra 	$L__BB5_74;
	setp.lt.f64 	%p218, %fd58, %fd380;
	selp.f64 	%fd353, %fd380, %fd58, %p218;
	st.global.f64 	[%rd1], %fd353;
$L__BB5_74:
	ret;

}


// ===== COMPILED SASS (sm_100) =====

	.target	sm_100

	.elftype	@"ET_EXEC"


//--------------------- .note.nv.tkinfo           --------------------------
	.section	.note.nv.tkinfo,"",@"SHT_NOTE"
	.sectionflags	@"SHF_NOTE_NV_TKINFO"
	.tkinfo
        /*0018*/ 	.word	0x00000002
        /*0030*/ 	.string	""
        /*0030*/ 	.string	"ptxas"
        /*0030*/ 	.string	"Cuda compilation tools, release 13.0, V13.0.88"
        /*0030*/ 	.string	"Build cuda_13.0.r13.0/compiler.36424714_0"
        /*0030*/ 	.string	"-arch sm_100 -m 64 "



//--------------------- .note.nv.cuinfo           --------------------------
	.section	.note.nv.cuinfo,"",@"SHT_NOTE"
	.sectionflags	@"SHF_NOTE_NV_CUINFO"
        /*0018*/ 	.short	0x0002
        /*001a*/ 	.short	0x0064
        /*001c*/ 	.short	0x0082
	.zero		2


//--------------------- .nv.info                  --------------------------
	.section	.nv.info,"",@"SHT_CUDA_INFO"
	.align	4


	//----- nvinfo : EIATTR_REGCOUNT
	.align		4
        /*0000*/ 	.byte	0x04, 0x2f
        /*0002*/ 	.short	(.L_41 - .L_40)
	.align		4
.L_40:
        /*0004*/ 	.word	index@(_Z11calcAveragePKdPdi)
        /*0008*/ 	.word	0x00000010


	//----- nvinfo : EIATTR_FRAME_SIZE
	.align		4
.L_41:
        /*000c*/ 	.byte	0x04, 0x11
        /*000e*/ 	.short	(.L_43 - .L_42)
	.align		4
.L_42:
        /*0010*/ 	.word	index@(_Z11calcAveragePKdPdi)
        /*0014*/ 	.word	0x00000000


	//----- nvinfo : EIATTR_REGCOUNT
	.align		4
.L_43:
        /*0018*/ 	.byte	0x04, 0x2f
        /*001a*/ 	.short	(.L_45 - .L_44)
	.align		4
.L_44:
        /*001c*/ 	.word	index@(_Z12calcMatrDiffPKdS0_Pdi)
        /*0020*/ 	.word	0x00000010


	//----- nvinfo : EIATTR_FRAME_SIZE
	.align		4
.L_45:
        /*0024*/ 	.byte	0x04, 0x11
        /*0026*/ 	.short	(.L_47 - .L_46)
	.align		4
.L_46:
        /*0028*/ 	.word	index@(_Z12calcMatrDiffPKdS0_Pdi)
        /*002c*/ 	.word	0x00000000


	//----- nvinfo : EIATTR_REGCOUNT
	.align		4
.L_47:
        /*0030*/ 	.byte	0x04, 0x2f
        /*0032*/ 	.short	(.L_49 - .L_48)
	.align		4
.L_48:
        /*0034*/ 	.word	index@(_ZN3cub18CUB_300001_SM_10006detail11EmptyKernelIvEEvv)
        /*0038*/ 	.word	0x00000004


	//----- nvinfo : EIATTR_FRAME_SIZE
	.align		4
.L_49:
        /*003c*/ 	.byte	0x04, 0x11
        /*003e*/ 	.short	(.L_51 - .L_50)
	.align		4
.L_50:
        /*0040*/ 	.word	index@(_ZN3cub18CUB_300001_SM_10006detail11EmptyKernelIvEEvv)
        /*0044*/ 	.word	0x00000000


	//----- nvinfo : EIATTR_REGCOUNT
	.align		4
.L_51:
        /*0048*/ 	.byte	0x04, 0x2f
        /*004a*/ 	.short	(.L_53 - .L_52)
	.align		4
.L_52:
        /*004c*/ 	.word	index@(_ZN3cub18CUB_300001_SM_10006detail6reduce28DeviceReduceSingleTileKernelINS2_10policy_hubIdjN4cuda3__47maximumIvEEE10Policy1000EPdSB_jS8_ddNS5_3std3__410__identityEEEvT0_T1_T2_T3_T4_T6_)
        /*0050*/ 	.word	0x0000002c


	//----- nvinfo : EIATTR_FRAME_SIZE
	.align		4
.L_53:
        /*0054*/ 	.byte	0x04, 0x11
        /*0056*/ 	.short	(.L_55 - .L_54)
	.align		4
.L_54:
        /*0058*/ 	.word	index@(_ZN3cub18CUB_300001_SM_10006detail6reduce28DeviceReduceSingleTileKernelINS2_10policy_hubIdjN4cuda3__47maximumIvEEE10Policy1000EPdSB_jS8_ddNS5_3std3__410__identityEEEvT0_T1_T2_T3_T4_T6_)
        /*005c*/ 	.word	0x00000000


	//----- nvinfo : EIATTR_REGCOUNT
	.align		4
.L_55:
        /*0060*/ 	.byte	0x04, 0x2f
        /*0062*/ 	.short	(.L_57 - .L_56)
	.align		4
.L_56:
        /*0064*/ 	.word	index@(_ZN3cub18CUB_300001_SM_10006detail6reduce18DeviceReduceKernelINS2_10policy_hubIdjN4cuda3__47maximumIvEEE10Policy1000EPdjS8_dNS5_3std3__410__identityEEEvT0_PT3_T1_NS0_13GridEvenShareISI_EET2_T4_)
        /*0068*/ 	.word	0x0000001c


	//----- nvinfo : EIATTR_FRAME_SIZE
	.align		4
.L_57:
        /*006c*/ 	.byte	0x04, 0x11
        /*006e*/ 	.short	(.L_59 - .L_58)
	.align		4
.L_58:
        /*0070*/ 	.word	index@(_ZN3cub18CUB_300001_SM_10006detail6reduce18DeviceReduceKernelINS2_10policy_hubIdjN4cuda3__47maximumIvEEE10Policy1000EPdjS8_dNS5_3std3__410__identityEEEvT0_PT3_T1_NS0_13GridEvenShareISI_EET2_T4_)
        /*0074*/ 	.word	0x00000000


	//----- nvinfo : EIATTR_REGCOUNT
	.align		4
.L_59:
        /*0078*/ 	.byte	0x04, 0x2f
        /*007a*/ 	.short	(.L_61 - .L_60)
	.align		4
.L_60:
        /*007c*/ 	.word	index@(_ZN3cub18CUB_300001_SM_10006detail6reduce28DeviceReduceSingleTileKernelINS2_10policy_hubIdjN4cuda3__47maximumIvEEE10Policy1000EPdSB_iS8_ddNS5_3std3__410__identityEEEvT0_T1_T2_T3_T4_T6_)
        /*0080*/ 	.word	0x00000030


	//----- nvinfo : EIATTR_FRAME_SIZE
	.align		4
.L_61:
        /*0084*/ 	.byte	0x04, 0x11
        /*0086*/ 	.short	(.L_63 - .L_62)
	.align		4
.L_62:
        /*0088*/ 	.word	index@(_ZN3cub18CUB_300001_SM_10006detail6reduce28DeviceReduceSingleTileKernelINS2_10policy_hubIdjN4cuda3__47maximumIvEEE10Policy1000EPdSB_iS8_ddNS5_3std3__410__identityEEEvT0_T1_T2_T3_T4_T6_)
        /*008c*/ 	.word	0x00000000


	//----- nvinfo : EIATTR_MIN_STACK_SIZE
	.align		4
.L_63:
        /*0090*/ 	.byte	0x04, 0x12
        /*0092*/ 	.short	(.L_65 - .L_64)
	.align		4
.L_64:
        /*0094*/ 	.word	index@(_ZN3cub18CUB_300001_SM_10006detail6reduce28DeviceReduceSingleTileKernelINS2_10policy_hubIdjN4cuda3__47maximumIvEEE10Policy1000EPdSB_iS8_ddNS5_3std3__410__identityEEEvT0_T1_T2_T3_T4_T6_)
        /*0098*/ 	.word	0x00000000


	//----- nvinfo : EIATTR_MIN_STACK_SIZE
	.align		4
.L_65:
        /*009c*/ 	.byte	0x04, 0x12
        /*009e*/ 	.short	(.L_67 - .L_66)
	.align		4
.L_66:
        /*00a0*/ 	.word	index@(_ZN3cub18CUB_300001_SM_10006detail6reduce18DeviceReduceKernelINS2_10policy_hubIdjN4cuda3__47maximumIvEEE10Policy1000EPdjS8_dNS5_3std3__410__identityEEEvT0_PT3_T1_NS0_13GridEvenShareISI_EET2_T4_)
        /*00a4*/ 	.word	0x00000000


	//----- nvinfo : EIATTR_MIN_STACK_SIZE
	.align		4
.L_67:
        /*00a8*/ 	.byte	0x04, 0x12
        /*00aa*/ 	.short	(.L_69 - .L_68)
	.align		4
.L_68:
        /*00ac*/ 	.word	index@(_ZN3cub18CUB_300001_SM_10006detail6reduce28DeviceReduceSingleTileKernelINS2_10policy_hubIdjN4cuda3__47maximumIvEEE10Policy1000EPdSB_jS8_ddNS5_3std3__410__identityEEEvT0_T1_T2_T3_T4_T6_)
        /*00b0*/ 	.word	0x00000000


	//----- nvinfo : EIATTR_MIN_STACK_SIZE
	.align		4
.L_69:
        /*00b4*/ 	.byte	0x04, 0x12
        /*00b6*/ 	.short	(.L_71 - .L_70)
	.align		4
.L_70:
        /*00b8*/ 	.word	index@(_ZN3cub18CUB_300001_SM_10006detail11EmptyKernelIvEEvv)
        /*00bc*/ 	.word	0x00000000


	//----- nvinfo : EIATTR_MIN_STACK_SIZE
	.align		4
.L_71:
        /*00c0*/ 	.byte	0x04, 0x12
        /*00c2*/ 	.short	(.L_73 - .L_72)
	.align		4
.L_72:
        /*00c4*/ 	.word	index@(_Z12calcMatrDiffPKdS0_Pdi)
        /*00c8*/ 	.word	0x00000000


	//----- nvinfo : EIATTR_MIN_STACK_SIZE
	.align		4
.L_73:
        /*00cc*/ 	.byte	0x04, 0x12
        /*00ce*/ 	.short	(.L_75 - .L_74)
	.align		4
.L_74:
        /*00d0*/ 	.word	index@(_Z11calcAveragePKdPdi)
        /*00d4*/ 	.word	0x00000000
.L_75:


//--------------------- .nv.compat                --------------------------
	.section	.nv.compat,"",@"SHT_CUDA_COMPAT_INFO"
	.align	4
        /*0000*/ 	.byte	0x02, 0x09, 0x00, 0x00, 0x02, 0x02, 0x01, 0x00, 0x02, 0x05, 0x05, 0x00, 0x03, 0x07, 0x01, 0x01
        /*0010*/ 	.byte	0x02, 0x03, 0x00, 0x00, 0x02, 0x06, 0x01, 0x00, 0x04, 0x0b, 0x08, 0x00, 0x01, 0x00, 0x00, 0x00
        /*0020*/ 	.byte	0x00, 0x00, 0x00, 0x00


//--------------------- .nv.info._ZN3cub18CUB_300001_SM_10006detail6reduce28DeviceReduceSingleTileKernelINS2_10policy_hubIdjN4cuda3__47maximumIvEEE10Policy1000EPdSB_iS8_ddNS5_3std3__410__identityEEEvT0_T1_T2_T3_T4_T6_ --------------------------
	.section	.nv.info._ZN3cub18CUB_300001_SM_10006detail6reduce28DeviceReduceSingleTileKernelINS2_10policy_hubIdjN4cuda3__47maximumIvEEE10Policy1000EPdSB_iS8_ddNS5_3std3__410__identityEEEvT0_T1_T2_T3_T4_T6_,"",@"SHT_CUDA_INFO"
	.sectionflags	@""
	.align	4


	//----- nvinfo : EIATTR_CUDA_API_VERSION
	.align		4
        /*0000*/ 	.byte	0x04, 0x37
        /*0002*/ 	.short	(.L_77 - .L_76)
.L_76:
        /*0004*/ 	.word	0x00000082


	//----- nvinfo : EIATTR_KPARAM_INFO
	.align		4
.L_77:
        /*0008*/ 	.byte	0x04, 0x17
        /*000a*/ 	.short	(.L_79 - .L_78)
.L_78:
        /*000c*/ 	.word	0x00000000
        /*0010*/ 	.short	0x0005
        /*0012*/ 	.short	0x0020
        /*0014*/ 	.byte	0x00, 0xf0, 0x05, 0x00


	//----- nvinfo : EIATTR_KPARAM_INFO
	.align		4
.L_79:
        /*0018*/ 	.byte	0x04, 0x17
        /*001a*/ 	.short	(.L_81 - .L_80)
.L_80:
        /*001c*/ 	.word	0x00000000
        /*0020*/ 	.short	0x0004
        /*0022*/ 	.short	0x0018
        /*0024*/ 	.byte	0x00, 0xf0, 0x21, 0x00


	//----- nvinfo : EIATTR_KPARAM_INFO
	.align		4
.L_81:
        /*0028*/ 	.byte	0x04, 0x17
        /*002a*/ 	.short	(.L_83 - .L_82)
.L_82:
        /*002c*/ 	.word	0x00000000
        /*0030*/ 	.short	0x0003
        /*0032*/ 	.short	0x0014
        /*0034*/ 	.byte	0x00, 0xf0, 0x05, 0x00


	//----- nvinfo : EIATTR_KPARAM_INFO
	.align		4
.L_83:
        /*0038*/ 	.byte	0x04, 0x17
        /*003a*/ 	.short	(.L_85 - .L_84)
.L_84:
        /*003c*/ 	.word	0x00000000
        /*0040*/ 	.short	0x0002
        /*0042*/ 	.short	0x0010
        /*0044*/ 	.byte	0x00, 0xf0, 0x11, 0x00


	//----- nvinfo : EIATTR_KPARAM_INFO
	.align		4
.L_85:
        /*0048*/ 	.byte	0x04, 0x17
        /*004a*/ 	.short	(.L_87 - .L_86)
.L_86:
        /*004c*/ 	.word	0x00000000
        /*0050*/ 	.short	0x0001
        /*0052*/ 	.short	0x0008
        /*0054*/ 	.byte	0x00, 0xf5, 0x21, 0x00


	//----- nvinfo : EIATTR_KPARAM_INFO
	.align		4
.L_87:
        /*0058*/ 	.byte	0x04, 0x17
        /*005a*/ 	.short	(.L_89 - .L_88)
.L_88:
        /*005c*/ 	.word	0x00000000
        /*0060*/ 	.short	0x0000
        /*0062*/ 	.short	0x0000
        /*0064*/ 	.byte	0x00, 0xf5, 0x21, 0x00


	//----- nvinfo : EIATTR_SPARSE_MMA_MASK
	.align		4
.L_89:
        /*0068*/ 	.byte	0x03, 0x50
        /*006a*/ 	.short	0x0000


	//----- nvinfo : EIATTR_MAXREG_COUNT
	.align		4
        /*006c*/ 	.byte	0x03, 0x1b
        /*006e*/ 	.short	0x00ff


	//----- nvinfo : EIATTR_NUM_BARRIERS
	.align		4
        /*0070*/ 	.byte	0x02, 0x4c
        /*0072*/ 	.byte	0x01
	.zero		1


	//----- nvinfo : EIATTR_MERCURY_ISA_VERSION
	.align		4
        /*0074*/ 	.byte	0x03, 0x5f
        /*0076*/ 	.short	0x0101


	//----- nvinfo : EIATTR_COOP_GROUP_MASK_REGIDS
	.align		4
        /*0078*/ 	.byte	0x04, 0x29
        /*007a*/ 	.short	(.L_91 - .L_90)


	//   ....[0]....
.L_90:
        /*007c*/ 	.word	0xffffffff


	//   ....[1]....
        /*0080*/ 	.word	0xffffffff


	//   ....[2]....
        /*0084*/ 	.word	0xffffffff


	//   ....[3]....
        /*0088*/ 	.word	0xffffffff


	//   ....[4]....
        /*008c*/ 	.word	0xffffffff


	//   ....[5]....
        /*0090*/ 	.word	0xffffffff


	//   ....[6]....
        /*0094*/ 	.word	0xffffffff


	//   ....[7]....
        /*0098*/ 	.word	0xffffffff


	//   ....[8]....
        /*009c*/ 	.word	0xffffffff


	//   ....[9]....
        /*00a0*/ 	.word	0xffffffff


	//   ....[10]....
        /*00a4*/ 	.word	0xffffffff


	//   ....[11]....
        /*00a8*/ 	.word	0xffffffff


	//   ....[12]....
        /*00ac*/ 	.word	0xffffffff


	//   ....[13]....
        /*00b0*/ 	.word	0xffffffff


	//   ....[14]....
        /*00b4*/ 	.word	0xffffffff


	//   ....[15]....
        /*00b8*/ 	.word	0xffffffff


	//   ....[16]....
        /*00bc*/ 	.word	0xffffffff


	//   ....[17]....
        /*00c0*/ 	.word	0xffffffff


	//   ....[18]....
        /*00c4*/ 	.word	0xffffffff


	//   ....[19]....
        /*00c8*/ 	.word	0xffffffff


	//   ....[20]....
        /*00cc*/ 	.word	0xffffffff


	//   ....[21]....
        /*00d0*/ 	.word	0xffffffff


	//   ....[22]....
        /*00d4*/ 	.word	0xffffffff


	//   ....[23]....
        /*00d8*/ 	.word	0xffffffff


	//   ....[24]....
        /*00dc*/ 	.word	0xffffffff


	//   ....[25]....
        /*00e0*/ 	.word	0xffffffff


	//   ....[26]....
        /*00e4*/ 	.word	0xffffffff


	//   ....[27]....
        /*00e8*/ 	.word	0xffffffff


	//   ....[28]....
        /*00ec*/ 	.word	0xffffffff


	//   ....[29]....
        /*00f0*/ 	.word	0xffffffff


	//   ....[30]....
        /*00f4*/ 	.word	0xffffffff


	//   ....[31]....
        /*00f8*/ 	.word	0xffffffff


	//   ....[32]....
        /*00fc*/ 	.word	0xffffffff


	//   ....[33]....
        /*0100*/ 	.word	0xffffffff


	//   ....[34]....
        /*0104*/ 	.word	0xffffffff


	//   ....[35]....
        /*0108*/ 	.word	0xffffffff


	//   ....[36]....
        /*010c*/ 	.word	0xffffffff


	//   ....[37]....
        /*0110*/ 	.word	0xffffffff


	//   ....[38]....
        /*0114*/ 	.word	0xffffffff


	//   ....[39]....
        /*0118*/ 	.word	0xffffffff


	//   ....[40]....
        /*011c*/ 	.word	0xffffffff


	//   ....[41]....
        /*0120*/ 	.word	0xffffffff


	//   ....[42]....
        /*0124*/ 	.word	0xffffffff


	//   ....[43]....
        /*0128*/ 	.word	0xffffffff


	//   ....[44]....
        /*012c*/ 	.word	0xffffffff


	//   ....[45]....
        /*0130*/ 	.word	0xffffffff


	//   ....[46]....
        /*0134*/ 	.word	0xffffffff


	//   ....[47]....
        /*0138*/ 	.word	0xffffffff


	//   ....[48]....
        /*013c*/ 	.word	0xffffffff


	//   ....[49]....
        /*0140*/ 	.word	0xffffffff


	//   ....[50]....
        /*0144*/ 	.word	0xffffffff


	//   ....[51]....
        /*0148*/ 	.word	0xffffffff


	//   ....[52]....
        /*014c*/ 	.word	0xffffffff


	//   ....[53]....
        /*0150*/ 	.word	0xffffffff


	//   ....[54]....
        /*0154*/ 	.word	0xffffffff


	//   ....[55]....
        /*0158*/ 	.word	0xffffffff


	//   ....[56]....
        /*015c*/ 	.word	0xffffffff


	//   ....[57]....
        /*0160*/ 	.word	0xffffffff


	//   ....[58]....
        /*0164*/ 	.word	0xffffffff


	//   ....[59]....
        /*0168*/ 	.word	0xffffffff


	//----- nvinfo : EIATTR_COOP_GROUP_INSTR_OFFSETS
	.align		4
.L_91:
        /*016c*/ 	.byte	0x04, 0x28
        /*016e*/ 	.short	(.L_93 - .L_92)


	//   ....[0]....
.L_92:
        /*0170*/ 	.word	0x00000d30


	//   ....[1]....
        /*0174*/ 	.word	0x00000d40


	//   ....[2]....
        /*0178*/ 	.word	0x00000dd0


	//   ....[3]....
        /*017c*/ 	.word	0x00000e10


	//   ....[4]....
        /*0180*/ 	.word	0x00000e80


	//   ....[5]....
        /*0184*/ 	.word	0x00000ea0


	//   ....[6]....
        /*0188*/ 	.word	0x00000ef0


	//   ....[7]....
        /*018c*/ 	.word	0x00000f10


	//   ....[8]....
        /*0190*/ 	.word	0x00000f60


	//   ....[9]....
        /*0194*/ 	.word	0x00000f80


	//   ....[10]....
        /*0198*/ 	.word	0x00001280


	//   ....[11]....
        /*019c*/ 	.word	0x00001290


	//   ....[12]....
        /*01a0*/ 	.word	0x00001320


	//   ....[13]....
        /*01a4*/ 	.word	0x00001350


	//   ....[14]....
        /*01a8*/ 	.word	0x000013b0


	//   ....[15]....
        /*01ac*/ 	.word	0x000013e0


	//   ....[16]....
        /*01b0*/ 	.word	0x00001440


	//   ....[17]....
        /*01b4*/ 	.word	0x00001480


	//   ....[18]....
        /*01b8*/ 	.word	0x000014f0


	//   ....[19]....
        /*01bc*/ 	.word	0x00001530


	//   ....[20]....
        /*01c0*/ 	.word	0x00002960


	//   ....[21]....
        /*01c4*/ 	.word	0x00002970


	//   ....[22]....
        /*01c8*/ 	.word	0x00002a00


	//   ....[23]....
        /*01cc*/ 	.word	0x00002a30


	//   ....[24]....
        /*01d0*/ 	.word	0x00002aa0


	//   ....[25]....
        /*01d4*/ 	.word	0x00002ac0


	//   ....[26]....
        /*01d8*/ 	.word	0x00002b20


	//   ....[27]....
        /*01dc*/ 	.word	0x00002b30


	//   ....[28]....
        /*01e0*/ 	.word	0x00002b80


	//   ....[29]....
        /*01e4*/ 	.word	0x00002b90


	//   ....[30]....
        /*01e8*/ 	.word	0x00003a20


	//   ....[31]....
        /*01ec*/ 	.word	0x00003a30


	//   ....[32]....
        /*01f0*/ 	.word	0x00003ac0


	//   ....[33]....
        /*01f4*/ 	.word	0x00003b00


	//   ....[34]....
        /*01f8*/ 	.word	0x00003b80


	//   ....[35]....
        /*01fc*/ 	.word	0x00003bc0


	//   ....[36]....
        /*0200*/ 	.word	0x00003c20


	//   ....[37]....
        /*0204*/ 	.word	0x00003c50


	//   ....[38]....
        /*0208*/ 	.word	0x00003ca0


	//   ....[39]....
        /*020c*/ 	.word	0x00003cd0


	//   ....[40]....
        /*0210*/ 	.word	0x00003fb0


	//   ....[41]....
        /*0214*/ 	.word	0x00003fc0


	//   ....[42]....
        /*0218*/ 	.word	0x00004050


	//   ....[43]....
        /*021c*/ 	.word	0x00004080


	//   ....[44]....
        /*0220*/ 	.word	0x000040d0


	//   ....[45]....
        /*0224*/ 	.word	0x00004100


	//   ....[46]....
        /*0228*/ 	.word	0x00004170


	//   ....[47]....
        /*022c*/ 	.word	0x000041b0


	//   ....[48]....
        /*0230*/ 	.word	0x00004220


	//   ....[49]....
        /*0234*/ 	.word	0x00004250


	//   ....[50]....
        /*0238*/ 	.word	0x00005700


	//   ....[51]....
        /*023c*/ 	.word	0x00005710


	//   ....[52]....
        /*0240*/ 	.word	0x000057a0


	//   ....[53]....
        /*0244*/ 	.word	0x000057e0


	//   ....[54]....
        /*0248*/ 	.word	0x00005860


	//   ....[55]....
        /*024c*/ 	.word	0x000058a0


	//   ....[56]....
        /*0250*/ 	.word	0x00005900


	//   ....[57]....
        /*0254*/ 	.word	0x00005930


	//   ....[58]....
        /*0258*/ 	.word	0x00005980


	//   ....[59]....
        /*025c*/ 	.word	0x000059b0


	//----- nvinfo : EIATTR_VRC_CTA_INIT_COUNT
	.align		4
.L_93:
        /*0260*/ 	.byte	0x02, 0x4a
	.zero		1
	.zero		1


	//----- nvinfo : EIATTR_EXIT_INSTR_OFFSETS
	.align		4
        /*0264*/ 	.byte	0x04, 0x1c
        /*0266*/ 	.short	(.L_95 - .L_94)


	//   ....[0]....
.L_94:
        /*0268*/ 	.word	0x00000080


	//   ....[1]....
        /*026c*/ 	.word	0x000000c0


	//   ....[2]....
        /*0270*/ 	.word	0x00005c20


	//   ....[3]....
        /*0274*/ 	.word	0x00005ca0


	//----- nvinfo : EIATTR_MAX_THREADS
	.align		4
.L_95:
        /*0278*/ 	.byte	0x04, 0x05
        /*027a*/ 	.short	(.L_97 - .L_96)
.L_96:
        /*027c*/ 	.word	0x00000100
        /*0280*/ 	.word	0x00000001
        /*0284*/ 	.word	0x00000001


	//----- nvinfo : EIATTR_CRS_STACK_SIZE
	.align		4
.L_97:
        /*0288*/ 	.byte	0x04, 0x1e
        /*028a*/ 	.short	(.L_99 - .L_98)
.L_98:
        /*028c*/ 	.word	0x00000000


	//----- nvinfo : EIATTR_CBANK_PARAM_SIZE
	.align		4
.L_99:
        /*0290*/ 	.byte	0x03, 0x19
        /*0292*/ 	.short	0x0021


	//----- nvinfo : EIATTR_PARAM_CBANK
	.align		4
        /*0294*/ 	.byte	0x04, 0x0a
        /*0296*/ 	.short	(.L_101 - .L_100)
	.align		4
.L_100:
        /*0298*/ 	.word	index@(.nv.constant0._ZN3cub18CUB_300001_SM_10006detail6reduce28DeviceReduceSingleTileKernelINS2_10policy_hubIdjN4cuda3__47maximumIvEEE10Policy1000EPdSB_iS8_ddNS5_3std3__410__identityEEEvT0_T1_T2_T3_T4_T6_)
        /*029c*/ 	.short	0x0380
        /*029e*/ 	.short	0x0021


	//----- nvinfo : EIATTR_SW_WAR
	.align		4
.L_101:
        /*02a0*/ 	.byte	0x04, 0x36
        /*02a2*/ 	.short	(.L_103 - .L_102)
.L_102:
        /*02a4*/ 	.word	0x00000008
.L_103:


//--------------------- .nv.info._ZN3cub18CUB_300001_SM_10006detail6reduce18DeviceReduceKernelINS2_10policy_hubIdjN4cuda3__47maximumIvEEE10Policy1000EPdjS8_dNS5_3std3__410__identityEEEvT0_PT3_T1_NS0_13GridEvenShareISI_EET2_T4_ --------------------------
	.section	.nv.info._ZN3cub18CUB_300001_SM_10006detail6reduce18DeviceReduceKernelINS2_10policy_hubIdjN4cuda3__47maximumIvEEE10Policy1000EPdjS8_dNS5_3std3__410__identityEEEvT0_PT3_T1_NS0_13GridEvenShareISI_EET2_T4_,"",@"SHT_CUDA_INFO"
	.sectionflags	@""
	.align	4


	//----- nvinfo : EIATTR_CUDA_API_VERSION
	.align		4
        /*0000*/ 	.byte	0x04, 0x37
        /*0002*/ 	.short	(.L_105 - .L_104)
.L_104:
        /*0004*/ 	.word	0x00000082


	//----- nvinfo : EIATTR_KPARAM_INFO
	.align		4
.L_105:
        /*0008*/ 	.byte	0x04, 0x17
        /*000a*/ 	.short	(.L_107 - .L_106)
.L_106:
        /*000c*/ 	.word	0x00000000
        /*0010*/ 	.short	0x0005
        /*0012*/ 	.short	0x003d
        /*0014*/ 	.byte	0x00, 0xf0, 0x05, 0x00


	//----- nvinfo : EIATTR_KPARAM_INFO
	.align		4
.L_107:
        /*0018*/ 	.byte	0x04, 0x17
        /*001a*/ 	.short	(.L_109 - .L_108)
.L_108:
        /*001c*/ 	.word	0x00000000
        /*0020*/ 	.short	0x0004
        /*0022*/ 	.short	0x003c
        /*0024*/ 	.byte	0x00, 0xf0, 0x05, 0x00


	//----- nvinfo : EIATTR_KPARAM_INFO
	.align		4
.L_109:
        /*0028*/ 	.byte	0x04, 0x17
        /*002a*/ 	.short	(.L_111 - .L_110)
.L_110:
        /*002c*/ 	.word	0x00000000
        /*0030*/ 	.short	0x0003
        /*0032*/ 	.short	0x0014
        /*0034*/ 	.byte	0x00, 0xf0, 0xa1, 0x00


	//----- nvinfo : EIATTR_KPARAM_INFO
	.align		4
.L_111:
        /*0038*/ 	.byte	0x04, 0x17
        /*003a*/ 	.short	(.L_113 - .L_112)
.L_112:
        /*003c*/ 	.word	0x00000000
        /*0040*/ 	.short	0x0002
        /*0042*/ 	.short	0x0010
        /*0044*/ 	.byte	0x00, 0xf0, 0x11, 0x00


	//----- nvinfo : EIATTR_KPARAM_INFO
	.align		4
.L_113:
        /*0048*/ 	.byte	0x04, 0x17
        /*004a*/ 	.short	(.L_115 - .L_114)
.L_114:
        /*004c*/ 	.word	0x00000000
        /*0050*/ 	.short	0x0001
        /*0052*/ 	.short	0x0008
        /*0054*/ 	.byte	0x00, 0xf5, 0x21, 0x00


	//----- nvinfo : EIATTR_KPARAM_INFO
	.align		4
.L_115:
        /*0058*/ 	.byte	0x04, 0x17
        /*005a*/ 	.short	(.L_117 - .L_116)
.L_116:
        /*005c*/ 	.word	0x00000000
        /*0060*/ 	.short	0x0000
        /*0062*/ 	.short	0x0000
        /*0064*/ 	.byte	0x00, 0xf5, 0x21, 0x00


	//----- nvinfo : EIATTR_SPARSE_MMA_MASK
	.align		4
.L_117:
        /*0068*/ 	.byte	0x03, 0x50
        /*006a*/ 	.short	0x0000


	//----- nvinfo : EIATTR_MAXREG_COUNT
	.align		4
        /*006c*/ 	.byte	0x03, 0x1b
        /*006e*/ 	.short	0x00ff


	//----- nvinfo : EIATTR_NUM_BARRIERS
	.align		4
        /*0070*/ 	.byte	0x02, 0x4c
        /*0072*/ 	.byte	0x01
	.zero		1


	//----- nvinfo : EIATTR_MERCURY_ISA_VERSION
	.align		4
        /*0074*/ 	.byte	0x03, 0x5f
        /*0076*/ 	.short	0x0101


	//----- nvinfo : EIATTR_COOP_GROUP_MASK_REGIDS
	.align		4
        /*0078*/ 	.byte	0x04, 0x29
        /*007a*/ 	.short	(.L_119 - .L_118)


	//   ....[0]....
.L_118:
        /*007c*/ 	.word	0xffffffff


	//   ....[1]....
        /*0080*/ 	.word	0xffffffff


	//   ....[2]....
        /*0084*/ 	.word	0xffffffff


	//   ....[3]....
        /*0088*/ 	.word	0xffffffff


	//   ....[4]....
        /*008c*/ 	.word	0xffffffff


	//   ....[5]....
        /*0090*/ 	.word	0xffffffff


	//   ....[6]....
        /*0094*/ 	.word	0xffffffff


	//   ....[7]....
        /*0098*/ 	.word	0xffffffff


	//   ....[8]....
        /*009c*/ 	.word	0xffffffff


	//   ....[9]....
        /*00a0*/ 	.word	0xffffffff


	//   ....[10]....
        /*00a4*/ 	.word	0xffffffff


	//   ....[11]....
        /*00a8*/ 	.word	0xffffffff


	//   ....[12]....
        /*00ac*/ 	.word	0xffffffff


	//   ....[13]....
        /*00b0*/ 	.word	0xffffffff


	//   ....[14]....
        /*00b4*/ 	.word	0xffffffff


	//   ....[15]....
        /*00b8*/ 	.word	0xffffffff


	//   ....[16]....
        /*00bc*/ 	.word	0xffffffff


	//   ....[17]....
        /*00c0*/ 	.word	0xffffffff


	//   ....[18]....
        /*00c4*/ 	.word	0xffffffff


	//   ....[19]....
        /*00c8*/ 	.word	0xffffffff


	//   ....[20]....
        /*00cc*/ 	.word	0xffffffff


	//   ....[21]....
        /*00d0*/ 	.word	0xffffffff


	//   ....[22]....
        /*00d4*/ 	.word	0xffffffff


	//   ....[23]....
        /*00d8*/ 	.word	0xffffffff


	//   ....[24]....
        /*00dc*/ 	.word	0xffffffff


	//   ....[25]....
        /*00e0*/ 	.word	0xffffffff


	//   ....[26]....
        /*00e4*/ 	.word	0xffffffff


	//   ....[27]....
        /*00e8*/ 	.word	0xffffffff


	//   ....[28]....
        /*00ec*/ 	.word	0xffffffff


	//   ....[29]....
        /*00f0*/ 	.word	0xffffffff


	//   ....[30]....
        /*00f4*/ 	.word	0xffffffff


	//   ....[31]....
        /*00f8*/ 	.word	0xffffffff


	//   ....[32]....
        /*00fc*/ 	.word	0xffffffff


	//   ....[33]....
        /*0100*/ 	.word	0xffffffff


	//   ....[34]....
        /*0104*/ 	.word	0xffffffff


	//   ....[35]....
        /*0108*/ 	.word	0xffffffff


	//   ....[36]....
        /*010c*/ 	.word	0xffffffff


	//   ....[37]....
        /*0110*/ 	.word	0xffffffff


	//   ....[38]....
        /*0114*/ 	.word	0xffffffff


	//   ....[39]....
        /*0118*/ 	.word	0xffffffff


	//   ....[40]....
        /*011c*/ 	.word	0xffffffff


	//   ....[41]....
        /*0120*/ 	.word	0xffffffff


	//   ....[42]....
        /*0124*/ 	.word	0xffffffff


	//   ....[43]....
        /*0128*/ 	.word	0xffffffff


	//   ....[44]....
        /*012c*/ 	.word	0xffffffff


	//   ....[45]....
        /*0130*/ 	.word	0xffffffff


	//   ....[46]....
        /*0134*/ 	.word	0xffffffff


	//   ....[47]....
        /*0138*/ 	.word	0xffffffff


	//   ....[48]....
        /*013c*/ 	.word	0xffffffff


	//   ....[49]....
        /*0140*/ 	.word	0xffffffff


	//   ....[50]....
        /*0144*/ 	.word	0xffffffff


	//   ....[51]....
        /*0148*/ 	.word	0xffffffff


	//   ....[52]....
        /*014c*/ 	.word	0xffffffff


	//   ....[53]....
        /*0150*/ 	.word	0xffffffff


	//   ....[54]....
        /*0154*/ 	.word	0xffffffff


	//   ....[55]....
        /*0158*/ 	.word	0xffffffff


	//   ....[56]....
        /*015c*/ 	.word	0xffffffff


	//   ....[57]....
        /*0160*/ 	.word	0xffffffff


	//   ....[58]....
        /*0164*/ 	.word	0xffffffff


	//   ....[59]....
        /*0168*/ 	.word	0xffffffff


	//----- nvinfo : EIATTR_COOP_GROUP_INSTR_OFFSETS
	.align		4
.L_119:
        /*016c*/ 	.byte	0x04, 0x28
        /*016e*/ 	.short	(.L_121 - .L_120)


	//   ....[0]....
.L_120:
        /*0170*/ 	.word	0x000005c0


	//   ....[1]....
        /*0174*/ 	.word	0x000005d0


	//   ....[2]....
        /*0178*/ 	.word	0x00000660


	//   ....[3]....
        /*017c*/ 	.word	0x00000670


	//   ....[4]....
        /*0180*/ 	.word	0x000006d0


	//   ....[5]....
        /*0184*/ 	.word	0x00000700


	//   ....[6]....
        /*0188*/ 	.word	0x00000780


	//   ....[7]....
        /*018c*/ 	.word	0x00000790


	//   ....[8]....
        /*0190*/ 	.word	0x000007e0


	//   ....[9]....
        /*0194*/ 	.word	0x000007f0


	//   ....[10]....
        /*0198*/ 	.word	0x00000ad0


	//   ....[11]....
        /*019c*/ 	.word	0x00000ae0


	//   ....[12]....
        /*01a0*/ 	.word	0x00000b70


	//   ....[13]....
        /*01a4*/ 	.word	0x00000b90


	//   ....[14]....
        /*01a8*/ 	.word	0x00000bf0


	//   ....[15]....
        /*01ac*/ 	.word	0x00000c10


	//   ....[16]....
        /*01b0*/ 	.word	0x00000c70


	//   ....[17]....
        /*01b4*/ 	.word	0x00000ca0


	//   ....[18]....
        /*01b8*/ 	.word	0x00000d20


	//   ....[19]....
        /*01bc*/ 	.word	0x00000d40


	//   ....[20]....
        /*01c0*/ 	.word	0x00001b60


	//   ....[21]....
        /*01c4*/ 	.word	0x00001b70


	//   ....[22]....
        /*01c8*/ 	.word	0x00001c00


	//   ....[23]....
        /*01cc*/ 	.word	0x00001c30


	//   ....[24]....
        /*01d0*/ 	.word	0x00001ca0


	//   ....[25]....
        /*01d4*/ 	.word	0x00001cc0


	//   ....[26]....
        /*01d8*/ 	.word	0x00001d20


	//   ....[27]....
        /*01dc*/ 	.word	0x00001d30


	//   ....[28]....
        /*01e0*/ 	.word	0x00001d80


	//   ....[29]....
        /*01e4*/ 	.word	0x00001d90


	//   ....[30]....
        /*01e8*/ 	.word	0x00002530


	//   ....[31]....
        /*01ec*/ 	.word	0x00002540


	//   ....[32]....
        /*01f0*/ 	.word	0x000025d0


	//   ....[33]....
        /*01f4*/ 	.word	0x000025e0


	//   ....[34]....
        /*01f8*/ 	.word	0x00002640


	//   ....[35]....
        /*01fc*/ 	.word	0x00002670


	//   ....[36]....
        /*0200*/ 	.word	0x000026f0


	//   ....[37]....
        /*0204*/ 	.word	0x00002700


	//   ....[38]....
        /*0208*/ 	.word	0x00002750


	//   ....[39]....
        /*020c*/ 	.word	0x00002760


	//   ....[40]....
        /*0210*/ 	.word	0x00002a60


	//   ....[41]....
        /*0214*/ 	.word	0x00002a70


	//   ....[42]....
        /*0218*/ 	.word	0x00002b00


	//   ....[43]....
        /*021c*/ 	.word	0x00002b20


	//   ....[44]....
        /*0220*/ 	.word	0x00002b80


	//   ....[45]....
        /*0224*/ 	.word	0x00002ba0


	//   ....[46]....
        /*0228*/ 	.word	0x00002c00


	//   ....[47]....
        /*022c*/ 	.word	0x00002c40


	//   ....[48]....
        /*0230*/ 	.word	0x00002cc0


	//   ....[49]....
        /*0234*/ 	.word	0x00002ce0


	//   ....[50]....
        /*0238*/ 	.word	0x00003b40


	//   ....[51]....
        /*023c*/ 	.word	0x00003b50


	//   ....[52]....
        /*0240*/ 	.word	0x00003be0


	//   ....[53]....
        /*0244*/ 	.word	0x00003bf0


	//   ....[54]....
        /*0248*/ 	.word	0x00003c50


	//   ....[55]....
        /*024c*/ 	.word	0x00003c80


	//   ....[56]....
        /*0250*/ 	.word	0x00003d00


	//   ....[57]....
        /*0254*/ 	.word	0x00003d10


	//   ....[58]....
        /*0258*/ 	.word	0x00003d60


	//   ....[59]....
        /*025c*/ 	.word	0x00003d70


	//----- nvinfo : EIATTR_VRC_CTA_INIT_COUNT
	.align		4
.L_121:
        /*0260*/ 	.byte	0x02, 0x4a
	.zero		1
	.zero		1


	//----- nvinfo : EIATTR_EXIT_INSTR_OFFSETS
	.align		4
        /*0264*/ 	.byte	0x04, 0x1c
        /*0266*/ 	.short	(.L_123 - .L_122)


	//   ....[0]....
.L_122:
        /*0268*/ 	.word	0x00003fe0


	//   ....[1]....
        /*026c*/ 	.word	0x00004040


	//----- nvinfo : EIATTR_MAX_THREADS
	.align		4
.L_123:
        /*0270*/ 	.byte	0x04, 0x05
        /*0272*/ 	.short	(.L_125 - .L_124)
.L_124:
        /*0274*/ 	.word	0x00000100
        /*0278*/ 	.word	0x00000001
        /*027c*/ 	.word	0x00000001


	//----- nvinfo : EIATTR_CRS_STACK_SIZE
	.align		4
.L_125:
        /*0280*/ 	.byte	0x04, 0x1e
        /*0282*/ 	.short	(.L_127 - .L_126)
.L_126:
        /*0284*/ 	.word	0x00000000


	//----- nvinfo : EIATTR_CBANK_PARAM_SIZE
	.align		4
.L_127:
        /*0288*/ 	.byte	0x03, 0x19
        /*028a*/ 	.short	0x003e


	//----- nvinfo : EIATTR_PARAM_CBANK
	.align		4
        /*028c*/ 	.byte	0x04, 0x0a
        /*028e*/ 	.short	(.L_129 - .L_128)
	.align		4
.L_128:
        /*0290*/ 	.word	index@(.nv.constant0._ZN3cub18CUB_300001_SM_10006detail6reduce18DeviceReduceKernelINS2_10policy_hubIdjN4cuda3__47maximumIvEEE10Policy1000EPdjS8_dNS5_3std3__410__identityEEEvT0_PT3_T1_NS0_13GridEvenShareISI_EET2_T4_)
        /*0294*/ 	.short	0x0380
        /*0296*/ 	.short	0x003e


	//----- nvinfo : EIATTR_SW_WAR
	.align		4
.L_129:
        /*0298*/ 	.byte	0x04, 0x36
        /*029a*/ 	.short	(.L_131 - .L_130)
.L_130:
        /*029c*/ 	.word	0x00000008
.L_131:


//--------------------- .nv.info._ZN3cub18CUB_300001_SM_10006detail6reduce28DeviceReduceSingleTileKernelINS2_10policy_hubIdjN4cuda3__47maximumIvEEE10Policy1000EPdSB_jS8_ddNS5_3std3__410__identityEEEvT0_T1_T2_T3_T4_T6_ --------------------------
	.section	.nv.info._ZN3cub18CUB_300001_SM_10006detail6reduce28DeviceReduceSingleTileKernelINS2_10policy_hubIdjN4cuda3__47maximumIvEEE10Policy1000EPdSB_jS8_ddNS5_3std3__410__identityEEEvT0_T1_T2_T3_T4_T6_,"",@"SHT_CUDA_INFO"
	.sectionflags	@""
	.align	4


	//----- nvinfo : EIATTR_CUDA_API_VERSION
	.align		4
        /*0000*/ 	.byte	0x04, 0x37
        /*0002*/ 	.short	(.L_133 - .L_132)
.L_132:
        /*0004*/ 	.word	0x00000082


	//----- nvinfo : EIATTR_KPARAM_INFO
	.align		4
.L_133:
        /*0008*/ 	.byte	0x04, 0x17
        /*000a*/ 	.short	(.L_135 - .L_134)
.L_134:
        /*000c*/ 	.word	0x00000000
        /*0010*/ 	.short	0x0005
        /*0012*/ 	.short	0x0020
        /*0014*/ 	.byte	0x00, 0xf0, 0x05, 0x00


	//----- nvinfo : EIATTR_KPARAM_INFO
	.align		4
.L_135:
        /*0018*/ 	.byte	0x04, 0x17
        /*001a*/ 	.short	(.L_137 - .L_136)
.L_136:
        /*001c*/ 	.word	0x00000000
        /*0020*/ 	.short	0x0004
        /*0022*/ 	.short	0x0018
        /*0024*/ 	.byte	0x00, 0xf0, 0x21, 0x00


	//----- nvinfo : EIATTR_KPARAM_INFO
	.align		4
.L_137:
        /*0028*/ 	.byte	0x04, 0x17
        /*002a*/ 	.short	(.L_139 - .L_138)
.L_138:
        /*002c*/ 	.word	0x00000000
        /*0030*/ 	.short	0x0003
        /*0032*/ 	.short	0x0014
        /*0034*/ 	.byte	0x00, 0xf0, 0x05, 0x00


	//----- nvinfo : EIATTR_KPARAM_INFO
	.align		4
.L_139:
        /*0038*/ 	.byte	0x04, 0x17
        /*003a*/ 	.short	(.L_141 - .L_140)
.L_140:
        /*003c*/ 	.word	0x00000000
        /*0040*/ 	.short	0x0002
        /*0042*/ 	.short	0x0010
        /*0044*/ 	.byte	0x00, 0xf0, 0x11, 0x00


	//----- nvinfo : EIATTR_KPARAM_INFO
	.align		4
.L_141:
        /*0048*/ 	.byte	0x04, 0x17
        /*004a*/ 	.short	(.L_143 - .L_142)
.L_142:
        /*004c*/ 	.word	0x00000000
        /*0050*/ 	.short	0x0001
        /*0052*/ 	.short	0x0008
        /*0054*/ 	.byte	0x00, 0xf5, 0x21, 0x00


	//----- nvinfo : EIATTR_KPARAM_INFO
	.align		4
.L_143:
        /*0058*/ 	.byte	0x04, 0x17
        /*005a*/ 	.short	(.L_145 - .L_144)
.L_144:
        /*005c*/ 	.word	0x00000000
        /*0060*/ 	.short	0x0000
        /*0062*/ 	.short	0x0000
        /*0064*/ 	.byte	0x00, 0xf5, 0x21, 0x00


	//----- nvinfo : EIATTR_SPARSE_MMA_MASK
	.align		4
.L_145:
        /*0068*/ 	.byte	0x03, 0x50
        /*006a*/ 	.short	0x0000


	//----- nvinfo : EIATTR_MAXREG_COUNT
	.align		4
        /*006c*/ 	.byte	0x03, 0x1b
        /*006e*/ 	.short	0x00ff


	//----- nvinfo : EIATTR_NUM_BARRIERS
	.align		4
        /*0070*/ 	.byte	0x02, 0x4c
        /*0072*/ 	.byte	0x01
	.zero		1


	//----- nvinfo : EIATTR_MERCURY_ISA_VERSION
	.align		4
        /*0074*/ 	.byte	0x03, 0x5f
        /*0076*/ 	.short	0x0101


	//----- nvinfo : EIATTR_COOP_GROUP_MASK_REGIDS
	.align		4
        /*0078*/ 	.byte	0x04, 0x29
        /*007a*/ 	.short	(.L_147 - .L_146)


	//   ....[0]....
.L_146:
        /*007c*/ 	.word	0xffffffff


	//   ....[1]....
        /*0080*/ 	.word	0xffffffff


	//   ....[2]....
        /*0084*/ 	.word	0xffffffff


	//   ....[3]....
        /*0088*/ 	.word	0xffffffff


	//   ....[4]....
        /*008c*/ 	.word	0xffffffff


	//   ....[5]....
        /*0090*/ 	.word	0xffffffff


	//   ....[6]....
        /*0094*/ 	.word	0xffffffff


	//   ....[7]....
        /*0098*/ 	.word	0xffffffff


	//   ....[8]....
        /*009c*/ 	.word	0xffffffff


	//   ....[9]....
        /*00a0*/ 	.word	0xffffffff


	//   ....[10]....
        /*00a4*/ 	.word	0xffffffff


	//   ....[11]....
        /*00a8*/ 	.word	0xffffffff


	//   ....[12]....
        /*00ac*/ 	.word	0xffffffff


	//   ....[13]....
        /*00b0*/ 	.word	0xffffffff


	//   ....[14]....
        /*00b4*/ 	.word	0xffffffff


	//   ....[15]....
        /*00b8*/ 	.word	0xffffffff


	//   ....[16]....
        /*00bc*/ 	.word	0xffffffff


	//   ....[17]....
        /*00c0*/ 	.word	0xffffffff


	//   ....[18]....
        /*00c4*/ 	.word	0xffffffff


	//   ....[19]....
        /*00c8*/ 	.word	0xffffffff


	//   ....[20]....
        /*00cc*/ 	.word	0xffffffff


	//   ....[21]....
        /*00d0*/ 	.word	0xffffffff


	//   ....[22]....
        /*00d4*/ 	.word	0xffffffff


	//   ....[23]....
        /*00d8*/ 	.word	0xffffffff


	//   ....[24]....
        /*00dc*/ 	.word	0xffffffff


	//   ....[25]....
        /*00e0*/ 	.word	0xffffffff


	//   ....[26]....
        /*00e4*/ 	.word	0xffffffff


	//   ....[27]....
        /*00e8*/ 	.word	0xffffffff


	//   ....[28]....
        /*00ec*/ 	.word	0xffffffff


	//   ....[29]....
        /*00f0*/ 	.word	0xffffffff


	//   ....[30]....
        /*00f4*/ 	.word	0xffffffff


	//   ....[31]....
        /*00f8*/ 	.word	0xffffffff


	//   ....[32]....
        /*00fc*/ 	.word	0xffffffff


	//   ....[33]....
        /*0100*/ 	.word	0xffffffff


	//   ....[34]....
        /*0104*/ 	.word	0xffffffff


	//   ....[35]....
        /*0108*/ 	.word	0xffffffff


	//   ....[36]....
        /*010c*/ 	.word	0xffffffff


	//   ....[37]....
        /*0110*/ 	.word	0xffffffff


	//   ....[38]....
        /*0114*/ 	.word	0xffffffff


	//   ....[39]....
        /*0118*/ 	.word	0xffffffff


	//   ....[40]....
        /*011c*/ 	.word	0xffffffff


	//   ....[41]....
        /*0120*/ 	.word	0xffffffff


	//   ....[42]....
        /*0124*/ 	.word	0xffffffff


	//   ....[43]....
        /*0128*/ 	.word	0xffffffff


	//   ....[44]....
        /*012c*/ 	.word	0xffffffff


	//   ....[45]....
        /*0130*/ 	.word	0xffffffff


	//   ....[46]....
        /*0134*/ 	.word	0xffffffff


	//   ....[47]....
        /*0138*/ 	.word	0xffffffff


	//   ....[48]....
        /*013c*/ 	.word	0xffffffff


	//   ....[49]....
        /*0140*/ 	.word	0xffffffff


	//   ....[50]....
        /*0144*/ 	.word	0xffffffff


	//   ....[51]....
        /*0148*/ 	.word	0xffffffff


	//   ....[52]....
        /*014c*/ 	.word	0xffffffff


	//   ....[53]....
        /*0150*/ 	.word	0xffffffff


	//   ....[54]....
        /*0154*/ 	.word	0xffffffff


	//   ....[55]....
        /*0158*/ 	.word	0xffffffff


	//   ....[56]....
        /*015c*/ 	.word	0xffffffff


	//   ....[57]....
        /*0160*/ 	.word	0xffffffff


	//   ....[58]....
        /*0164*/ 	.word	0xffffffff


	//   ....[59]....
        /*0168*/ 	.word	0xffffffff


	//----- nvinfo : EIATTR_COOP_GROUP_INSTR_OFFSETS
	.align		4
.L_147:
        /*016c*/ 	.byte	0x04, 0x28
        /*016e*/ 	.short	(.L_149 - .L_148)


	//   ....[0]....
.L_148:
        /*0170*/ 	.word	0x00000cb0


	//   ....[1]....
        /*0174*/ 	.word	0x00000cc0


	//   ....[2]....
        /*0178*/ 	.word	0x00000d50


	//   ....[3]....
        /*017c*/ 	.word	0x00000d90


	//   ....[4]....
        /*0180*/ 	.word	0x00000e10


	//   ....[5]....
        /*0184*/ 	.word	0x00000e40


	//   ....[6]....
        /*0188*/ 	.word	0x00000e90


	//   ....[7]....
        /*018c*/ 	.word	0x00000ec0


	//   ....[8]....
        /*0190*/ 	.word	0x00000f10


	//   ....[9]....
        /*0194*/ 	.word	0x00000f40


	//   ....[10]....
        /*0198*/ 	.word	0x00001240


	//   ....[11]....
        /*019c*/ 	.word	0x00001250


	//   ....[12]....
        /*01a0*/ 	.word	0x000012e0


	//   ....[13]....
        /*01a4*/ 	.word	0x00001310


	//   ....[14]....
        /*01a8*/ 	.word	0x00001370


	//   ....[15]....
        /*01ac*/ 	.word	0x000013a0


	//   ....[16]....
        /*01b0*/ 	.word	0x00001400


	//   ....[17]....
        /*01b4*/ 	.word	0x00001440


	//   ....[18]....
        /*01b8*/ 	.word	0x000014b0


	//   ....[19]....
        /*01bc*/ 	.word	0x000014f0


	//   ....[20]....
        /*01c0*/ 	.word	0x00002180


	//   ....[21]....
        /*01c4*/ 	.word	0x00002190


	//   ....[22]....
        /*01c8*/ 	.word	0x00002220


	//   ....[23]....
        /*01cc*/ 	.word	0x00002250


	//   ....[24]....
        /*01d0*/ 	.word	0x000022c0


	//   ....[25]....
        /*01d4*/ 	.word	0x000022e0


	//   ....[26]....
        /*01d8*/ 	.word	0x00002340


	//   ....[27]....
        /*01dc*/ 	.word	0x00002350


	//   ....[28]....
        /*01e0*/ 	.word	0x000023a0


	//   ....[29]....
        /*01e4*/ 	.word	0x000023b0


	//   ....[30]....
        /*01e8*/ 	.word	0x000031c0


	//   ....[31]....
        /*01ec*/ 	.word	0x000031d0


	//   ....[32]....
        /*01f0*/ 	.word	0x00003260


	//   ....[33]....
        /*01f4*/ 	.word	0x000032a0


	//   ....[34]....
        /*01f8*/ 	.word	0x00003320


	//   ....[35]....
        /*01fc*/ 	.word	0x00003360


	//   ....[36]....
        /*0200*/ 	.word	0x000033c0


	//   ....[37]....
        /*0204*/ 	.word	0x000033f0


	//   ....[38]....
        /*0208*/ 	.word	0x00003440


	//   ....[39]....
        /*020c*/ 	.word	0x00003470


	//   ....[40]....
        /*0210*/ 	.word	0x00003750


	//   ....[41]....
        /*0214*/ 	.word	0x00003760


	//   ....[42]....
        /*0218*/ 	.word	0x000037f0


	//   ....[43]....
        /*021c*/ 	.word	0x00003820


	//   ....[44]....
        /*0220*/ 	.word	0x00003870


	//   ....[45]....
        /*0224*/ 	.word	0x000038a0


	//   ....[46]....
        /*0228*/ 	.word	0x00003910


	//   ....[47]....
        /*022c*/ 	.word	0x00003950


	//   ....[48]....
        /*0230*/ 	.word	0x000039c0


	//   ....[49]....
        /*0234*/ 	.word	0x000039f0


	//   ....[50]....
        /*0238*/ 	.word	0x00004730


	//   ....[51]....
        /*023c*/ 	.word	0x00004740


	//   ....[52]....
        /*0240*/ 	.word	0x000047d0


	//   ....[53]....
        /*0244*/ 	.word	0x00004800


	//   ....[54]....
        /*0248*/ 	.word	0x00004870


	//   ....[55]....
        /*024c*/ 	.word	0x00004890


	//   ....[56]....
        /*0250*/ 	.word	0x000048f0


	//   ....[57]....
        /*0254*/ 	.word	0x00004900


	//   ....[58]....
        /*0258*/ 	.word	0x00004950


	//   ....[59]....
        /*025c*/ 	.word	0x00004960


	//----- nvinfo : EIATTR_VRC_CTA_INIT_COUNT
	.align		4
.L_149:
        /*0260*/ 	.byte	0x02, 0x4a
	.zero		1
	.zero		1


	//----- nvinfo : EIATTR_EXIT_INSTR_OFFSETS
	.align		4
        /*0264*/ 	.byte	0x04, 0x1c
        /*0266*/ 	.short	(.L_151 - .L_150)


	//   ....[0]....
.L_150:
        /*0268*/ 	.word	0x00000080


	//   ....[1]....
        /*026c*/ 	.word	0x000000c0


	//   ....[2]....
        /*0270*/ 	.word	0x00004bd0


	//   ....[3]....
        /*0274*/ 	.word	0x00004c50


	//----- nvinfo : EIATTR_MAX_THREADS
	.align		4
.L_151:
        /*0278*/ 	.byte	0x04, 0x05
        /*027a*/ 	.short	(.L_153 - .L_152)
.L_152:
        /*027c*/ 	.word	0x00000100
        /*0280*/ 	.word	0x00000001
        /*0284*/ 	.word	0x00000001


	//----- nvinfo : EIATTR_CRS_STACK_SIZE
	.align		4
.L_153:
        /*0288*/ 	.byte	0x04, 0x1e
        /*028a*/ 	.short	(.L_155 - .L_154)
.L_154:
        /*028c*/ 	.word	0x00000000


	//----- nvinfo : EIATTR_CBANK_PARAM_SIZE
	.align		4
.L_155:
        /*0290*/ 	.byte	0x03, 0x19
        /*0292*/ 	.short	0x0021


	//----- nvinfo : EIATTR_PARAM_CBANK
	.align		4
        /*0294*/ 	.byte	0x04, 0x0a
        /*0296*/ 	.short	(.L_157 - .L_156)
	.align		4
.L_156:
        /*0298*/ 	.word	index@(.nv.constant0._ZN3cub18CUB_300001_SM_10006detail6reduce28DeviceReduceSingleTileKernelINS2_10policy_hubIdjN4cuda3__47maximumIvEEE10Policy1000EPdSB_jS8_ddNS5_3std3__410__identityEEEvT0_T1_T2_T3_T4_T6_)
        /*029c*/ 	.short	0x0380
        /*029e*/ 	.short	0x0021


	//----- nvinfo : EIATTR_SW_WAR
	.align		4
.L_157:
        /*02a0*/ 	.byte	0x04, 0x36
        /*02a2*/ 	.short	(.L_159 - .L_158)
.L_158:
        /*02a4*/ 	.word	0x00000008
.L_159:


//--------------------- .nv.info._ZN3cub18CUB_300001_SM_10006detail11EmptyKernelIvEEvv --------------------------
	.section	.nv.info._ZN3cub18CUB_300001_SM_10006detail11EmptyKernelIvEEvv,"",@"SHT_CUDA_INFO"
	.sectionflags	@""
	.align	4


	//----- nvinfo : EIATTR_CUDA_API_VERSION
	.align		4
        /*0000*/ 	.byte	0x04, 0x37
        /*0002*/ 	.short	(.L_161 - .L_160)
.L_160:
        /*0004*/ 	.word	0x00000082


	//----- nvinfo : EIATTR_SPARSE_MMA_MASK
	.align		4
.L_161:
        /*0008*/ 	.byte	0x03, 0x50
        /*000a*/ 	.short	0x0000


	//----- nvinfo : EIATTR_MAXREG_COUNT
	.align		4
        /*000c*/ 	.byte	0x03, 0x1b
        /*000e*/ 	.short	0x00ff


	//----- nvinfo : EIATTR_MERCURY_ISA_VERSION
	.align		4
        /*0010*/ 	.byte	0x03, 0x5f
        /*0012*/ 	.short	0x0101


	//----- nvinfo : EIATTR_VRC_CTA_INIT_COUNT
	.align		4
        /*0014*/ 	.byte	0x02, 0x4a
	.zero		1
	.zero		1


	//----- nvinfo : EIATTR_EXIT_INSTR_OFFSETS
	.align		4
        /*0018*/ 	.byte	0x04, 0x1c
        /*001a*/ 	.short	(.L_163 - .L_162)


	//   ....[0]....
.L_162:
        /*001c*/ 	.word	0x00000010


	//----- nvinfo : EIATTR_SW_WAR
	.align		4
.L_163:
        /*0020*/ 	.byte	0x04, 0x36
        /*0022*/ 	.short	(.L_165 - .L_164)
.L_164:
        /*0024*/ 	.word	0x00000008
.L_165:


//--------------------- .nv.info._Z12calcMatrDiffPKdS0_Pdi --------------------------
	.section	.nv.info._Z12calcMatrDiffPKdS0_Pdi,"",@"SHT_CUDA_INFO"
	.sectionflags	@""
	.align	4


	//----- nvinfo : EIATTR_CUDA_API_VERSION
	.align		4
        /*0000*/ 	.byte	0x04, 0x37
        /*0002*/ 	.short	(.L_167 - .L_166)
.L_166:
        /*0004*/ 	.word	0x00000082


	//----- nvinfo : EIATTR_KPARAM_INFO
	.align		4
.L_167:
        /*0008*/ 	.byte	0x04, 0x17
        /*000a*/ 	.short	(.L_169 - .L_168)
.L_168:
        /*000c*/ 	.word	0x00000000
        /*0010*/ 	.short	0x0003
        /*0012*/ 	.short	0x0018
        /*0014*/ 	.byte	0x00, 0xf0, 0x11, 0x00


	//----- nvinfo : EIATTR_KPARAM_INFO
	.align		4
.L_169:
        /*0018*/ 	.byte	0x04, 0x17
        /*001a*/ 	.short	(.L_171 - .L_170)
.L_170:
        /*001c*/ 	.word	0x00000000
        /*0020*/ 	.short	0x0002
        /*0022*/ 	.short	0x0010
        /*0024*/ 	.byte	0x00, 0xf5, 0x21, 0x00


	//----- nvinfo : EIATTR_KPARAM_INFO
	.align		4
.L_171:
        /*0028*/ 	.byte	0x04, 0x17
        /*002a*/ 	.short	(.L_173 - .L_172)
.L_172:
        /*002c*/ 	.word	0x00000000
        /*0030*/ 	.short	0x0001
        /*0032*/ 	.short	0x0008
        /*0034*/ 	.byte	0x00, 0xf5, 0x21, 0x00


	//----- nvinfo : EIATTR_KPARAM_INFO
	.align		4
.L_173:
        /*0038*/ 	.byte	0x04, 0x17
        /*003a*/ 	.short	(.L_175 - .L_174)
.L_174:
        /*003c*/ 	.word	0x00000000
        /*0040*/ 	.short	0x0000
        /*0042*/ 	.short	0x0000
        /*0044*/ 	.byte	0x00, 0xf5, 0x21, 0x00


	//----- nvinfo : EIATTR_SPARSE_MMA_MASK
	.align		4
.L_175:
        /*0048*/ 	.byte	0x03, 0x50
        /*004a*/ 	.short	0x0000


	//----- nvinfo : EIATTR_MAXREG_COUNT
	.align		4
        /*004c*/ 	.byte	0x03, 0x1b
        /*004e*/ 	.short	0x00ff


	//----- nvinfo : EIATTR_MERCURY_ISA_VERSION
	.align		4
        /*0050*/ 	.byte	0x03, 0x5f
        /*0052*/ 	.short	0x0101


	//----- nvinfo : EIATTR_VRC_CTA_INIT_COUNT
	.align		4
        /*0054*/ 	.byte	0x02, 0x4a
	.zero		1
	.zero		1


	//----- nvinfo : EIATTR_EXIT_INSTR_OFFSETS
	.align		4
        /*0058*/ 	.byte	0x04, 0x1c
        /*005a*/ 	.short	(.L_177 - .L_176)


	//   ....[0]....
.L_176:
        /*005c*/ 	.word	0x000000f0


	//   ....[1]....
        /*0060*/ 	.word	0x000001d0


	//----- nvinfo : EIATTR_CBANK_PARAM_SIZE
	.align		4
.L_177:
        /*0064*/ 	.byte	0x03, 0x19
        /*0066*/ 	.short	0x001c


	//----- nvinfo : EIATTR_PARAM_CBANK
	.align		4
        /*0068*/ 	.byte	0x04, 0x0a
        /*006a*/ 	.short	(.L_179 - .L_178)
	.align		4
.L_178:
        /*006c*/ 	.word	index@(.nv.constant0._Z12calcMatrDiffPKdS0_Pdi)
        /*0070*/ 	.short	0x0380
        /*0072*/ 	.short	0x001c


	//----- nvinfo : EIATTR_SW_WAR
	.align		4
.L_179:
        /*0074*/ 	.byte	0x04, 0x36
        /*0076*/ 	.short	(.L_181 - .L_180)
.L_180:
        /*0078*/ 	.word	0x00000008
.L_181:


//--------------------- .nv.info._Z11calcAveragePKdPdi --------------------------
	.section	.nv.info._Z11calcAveragePKdPdi,"",@"SHT_CUDA_INFO"
	.sectionflags	@""
	.align	4


	//----- nvinfo : EIATTR_CUDA_API_VERSION
	.align		4
        /*0000*/ 	.byte	0x04, 0x37
        /*0002*/ 	.short	(.L_183 - .L_182)
.L_182:
        /*0004*/ 	.word	0x00000082


	//----- nvinfo : EIATTR_KPARAM_INFO
	.align		4
.L_183:
        /*0008*/ 	.byte	0x04, 0x17
        /*000a*/ 	.short	(.L_185 - .L_184)
.L_184:
        /*000c*/ 	.word	0x00000000
        /*0010*/ 	.short	0x0002
        /*0012*/ 	.short	0x0010
        /*0014*/ 	.byte	0x00, 0xf0, 0x11, 0x00


	//----- nvinfo : EIATTR_KPARAM_INFO
	.align		4
.L_185:
        /*0018*/ 	.byte	0x04, 0x17
        /*001a*/ 	.short	(.L_187 - .L_186)
.L_186:
        /*001c*/ 	.word	0x00000000
        /*0020*/ 	.short	0x0001
        /*0022*/ 	.short	0x0008
        /*0024*/ 	.byte	0x00, 0xf5, 0x21, 0x00


	//----- nvinfo : EIATTR_KPARAM_INFO
	.align		4
.L_187:
        /*0028*/ 	.byte	0x04, 0x17
        /*002a*/ 	.short	(.L_189 - .L_188)
.L_188:
        /*002c*/ 	.word	0x00000000
        /*0030*/ 	.short	0x0000
        /*0032*/ 	.short	0x0000
        /*0034*/ 	.byte	0x00, 0xf5, 0x21, 0x00


	//----- nvinfo : EIATTR_SPARSE_MMA_MASK
	.align		4
.L_189:
        /*0038*/ 	.byte	0x03, 0x50
        /*003a*/ 	.short	0x0000


	//----- nvinfo : EIATTR_MAXREG_COUNT
	.align		4
        /*003c*/ 	.byte	0x03, 0x1b
        /*003e*/ 	.short	0x00ff


	//----- nvinfo : EIATTR_MERCURY_ISA_VERSION
	.align		4
        /*0040*/ 	.byte	0x03, 0x5f
        /*0042*/ 	.short	0x0101


	//----- nvinfo : EIATTR_VRC_CTA_INIT_COUNT
	.align		4
        /*0044*/ 	.byte	0x02, 0x4a
	.zero		1
	.zero		1


	//----- nvinfo : EIATTR_EXIT_INSTR_OFFSETS
	.align		4
        /*0048*/ 	.byte	0x04, 0x1c
        /*004a*/ 	.short	(.L_191 - .L_190)


	//   ....[0]....
.L_190:
        /*004c*/ 	.word	0x000000f0


	//   ....[1]....
        /*0050*/ 	.word	0x00000280


	//----- nvinfo : EIATTR_CBANK_PARAM_SIZE
	.align		4
.L_191:
        /*0054*/ 	.byte	0x03, 0x19
        /*0056*/ 	.short	0x0014


	//----- nvinfo : EIATTR_PARAM_CBANK
	.align		4
        /*0058*/ 	.byte	0x04, 0x0a
        /*005a*/ 	.short	(.L_193 - .L_192)
	.align		4
.L_192:
        /*005c*/ 	.word	index@(.nv.constant0._Z11calcAveragePKdPdi)
        /*0060*/ 	.short	0x0380
        /*0062*/ 	.short	0x0014


	//----- nvinfo : EIATTR_SW_WAR
	.align		4
.L_193:
        /*0064*/ 	.byte	0x04, 0x36
        /*0066*/ 	.short	(.L_195 - .L_194)
.L_194:
        /*0068*/ 	.word	0x00000008
.L_195:


//--------------------- .nv.callgraph             --------------------------
	.section	.nv.callgraph,"",@"SHT_CUDA_CALLGRAPH"
	.align	4
	.sectionentsize	8
	.align		4
        /*0000*/ 	.word	0x00000000
	.align		4
        /*0004*/ 	.word	0xffffffff
	.align		4
        /*0008*/ 	.word	0x00000000
	.align		4
        /*000c*/ 	.word	0xfffffffe
	.align		4
        /*0010*/ 	.word	0x00000000
	.align		4
        /*0014*/ 	.word	0xfffffffd
	.align		4
        /*0018*/ 	.word	0x00000000
	.align		4
        /*001c*/ 	.word	0xfffffffc


//--------------------- .nv.constant4             --------------------------
	.section	.nv.constant4,"a",@progbits
	.align	8
	.align		8
.nv.constant4:
        /*0000*/ 	.dword	_ZN34_INTERNAL_9fce5a67_4_k_cu_4720298e4cuda3std3__45__cpo5beginE
	.align		8
        /*0008*/ 	.dword	_ZN34_INTERNAL_9fce5a67_4_k_cu_4720298e4cuda3std3__45__cpo3endE
	.align		8
        /*0010*/ 	.dword	_ZN34_INTERNAL_9fce5a67_4_k_cu_4720298e4cuda3std3__45__cpo6cbeginE
	.align		8
        /*0018*/ 	.dword	_ZN34_INTERNAL_9fce5a67_4_k_cu_4720298e4cuda3std3__45__cpo4cendE
	.align		8
        /*0020*/ 	.dword	_ZN34_INTERNAL_9fce5a67_4_k_cu_4720298e4cuda3std3__45__cpo6rbeginE
	.align		8
        /*0028*/ 	.dword	_ZN34_INTERNAL_9fce5a67_4_k_cu_4720298e4cuda3std3__45__cpo4rendE
	.align		8
        /*0030*/ 	.dword	_ZN34_INTERNAL_9fce5a67_4_k_cu_4720298e4cuda3std3__45__cpo7crbeginE
	.align		8
        /*0038*/ 	.dword	_ZN34_INTERNAL_9fce5a67_4_k_cu_4720298e4cuda3std3__45__cpo5crendE
	.align		8
        /*0040*/ 	.dword	_ZN34_INTERNAL_9fce5a67_4_k_cu_4720298e4cuda3std3__436_GLOBAL__N__9fce5a67_4_k_cu_4720298e6ignoreE
	.align		8
        /*0048*/ 	.dword	_ZN34_INTERNAL_9fce5a67_4_k_cu_4720298e4cuda3std3__419piecewise_constructE
	.align		8
        /*0050*/ 	.dword	_ZN34_INTERNAL_9fce5a67_4_k_cu_4720298e4cuda3std3__48in_placeE
	.align		8
        /*0058*/ 	.dword	_ZN34_INTERNAL_9fce5a67_4_k_cu_4720298e4cuda3std3__420unreachable_sentinelE
	.align		8
        /*0060*/ 	.dword	_ZN34_INTERNAL_9fce5a67_4_k_cu_4720298e4cuda3std3__47nulloptE
	.align		8
        /*0068*/ 	.dword	_ZN34_INTERNAL_9fce5a67_4_k_cu_4720298e4cuda3std3__48unexpectE
	.align		8
        /*0070*/ 	.dword	_ZN34_INTERNAL_9fce5a67_4_k_cu_4720298e4cuda3std6ranges3__45__cpo4swapE
	.align		8
        /*0078*/ 	.dword	_ZN34_INTERNAL_9fce5a67_4_k_cu_4720298e4cuda3std6ranges3__45__cpo9iter_moveE
	.align		8
        /*0080*/ 	.dword	_ZN34_INTERNAL_9fce5a67_4_k_cu_4720298e4cuda3std6ranges3__45__cpo5beginE
	.align		8
        /*0088*/ 	.dword	_ZN34_INTERNAL_9fce5a67_4_k_cu_4720298e4cuda3std6ranges3__45__cpo3endE
	.align		8
        /*0090*/ 	.dword	_ZN34_INTERNAL_9fce5a67_4_k_cu_4720298e4cuda3std6ranges3__45__cpo6cbeginE
	.align		8
        /*0098*/ 	.dword	_ZN34_INTERNAL_9fce5a67_4_k_cu_4720298e4cuda3std6ranges3__45__cpo4cendE
	.align		8
        /*00a0*/ 	.dword	_ZN34_INTERNAL_9fce5a67_4_k_cu_4720298e4cuda3std6ranges3__45__cpo7advanceE
	.align		8
        /*00a8*/ 	.dword	_ZN34_INTERNAL_9fce5a67_4_k_cu_4720298e4cuda3std6ranges3__45__cpo9iter_swapE
	.align		8
        /*00b0*/ 	.dword	_ZN34_INTERNAL_9fce5a67_4_k_cu_4720298e4cuda3std6ranges3__45__cpo4nextE
	.align		8
        /*00b8*/ 	.dword	_ZN34_INTERNAL_9fce5a67_4_k_cu_4720298e4cuda3std6ranges3__45__cpo4prevE
	.align		8
        /*00c0*/ 	.dword	_ZN34_INTERNAL_9fce5a67_4_k_cu_4720298e4cuda3std6ranges3__45__cpo4dataE
	.align		8
        /*00c8*/ 	.dword	_ZN34_INTERNAL_9fce5a67_4_k_cu_4720298e4cuda3std6ranges3__45__cpo5cdataE
	.align		8
        /*00d0*/ 	.dword	_ZN34_INTERNAL_9fce5a67_4_k_cu_4720298e4cuda3std6ranges3__45__cpo4sizeE
	.align		8
        /*00d8*/ 	.dword	_ZN34_INTERNAL_9fce5a67_4_k_cu_4720298e4cuda3std6ranges3__45__cpo5ssizeE
	.align		8
        /*00e0*/ 	.dword	_ZN34_INTERNAL_9fce5a67_4_k_cu_4720298e4cuda3std6ranges3__45__cpo8distanceE
	.align		8
        /*00e8*/ 	.dword	_ZN34_INTERNAL_9fce5a67_4_k_cu_4720298e6thrust24THRUST_300001_SM_1000_NS6system6detail10sequential3seqE
	.align		8
        /*00f0*/ 	.dword	_ZN34_INTERNAL_9fce5a67_4_k_cu_4720298e6thrust24THRUST_300001_SM_1000_NS12placeholders2_1E
	.align		8
        /*00f8*/ 	.dword	_ZN34_INTERNAL_9fce5a67_4_k_cu_4720298e6thrust24THRUST_300001_SM_1000_NS12placeholders2_2E
	.align		8
        /*0100*/ 	.dword	_ZN34_INTERNAL_9fce5a67_4_k_cu_4720298e6thrust24THRUST_300001_SM_1000_NS12placeholders2_3E
	.align		8
        /*0108*/ 	.dword	_ZN34_INTERNAL_9fce5a67_4_k_cu_4720298e6thrust24THRUST_300001_SM_1000_NS12placeholders2_4E
	.align		8
        /*0110*/ 	.dword	_ZN34_INTERNAL_9fce5a67_4_k_cu_4720298e6thrust24THRUST_300001_SM_1000_NS12placeholders2_5E
	.align		8
        /*0118*/ 	.dword	_ZN34_INTERNAL_9fce5a67_4_k_cu_4720298e6thrust24THRUST_300001_SM_1000_NS12placeholders2_6E
	.align		8
        /*0120*/ 	.dword	_ZN34_INTERNAL_9fce5a67_4_k_cu_4720298e6thrust24THRUST_300001_SM_1000_NS12placeholders2_7E
	.align		8
        /*0128*/ 	.dword	_ZN34_INTERNAL_9fce5a67_4_k_cu_4720298e6thrust24THRUST_300001_SM_1000_NS12placeholders2_8E
	.align		8
        /*0130*/ 	.dword	_ZN34_INTERNAL_9fce5a67_4_k_cu_4720298e6thrust24THRUST_300001_SM_1000_NS12placeholders2_9E
	.align		8
        /*0138*/ 	.dword	_ZN34_INTERNAL_9fce5a67_4_k_cu_4720298e6thrust24THRUST_300001_SM_1000_NS12placeholders3_10E


//--------------------- .text._ZN3cub18CUB_300001_SM_10006detail6reduce28DeviceReduceSingleTileKernelINS2_10policy_hubIdjN4cuda3__47maximumIvEEE10Policy1000EPdSB_iS8_ddNS5_3std3__410__identityEEEvT0_T1_T2_T3_T4_T6_ --------------------------
	.section	.text._ZN3cub18CUB_300001_SM_10006detail6reduce28DeviceReduceSingleTileKernelINS2_10policy_hubIdjN4cuda3__47maximumIvEEE10Policy1000EPdSB_iS8_ddNS5_3std3__410__identityEEEvT0_T1_T2_T3_T4_T6_,"ax",@progbits
	.align	128
        .global         _ZN3cub18CUB_300001_SM_10006detail6reduce28DeviceReduceSingleTileKernelINS2_10policy_hubIdjN4cuda3__47maximumIvEEE10Policy1000EPdSB_iS8_ddNS5_3std3__410__identityEEEvT0_T1_T2_T3_T4_T6_
        .type           _ZN3cub18CUB_300001_SM_10006detail6reduce28DeviceReduceSingleTileKernelINS2_10policy_hubIdjN4cuda3__47maximumIvEEE10Policy1000EPdSB_iS8_ddNS5_3std3__410__identityEEEvT0_T1_T2_T3_T4_T6_,@function
        .size           _ZN3cub18CUB_300001_SM_10006detail6reduce28DeviceReduceSingleTileKernelINS2_10policy_hubIdjN4cuda3__47maximumIvEEE10Policy1000EPdSB_iS8_ddNS5_3std3__410__identityEEEvT0_T1_T2_T3_T4_T6_,(.L_x_149 - _ZN3cub18CUB_300001_SM_10006detail6reduce28DeviceReduceSingleTileKernelINS2_10policy_hubIdjN4cuda3__47maximumIvEEE10Policy1000EPdSB_iS8_ddNS5_3std3__410__identityEEEvT0_T1_T2_T3_T4_T6_)
        .other          _ZN3cub18CUB_300001_SM_10006detail6reduce28DeviceReduceSingleTileKernelINS2_10policy_hubIdjN4cuda3__47maximumIvEEE10Policy1000EPdSB_iS8_ddNS5_3std3__410__identityEEEvT0_T1_T2_T3_T4_T6_,@"STO_CUDA_ENTRY STV_DEFAULT"
_ZN3cub18CUB_300001_SM_10006detail6reduce28DeviceReduceSingleTileKernelINS2_10policy_hubIdjN4cuda3__47maximumIvEEE10Policy1000EPdSB_iS8_ddNS5_3std3__410__identityEEEvT0_T1_T2_T3_T4_T6_:
.text._ZN3cub18CUB_300001_SM_10006detail6reduce28DeviceReduceSingleTileKernelINS2_10policy_hubIdjN4cuda3__47maximumIvEEE10Policy1000EPdSB_iS8_ddNS5_3std3__410__identityEEEvT0_T1_T2_T3_T4_T6_:
[----:B------:R-:W-:Y:S01]  /*0000*/  LDC R1, c[0x0][0x37c] ;  /* 0x0000df00ff017b82 */ /* 0x000fe20000000800 */
[----:B------:R-:W0:Y:S01]  /*0010*/  LDCU UR4, c[0x0][0x390] ;  /* 0x00007200ff0477ac */ /* 0x000e220008000800 */
[----:B------:R-:W1:Y:S01]  /*0020*/  LDCU.64 UR6, c[0x0][0x358] ;  /* 0x00006b00ff0677ac */ /* 0x000e620008000a00 */
[----:B0-----:R-:W-:-:S05]  /*0030*/  IMAD.U32 R4, RZ, RZ, UR4 ;  /* 0x00000004ff047e24 */ /* 0x001fca000f8e00ff */
[----:B------:R-:W-:-:S13]  /*0040*/  ISETP.NE.AND P0, PT, R4, RZ, PT ;  /* 0x000000ff0400720c */ /* 0x000fda0003f05270 */
[----:B-1----:R-:W-:Y:S05]  /*0050*/  @P0 BRA `(.L_x_0) ;  /* 0x00000000001c0947 */ /* 0x002fea0003800000 */
[----:B------:R-:W0:Y:S02]  /*0060*/  S2R R0, SR_TID.X ;  /* 0x0000000000007919 */ /* 0x000e240000002100 */
[----:B0-----:R-:W-:-:S13]  /*0070*/  ISETP.NE.AND P0, PT, R0, RZ, PT ;  /* 0x000000ff0000720c */ /* 0x001fda0003f05270 */
[----:B------:R-:W-:Y:S05]  /*0080*/  @P0 EXIT ;  /* 0x000000000000094d */ /* 0x000fea0003800000 */
[----:B------:R-:W0:Y:S08]  /*0090*/  LDC.64 R2, c[0x0][0x388] ;  /* 0x0000e200ff027b82 */ /* 0x000e300000000a00 */
[----:B------:R-:W0:Y:S02]  /*00a0*/  LDC.64 R4, c[0x0][0x398] ;  /* 0x0000e600ff047b82 */ /* 0x000e240000000a00 */
[----:B0-----:R-:W-:Y:S01]  /*00b0*/  STG.E.64 desc[UR6][R2.64], R4 ;  /* 0x0000000402007986 */ /* 0x001fe2000c101b06 */
[----:B------:R-:W-:Y:S05]  /*00c0*/  EXIT ;  /* 0x000000000000794d */ /* 0x000fea0003800000 */
.L_x_0:
[----:B------:R-:W0:Y:S01]  /*00d0*/  LDCU UR4, c[0x0][0x380] ;  /* 0x00007000ff0477ac */ /* 0x000e220008000800 */
[----:B------:R-:W-:Y:S01]  /*00e0*/  BSSY.RECONVERGENT B0, `(.L_x_1) ;  /* 0x00005b3000007945 */ /* 0x000fe20003800200 */
[----:B0-----:R-:W-:-:S09]  /*00f0*/  ULOP3.LUT UP0, URZ, UR4, 0x1f, URZ, 0xc0, !UPT ;  /* 0x0000001f04ff7892 */ /* 0x001fd2000f80c0ff */
[----:B------:R-:W-:Y:S05]  /*0100*/  BRA.U UP0, `(.L_x_2) ;  /* 0x0000002d003c7547 */ /* 0x000fea000b800000 */
[----:B------:R-:W-:-:S13]  /*0110*/  ISETP.GT.AND P0, PT, R4, 0x7ff, PT ;  /* 0x000007ff0400780c */ /* 0x000fda0003f04270 */
[----:B------:R-:W-:Y:S05]  /*0120*/  @P0 BRA `(.L_x_3) ;  /* 0x0000001400e80947 */ /* 0x000fea0003800000 */
[----:B------:R-:W0:Y:S01]  /*0130*/  S2R R3, SR_TID.X ;  /* 0x0000000000037919 */ /* 0x000e220000002100 */
[----:B------:R-:W-:Y:S01]  /*0140*/  BSSY.RECONVERGENT B1, `(.L_x_4) ;  /* 0x0000009000017945 */ /* 0x000fe20003800200 */
[----:B------:R-:W-:Y:S02]  /*0150*/  CS2R R6, SRZ ;  /* 0x0000000000067805 */ /* 0x000fe4000001ff00 */
[----:B0-----:R-:W-:Y:S01]  /*0160*/  ISETP.GE.AND P0, PT, R3, R4, PT ;  /* 0x000000040300720c */ /* 0x001fe20003f06270 */
[----:B------:R-:W-:-:S12]  /*0170*/  IMAD.MOV.U32 R5, RZ, RZ, R3 ;  /* 0x000000ffff057224 */ /* 0x000fd800078e0003 */
[----:B------:R-:W-:Y:S05]  /*0180*/  @P0 BRA `(.L_x_5) ;  /* 0x0000000000100947 */ /* 0x000fea0003800000 */
[----:B------:R-:W0:Y:S02]  /*0190*/  LDC.64 R6, c[0x0][0x380] ;  /* 0x0000e000ff067b82 */ /* 0x000e240000000a00 */
[----:B0-----:R-:W-:-:S06]  /*01a0*/  IMAD.WIDE.U32 R6, R3, 0x8, R6 ;  /* 0x0000000803067825 */ /* 0x001fcc00078e0006 */
[----:B------:R-:W5:Y:S01]  /*01b0*/  LDG.E.64.CONSTANT R6, desc[UR6][R6.64] ;  /* 0x0000000606067981 */ /* 0x000f62000c1e9b00 */
[----:B------:R-:W-:-:S07]  /*01c0*/  VIADD R5, R3, 0x100 ;  /* 0x0000010003057836 */ /* 0x000fce0000000000 */
.L_x_5:
[----:B------:R-:W-:Y:S05]  /*01d0*/  BSYNC.RECONVERGENT B1 ;  /* 0x0000000000017941 */ /* 0x000fea0003800200 */
.L_x_4:
[----:B------:R-:W-:Y:S01]  /*01e0*/  ISETP.GE.AND P0, PT, R5, R4, PT ;  /* 0x000000040500720c */ /* 0x000fe20003f06270 */
[----:B------:R-:W-:-:S12]  /*01f0*/  BSSY.RECONVERGENT B1, `(.L_x_6) ;  /* 0x00000b0000017945 */ /* 0x000fd80003800200 */
[----:B------:R-:W-:Y:S05]  /*0200*/  @P0 BRA `(.L_x_7) ;  /* 0x0000000800b80947 */ /* 0x000fea0003800000 */
[----:B------:R-:W-:Y:S01]  /*0210*/  LOP3.LUT R9, RZ, R5, RZ, 0x33, !PT ;  /* 0x00000005ff097212 */ /* 0x000fe200078e33ff */
[----:B------:R-:W-:Y:S04]  /*0220*/  BSSY.RECONVERGENT B2, `(.L_x_8) ;  /* 0x0000019000027945 */ /* 0x000fe80003800200 */
[----:B------:R-:W-:-:S05]  /*0230*/  IMAD.IADD R0, R9, 0x1, R4 ;  /* 0x0000000109007824 */ /* 0x000fca00078e0204 */
[C---:B------:R-:W-:Y:S02]  /*0240*/  LOP3.LUT R2, R0.reuse, 0x300, RZ, 0xc0, !PT ;  /* 0x0000030000027812 */ /* 0x040fe400078ec0ff */
[----:B------:R-:W-:Y:S02]  /*0250*/  ISETP.GE.U32.AND P0, PT, R0, 0x300, PT ;  /* 0x000003000000780c */ /* 0x000fe40003f06070 */
[----:B------:R-:W-:-:S13]  /*0260*/  ISETP.NE.AND P1, PT, R2, 0x300, PT ;  /* 0x000003000200780c */ /* 0x000fda0003f25270 */
[----:B------:R-:W-:Y:S05]  /*0270*/  @!P1 BRA `(.L_x_9) ;  /* 0x00000000004c9947 */ /* 0x000fea0003800000 */
[----:B------:R-:W0:Y:S01]  /*0280*/  LDC.64 R8, c[0x0][0x380] ;  /* 0x0000e000ff087b82 */ /* 0x000e220000000a00 */
[----:B------:R-:W-:-:S04]  /*0290*/  LEA.HI R0, R0, 0x1, RZ, 0x18 ;  /* 0x0000000100007811 */ /* 0x000fc800078fc0ff */
[----:B------:R-:W-:-:S05]  /*02a0*/  LOP3.LUT R0, R0, 0x3, RZ, 0xc0, !PT ;  /* 0x0000000300007812 */ /* 0x000fca00078ec0ff */
[----:B------:R-:W-:Y:S02]  /*02b0*/  IMAD.MOV R0, RZ, RZ, -R0 ;  /* 0x000000ffff007224 */ /* 0x000fe400078e0a00 */
[----:B0-----:R-:W-:-:S04]  /*02c0*/  IMAD.WIDE.U32 R8, R5, 0x8, R8 ;  /* 0x0000000805087825 */ /* 0x001fc800078e0008 */
[----:B------:R-:W-:Y:S02]  /*02d0*/  IMAD.MOV.U32 R2, RZ, RZ, R8 ;  /* 0x000000ffff027224 */ /* 0x000fe400078e0008 */
[----:B------:R-:W-:-:S07]  /*02e0*/  IMAD.MOV.U32 R11, RZ, RZ, R9 ;  /* 0x000000ffff0b7224 */ /* 0x000fce00078e0009 */
.L_x_10:
[----:B------:R-:W-:Y:S02]  /*02f0*/  IMAD.MOV.U32 R8, RZ, RZ, R2 ;  /* 0x000000ffff087224 */ /* 0x000fe400078e0002 */
[----:B------:R-:W-:-:S06]  /*0300*/  IMAD.MOV.U32 R9, RZ, RZ, R11 ;  /* 0x000000ffff097224 */ /* 0x000fcc00078e000b */
[----:B------:R-:W2:Y:S01]  /*0310*/  LDG.E.64.CONSTANT R8, desc[UR6][R8.64] ;  /* 0x0000000608087981 */ /* 0x000ea2000c1e9b00 */
[----:B------:R-:W-:Y:S01]  /*0320*/  VIADD R0, R0, 0x1 ;  /* 0x0000000100007836 */ /* 0x000fe20000000000 */
[----:B------:R-:W-:Y:S01]  /*0330*/  IADD3 R2, P3, PT, R2, 0x800, RZ ;  /* 0x0000080002027810 */ /* 0x000fe20007f7e0ff */
[----:B------:R-:W-:-:S03]  /*0340*/  VIADD R5, R5, 0x100 ;  /* 0x0000010005057836 */ /* 0x000fc60000000000 */
[----:B------:R-:W-:Y:S01]  /*0350*/  ISETP.NE.AND P2, PT, R0, RZ, PT ;  /* 0x000000ff0000720c */ /* 0x000fe20003f45270 */
[----:B------:R-:W-:Y:S01]  /*0360*/  IMAD.X R11, RZ, RZ, R11, P3 ;  /* 0x000000ffff0b7224 */ /* 0x000fe200018e060b */
[----:B--2--5:R-:W-:-:S06]  /*0370*/  DSETP.GEU.AND P1, PT, R6, R8, PT ;  /* 0x000000080600722a */ /* 0x024fcc0003f2e000 */
[----:B------:R-:W-:Y:S02]  /*0380*/  FSEL R6, R8, R6, !P1 ;  /* 0x0000000608067208 */ /* 0x000fe40004800000 */
[----:B------:R-:W-:-:S03]  /*0390*/  FSEL R7, R9, R7, !P1 ;  /* 0x0000000709077208 */ /* 0x000fc60004800000 */
[----:B------:R-:W-:Y:S05]  /*03a0*/  @P2 BRA `(.L_x_10) ;  /* 0xfffffffc00d02947 */ /* 0x000fea000383ffff */
.L_x_9:
[----:B------:R-:W-:Y:S05]  /*03b0*/  BSYNC.RECONVERGENT B2 ;  /* 0x0000000000027941 */ /* 0x000fea0003800200 */
.L_x_8:
[----:B------:R-:W-:Y:S05]  /*03c0*/  @!P0 BRA `(.L_x_7) ;  /* 0x0000000800488947 */ /* 0x000fea0003800000 */
[----:B------:R-:W-:Y:S01]  /*03d0*/  IMAD.IADD R0, R4, 0x1, -R5 ;  /* 0x0000000104007824 */ /* 0x000fe200078e0a05 */
[----:B------:R-:W-:Y:S01]  /*03e0*/  BSSY.RECONVERGENT B2, `(.L_x_11) ;  /* 0x0000051000027945 */ /* 0x000fe20003800200 */
[----:B------:R-:W-:-:S03]  /*03f0*/  PLOP3.LUT P0, PT, PT, PT, PT, 0x80, 0x8 ;  /* 0x000000000008781c */ /* 0x000fc60003f0f070 */
[----:B------:R-:W-:-:S13]  /*0400*/  ISETP.GT.AND P1, PT, R0, 0xc00, PT ;  /* 0x00000c000000780c */ /* 0x000fda0003f24270 */
[----:B------:R-:W-:Y:S05]  /*0410*/  @!P1 BRA `(.L_x_12) ;  /* 0x0000000400349947 */ /* 0x000fea0003800000 */
[----:B------:R-:W0:Y:S01]  /*0420*/  LDC.64 R8, c[0x0][0x380] ;  /* 0x0000e000ff087b82 */ /* 0x000e220000000a00 */
[----:B------:R-:W-:Y:S01]  /*0430*/  PLOP3.LUT P0, PT, PT, PT, PT, 0x8, 0x80 ;  /* 0x000000000080781c */ /* 0x000fe20003f0e170 */
[----:B------:R-:W-:-:S12]  /*0440*/  VIADD R0, R4, 0xfffff400 ;  /* 0xfffff40004007836 */ /* 0x000fd80000000000 */
.L_x_13:
[----:B0-----:R-:W-:-:S05]  /*0450*/  IMAD.WIDE R30, R5, 0x8, R8 ;  /* 0x00000008051e7825 */ /* 0x001fca00078e0208 */
[----:B------:R-:W2:Y:S04]  /*0460*/  LDG.E.64.CONSTANT R10, desc[UR6][R30.64] ;  /* 0x000000061e0a7981 */ /* 0x000ea8000c1e9b00 */
[----:B------:R-:W3:Y:S04]  /*0470*/  LDG.E.64.CONSTANT R12, desc[UR6][R30.64+0x800] ;  /* 0x000800061e0c7981 */ /* 0x000ee8000c1e9b00 */
[----:B------:R-:W4:Y:S01]  /*0480*/  LDG.E.64.CONSTANT R14, desc[UR6][R30.64+0x1000] ;  /* 0x001000061e0e7981 */ /* 0x000f22000c1e9b00 */
[----:B------:R-:W-:-:S03]  /*0490*/  VIADD R39, R5, 0x400 ;  /* 0x0000040005277836 */ /* 0x000fc60000000000 */
[----:B------:R-:W4:Y:S01]  /*04a0*/  LDG.E.64.CONSTANT R16, desc[UR6][R30.64+0x1800] ;  /* 0x001800061e107981 */ /* 0x000f22000c1e9b00 */
[----:B------:R-:W-:-:S05]  /*04b0*/  IMAD.WIDE R38, R39, 0x8, R8 ;  /* 0x0000000827267825 */ /* 0x000fca00078e0208 */
[----:B------:R-:W4:Y:S04]  /*04c0*/  LDG.E.64.CONSTANT R18, desc[UR6][R38.64] ;  /* 0x0000000626127981 */ /* 0x000f28000c1e9b00 */
[----:B------:R-:W4:Y:S04]  /*04d0*/  LDG.E.64.CONSTANT R20, desc[UR6][R38.64+0x800] ;  /* 0x0008000626147981 */ /* 0x000f28000c1e9b00 */
        /* <DEDUP_REMOVED lines=12> */
[----:B------:R-:W4:Y:S04]  /*05a0*/  LDG.E.64.CONSTANT R38, desc[UR6][R44.64+0x1000] ;  /* 0x001000062c267981 */ /* 0x000f28000c1e9b00 */
[----:B------:R-:W4:Y:S01]  /*05b0*/  LDG.E.64.CONSTANT R40, desc[UR6][R44.64+0x1800] ;  /* 0x001800062c287981 */ /* 0x000f22000c1e9b00 */
[----:B------:R-:W-:-:S05]  /*05c0*/  VIADD R5, R5, 0x1000 ;  /* 0x0000100005057836 */ /* 0x000fca0000000000 */
[----:B------:R-:W-:Y:S01]  /*05d0*/  ISETP.GE.AND P2, PT, R5, R0, PT ;  /* 0x000000000500720c */ /* 0x000fe20003f46270 */
[----:B--2--5:R-:W-:-:S06]  /*05e0*/  DSETP.GEU.AND P1, PT, R6, R10, PT ;  /* 0x0000000a0600722a */ /* 0x024fcc0003f2e000 */
[----:B------:R-:W-:Y:S02]  /*05f0*/  FSEL R6, R10, R6, !P1 ;  /* 0x000000060a067208 */ /* 0x000fe40004800000 */
[----:B------:R-:W-:-:S06]  /*0600*/  FSEL R7, R11, R7, !P1 ;  /* 0x000000070b077208 */ /* 0x000fcc0004800000 */
[----:B---3--:R-:W-:-:S06]  /*0610*/  DSETP.GEU.AND P1, PT, R6, R12, PT ;  /* 0x0000000c0600722a */ /* 0x008fcc0003f2e000 */
[----:B------:R-:W-:Y:S02]  /*0620*/  FSEL R6, R12, R6, !P1 ;  /* 0x000000060c067208 */ /* 0x000fe40004800000 */
[----:B------:R-:W-:-:S06]  /*0630*/  FSEL R7, R13, R7, !P1 ;  /* 0x000000070d077208 */ /* 0x000fcc0004800000 */
[----:B----4-:R-:W-:-:S06]  /*0640*/  DSETP.GEU.AND P1, PT, R6, R14, PT ;  /* 0x0000000e0600722a */ /* 0x010fcc0003f2e000 */
[----:B------:R-:W-:Y:S02]  /*0650*/  FSEL R6, R14, R6, !P1 ;  /* 0x000000060e067208 */ /* 0x000fe40004800000 */
[----:B------:R-:W-:-:S06]  /*0660*/  FSEL R7, R15, R7, !P1 ;  /* 0x000000070f077208 */ /* 0x000fcc0004800000 */
[----:B------:R-:W-:-:S06]  /*0670*/  DSETP.GEU.AND P1, PT, R6, R16, PT ;  /* 0x000000100600722a */ /* 0x000fcc0003f2e000 */
        /* <DEDUP_REMOVED lines=37> */
[----:B------:R-:W-:Y:S01]  /*08d0*/  FSEL R7, R41, R7, !P1 ;  /* 0x0000000729077208 */ /* 0x000fe20004800000 */
[----:B------:R-:W-:Y:S06]  /*08e0*/  @!P2 BRA `(.L_x_13) ;  /* 0xfffffff800d8a947 */ /* 0x000fec000383ffff */
.L_x_12:
[----:B------:R-:W-:Y:S05]  /*08f0*/  BSYNC.RECONVERGENT B2 ;  /* 0x0000000000027941 */ /* 0x000fea0003800200 */
.L_x_11:
[----:B------:R-:W-:Y:S01]  /*0900*/  IMAD.IADD R0, R4, 0x1, -R5 ;  /* 0x0000000104007824 */ /* 0x000fe200078e0a05 */
[----:B------:R-:W-:Y:S04]  /*0910*/  BSSY.RECONVERGENT B2, `(.L_x_14) ;  /* 0x0000029000027945 */ /* 0x000fe80003800200 */
[----:B------:R-:W-:-:S13]  /*0920*/  ISETP.GT.AND P1, PT, R0, 0x400, PT ;  /* 0x000004000000780c */ /* 0x000fda0003f24270 */
[----:B------:R-:W-:Y:S05]  /*0930*/  @!P1 BRA `(.L_x_15) ;  /* 0x0000000000989947 */ /* 0x000fea0003800000 */
[----:B------:R-:W0:Y:S02]  /*0940*/  LDC.64 R18, c[0x0][0x380] ;  /* 0x0000e000ff127b82 */ /* 0x000e240000000a00 */
        /* <DEDUP_REMOVED lines=11> */
[----:B------:R-:W-:Y:S01]  /*0a00*/  VIADD R5, R5, 0x800 ;  /* 0x0000080005057836 */ /* 0x000fe20000000000 */
        /* <DEDUP_REMOVED lines=20> */
[----:B------:R-:W-:Y:S02]  /*0b50*/  FSEL R7, R25, R7, !P0 ;  /* 0x0000000719077208 */ /* 0x000fe40004000000 */
[----:B------:R-:W-:-:S04]  /*0b60*/  PLOP3.LUT P0, PT, PT, PT, PT, 0x8, 0x80 ;  /* 0x000000000080781c */ /* 0x000fc80003f0e170 */
[----:B------:R-:W-:-:S06]  /*0b70*/  DSETP.GEU.AND P1, PT, R6, R26, PT ;  /* 0x0000001a0600722a */ /* 0x000fcc0003f2e000 */
[----:B------:R-:W-:Y:S02]  /*0b80*/  FSEL R6, R26, R6, !P1 ;  /* 0x000000061a067208 */ /* 0x000fe40004800000 */
[----:B------:R-:W-:-:S07]  /*0b90*/  FSEL R7, R27, R7, !P1 ;  /* 0x000000071b077208 */ /* 0x000fce0004800000 */
.L_x_15:
[----:B------:R-:W-:Y:S05]  /*0ba0*/  BSYNC.RECONVERGENT B2 ;  /* 0x0000000000027941 */ /* 0x000fea0003800200 */
.L_x_14:
[----:B------:R-:W-:-:S13]  /*0bb0*/  ISETP.LT.OR P0, PT, R5, R4, P0 ;  /* 0x000000040500720c */ /* 0x000fda0000701670 */
[----:B------:R-:W-:Y:S05]  /*0bc0*/  @!P0 BRA `(.L_x_7) ;  /* 0x0000000000488947 */ /* 0x000fea0003800000 */
[----:B------:R-:W0:Y:S02]  /*0bd0*/  LDC.64 R8, c[0x0][0x380] ;  /* 0x0000e000ff087b82 */ /* 0x000e240000000a00 */
[----:B0-----:R-:W-:-:S05]  /*0be0*/  IMAD.WIDE R8, R5, 0x8, R8 ;  /* 0x0000000805087825 */ /* 0x001fca00078e0208 */
[----:B------:R-:W2:Y:S04]  /*0bf0*/  LDG.E.64.CONSTANT R10, desc[UR6][R8.64] ;  /* 0x00000006080a7981 */ /* 0x000ea8000c1e9b00 */
[----:B------:R-:W3:Y:S04]  /*0c00*/  LDG.E.64.CONSTANT R12, desc[UR6][R8.64+0x800] ;  /* 0x00080006080c7981 */ /* 0x000ee8000c1e9b00 */
[----:B------:R-:W4:Y:S04]  /*0c10*/  LDG.E.64.CONSTANT R14, desc[UR6][R8.64+0x1000] ;  /* 0x00100006080e7981 */ /* 0x000f28000c1e9b00 */
[----:B------:R-:W4:Y:S01]  /*0c20*/  LDG.E.64.CONSTANT R16, desc[UR6][R8.64+0x1800] ;  /* 0x0018000608107981 */ /* 0x000f22000c1e9b00 */
        /* <DEDUP_REMOVED lines=11> */
[----:B------:R-:W-:-:S07]  /*0ce0*/  FSEL R7, R17, R7, !P0 ;  /* 0x0000000711077208 */ /* 0x000fce0004000000 */
.L_x_7:
[----:B------:R-:W-:Y:S05]  /*0cf0*/  BSYNC.RECONVERGENT B1 ;  /* 0x0000000000017941 */ /* 0x000fea0003800200 */
.L_x_6:
[----:B------:R-:W-:-:S13]  /*0d00*/  ISETP.GE.AND P0, PT, R4, 0x100, PT ;  /* 0x000001000400780c */ /* 0x000fda0003f06270 */
[----:B------:R-:W-:Y:S05]  /*0d10*/  @!P0 BRA `(.L_x_16) ;  /* 0x00000004003c8947 */ /* 0x000fea0003800000 */
[----:B------:R-:W0:Y:S01]  /*0d20*/  S2R R8, SR_LANEID ;  /* 0x0000000000087919 */ /* 0x000e220000000000 */
[----:B-----5:R-:W-:Y:S04]  /*0d30*/  SHFL.DOWN PT, R4, R6, 0x1, 0x1f ;  /* 0x08201f0006047f89 */ /* 0x020fe800000e0000 */
[----:B------:R-:W1:Y:S02]  /*0d40*/  SHFL.DOWN PT, R5, R7, 0x1, 0x1f ;  /* 0x08201f0007057f89 */ /* 0x000e6400000e0000 */
[----:B-1----:R-:W-:Y:S01]  /*0d50*/  DSETP.GEU.AND P1, PT, R6, R4, PT ;  /* 0x000000040600722a */ /* 0x002fe20003f2e000 */
[C---:B0-----:R-:W-:Y:S02]  /*0d60*/  ISETP.GT.AND P0, PT, R8.reuse, 0x1e, PT ;  /* 0x0000001e0800780c */ /* 0x041fe40003f04270 */
[----:B------:R-:W-:-:S03]  /*0d70*/  ISETP.NE.AND P2, PT, R8, RZ, PT ;  /* 0x000000ff0800720c */ /* 0x000fc60003f45270 */
[----:B------:R-:W-:Y:S02]  /*0d80*/  FSEL R9, R4, R6, !P1 ;  /* 0x0000000604097208 */ /* 0x000fe40004800000 */
[----:B------:R-:W-:Y:S02]  /*0d90*/  FSEL R5, R5, R7, !P1 ;  /* 0x0000000705057208 */ /* 0x000fe40004800000 */
[----:B------:R-:W-:Y:S02]  /*0da0*/  FSEL R6, R6, R9, P0 ;  /* 0x0000000906067208 */ /* 0x000fe40000000000 */
[----:B------:R-:W-:Y:S02]  /*0db0*/  FSEL R11, R7, R5, P0 ;  /* 0x00000005070b7208 */ /* 0x000fe40000000000 */
[----:B------:R-:W-:Y:S01]  /*0dc0*/  ISETP.GT.AND P0, PT, R8, 0x1d, PT ;  /* 0x0000001d0800780c */ /* 0x000fe20003f04270 */
[----:B------:R-:W-:Y:S01]  /*0dd0*/  SHFL.DOWN PT, R4, R6, 0x2, 0x1f ;  /* 0x08401f0006047f89 */ /* 0x000fe200000e0000 */
[----:B------:R-:W-:Y:S01]  /*0de0*/  @!P2 MOV R2, 0x400 ;  /* 0x000004000002a802 */ /* 0x000fe20000000f00 */
[----:B------:R-:W-:Y:S01]  /*0df0*/  IMAD.MOV.U32 R7, RZ, RZ, R11 ;  /* 0x000000ffff077224 */ /* 0x000fe200078e000b */
[----:B------:R-:W-:Y:S01]  /*0e00*/  @!P2 SHF.R.U32.HI R0, RZ, 0x2, R3 ;  /* 0x00000002ff00a819 */ /* 0x000fe20000011603 */
[----:B------:R-:W0:Y:S03]  /*0e10*/  SHFL.DOWN PT, R5, R11, 0x2, 0x1f ;  /* 0x08401f000b057f89 */ /* 0x000e2600000e0000 */
[----:B------:R-:W-:Y:S01]  /*0e20*/  @!P2 LOP3.LUT R0, R0, 0xf8, RZ, 0xc0, !PT ;  /* 0x000000f80000a812 */ /* 0x000fe200078ec0ff */
[----:B------:R-:W1:Y:S01]  /*0e30*/  @!P2 S2R R9, SR_CgaCtaId ;  /* 0x000000000009a919 */ /* 0x000e620000008800 */
[----:B0-----:R-:W-:-:S06]  /*0e40*/  DSETP.GEU.AND P1, PT, R6, R4, PT ;  /* 0x000000040600722a */ /* 0x001fcc0003f2e000 */
[----:B------:R-:W-:Y:S02]  /*0e50*/  @!P0 FSEL R6, R4, R6, !P1 ;  /* 0x0000000604068208 */ /* 0x000fe40004800000 */
[----:B------:R-:W-:Y:S02]  /*0e60*/  @!P0 FSEL R11, R5, R11, !P1 ;  /* 0x0000000b050b8208 */ /* 0x000fe40004800000 */
[----:B------:R-:W-:Y:S01]  /*0e70*/  ISETP.GT.AND P0, PT, R8, 0x1b, PT ;  /* 0x0000001b0800780c */ /* 0x000fe20003f04270 */
[----:B------:R-:W-:Y:S02]  /*0e80*/  SHFL.DOWN PT, R4, R6, 0x4, 0x1f ;  /* 0x08801f0006047f89 */ /* 0x000fe400000e0000 */
[----:B------:R-:W-:Y:S02]  /*0e90*/  IMAD.MOV.U32 R7, RZ, RZ, R11 ;  /* 0x000000ffff077224 */ /* 0x000fe400078e000b */
[----:B------:R-:W0:Y:S04]  /*0ea0*/  SHFL.DOWN PT, R5, R11, 0x4, 0x1f ;  /* 0x08801f000b057f89 */ /* 0x000e2800000e0000 */
        /* <DEDUP_REMOVED lines=14> */
[----:B0-----:R-:W-:Y:S01]  /*0f90*/  DSETP.GEU.AND P0, PT, R6, R4, PT ;  /* 0x000000040600722a */ /* 0x001fe20003f0e000 */
[----:B-1----:R-:W-:-:S05]  /*0fa0*/  @!P2 LEA R7, R9, R2, 0x18 ;  /* 0x000000020907a211 */ /* 0x002fca00078ec0ff */
[----:B------:R-:W-:Y:S01]  /*0fb0*/  FSEL R4, R4, R6, !P0 ;  /* 0x0000000604047208 */ /* 0x000fe20004000000 */
[----:B------:R-:W-:Y:S01]  /*0fc0*/  @!P2 IMAD.IADD R9, R0, 0x1, R7 ;  /* 0x000000010009a824 */ /* 0x000fe200078e0207 */
[----:B------:R-:W-:Y:S02]  /*0fd0*/  FSEL R5, R5, R11, !P0 ;  /* 0x0000000b05057208 */ /* 0x000fe40004000000 */
[----:B------:R-:W-:Y:S02]  /*0fe0*/  ISETP.NE.AND P0, PT, R3, RZ, PT ;  /* 0x000000ff0300720c */ /* 0x000fe40003f05270 */
[----:B------:R-:W-:Y:S01]  /*0ff0*/  FSEL R6, R6, R4, P1 ;  /* 0x0000000406067208 */ /* 0x000fe20000800000 */
[----:B------:R3:W-:Y:S01]  /*1000*/  @!P2 STS.64 [R9+0x8], R4 ;  /* 0x000008040900a388 */ /* 0x0007e20000000a00 */
[----:B------:R-:W-:Y:S01]  /*1010*/  FSEL R7, R11, R5, P1 ;  /* 0x000000050b077208 */ /* 0x000fe20000800000 */
[----:B------:R-:W-:Y:S08]  /*1020*/  BAR.SYNC.DEFER_BLOCKING 0x0 ;  /* 0x0000000000007b1d */ /* 0x000ff00000010000 */
[----:B------:R-:W-:Y:S05]  /*1030*/  @P0 BRA `(.L_x_17) ;  /* 0x0000004800f40947 */ /* 0x000fea0003800000 */
[----:B------:R-:W0:Y:S01]  /*1040*/  S2UR UR5, SR_CgaCtaId ;  /* 0x00000000000579c3 */ /* 0x000e220000008800 */
[----:B------:R-:W-:Y:S02]  /*1050*/  UMOV UR4, 0x400 ;  /* 0x0000040000047882 */ /* 0x000fe40000000000 */
[----:B0-----:R-:W-:-:S09]  /*1060*/  ULEA UR4, UR5, UR4, 0x18 ;  /* 0x0000000405047291 */ /* 0x001fd2000f8ec0ff */
[----:B---3--:R-:W0:Y:S04]  /*1070*/  LDS.128 R8, [UR4+0x10] ;  /* 0x00001004ff087984 */ /* 0x008e280008000c00 */
[----:B------:R-:W1:Y:S01]  /*1080*/  LDS.128 R12, [UR4+0x20] ;  /* 0x00002004ff0c7984 */ /* 0x000e620008000c00 */
[----:B0-----:R-:W-:-:S06]  /*1090*/  DSETP.GEU.AND P1, PT, R6, R8, PT ;  /* 0x000000080600722a */ /* 0x001fcc0003f2e000 */
[----:B------:R-:W-:Y:S02]  /*10a0*/  FSEL R2, R8, R6, !P1 ;  /* 0x0000000608027208 */ /* 0x000fe40004800000 */
[----:B------:R-:W-:Y:S02]  /*10b0*/  FSEL R3, R9, R7, !P1 ;  /* 0x0000000709037208 */ /* 0x000fe40004800000 */
[----:B------:R-:W0:Y:S04]  /*10c0*/  LDS.128 R4, [UR4+0x30] ;  /* 0x00003004ff047984 */ /* 0x000e280008000c00 */
[----:B------:R-:W-:-:S06]  /*10d0*/  DSETP.GEU.AND P1, PT, R2, R10, PT ;  /* 0x0000000a0200722a */ /* 0x000fcc0003f2e000 */
[----:B------:R-:W-:Y:S02]  /*10e0*/  FSEL R2, R10, R2, !P1 ;  /* 0x000000020a027208 */ /* 0x000fe40004800000 */
[----:B------:R-:W-:-:S06]  /*10f0*/  FSEL R3, R11, R3, !P1 ;  /* 0x000000030b037208 */ /* 0x000fcc0004800000 */
[----:B-1----:R-:W-:-:S06]  /*1100*/  DSETP.GEU.AND P1, PT, R2, R12, PT ;  /* 0x0000000c0200722a */ /* 0x002fcc0003f2e000 */
[----:B------:R-:W-:Y:S02]  /*1110*/  FSEL R8, R12, R2, !P1 ;  /* 0x000000020c087208 */ /* 0x000fe40004800000 */
[----:B------:R-:W-:Y:S02]  /*1120*/  FSEL R9, R13, R3, !P1 ;  /* 0x000000030d097208 */ /* 0x000fe40004800000 */
[----:B------:R-:W1:Y:S04]  /*1130*/  LDS.64 R2, [UR4+0x40] ;  /* 0x00004004ff027984 */ /* 0x000e680008000a00 */
[----:B------:R-:W-:-:S06]  /*1140*/  DSETP.GEU.AND P1, PT, R8, R14, PT ;  /* 0x0000000e0800722a */ /* 0x000fcc0003f2e000 */
[----:B------:R-:W-:Y:S02]  /*1150*/  FSEL R8, R14, R8, !P1 ;  /* 0x000000080e087208 */ /* 0x000fe40004800000 */
[----:B------:R-:W-:-:S06]  /*1160*/  FSEL R9, R15, R9, !P1 ;  /* 0x000000090f097208 */ /* 0x000fcc0004800000 */
[----:B0-----:R-:W-:-:S06]  /*1170*/  DSETP.GEU.AND P1, PT, R8, R4, PT ;  /* 0x000000040800722a */ /* 0x001fcc0003f2e000 */
[----:B------:R-:W-:Y:S02]  /*1180*/  FSEL R4, R4, R8, !P1 ;  /* 0x0000000804047208 */ /* 0x000fe40004800000 */
[----:B------:R-:W-:-:S06]  /*1190*/  FSEL R5, R5, R9, !P1 ;  /* 0x0000000905057208 */ /* 0x000fcc0004800000 */
[----:B------:R-:W-:-:S06]  /*11a0*/  DSETP.GEU.AND P1, PT, R4, R6, PT ;  /* 0x000000060400722a */ /* 0x000fcc0003f2e000 */
[----:B------:R-:W-:Y:S02]  /*11b0*/  FSEL R4, R6, R4, !P1 ;  /* 0x0000000406047208 */ /* 0x000fe40004800000 */
[----:B------:R-:W-:-:S06]  /*11c0*/  FSEL R5, R7, R5, !P1 ;  /* 0x0000000507057208 */ /* 0x000fcc0004800000 */
[----:B-1----:R-:W-:-:S06]  /*11d0*/  DSETP.GEU.AND P1, PT, R4, R2, PT ;  /* 0x000000020400722a */ /* 0x002fcc0003f2e000 */
[----:B------:R-:W-:Y:S02]  /*11e0*/  FSEL R6, R2, R4, !P1 ;  /* 0x0000000402067208 */ /* 0x000fe40004800000 */
[----:B------:R-:W-:Y:S01]  /*11f0*/  FSEL R7, R3, R5, !P1 ;  /* 0x0000000503077208 */ /* 0x000fe20004800000 */
[----:B------:R-:W-:Y:S06]  /*1200*/  BRA `(.L_x_17) ;  /* 0x0000004800807947 */ /* 0x000fec0003800000 */
.L_x_16:
[----:B------:R-:W-:Y:S01]  /*1210*/  LOP3.LUT R0, R3, 0x3e0, RZ, 0xc0, !PT ;  /* 0x000003e003007812 */ /* 0x000fe200078ec0ff */
[----:B------:R-:W0:Y:S03]  /*1220*/  S2R R10, SR_LANEID ;  /* 0x00000000000a7919 */ /* 0x000e260000000000 */
[----:B------:R-:W-:Y:S01]  /*1230*/  LOP3.LUT R9, RZ, R0, RZ, 0x33, !PT ;  /* 0x00000000ff097212 */ /* 0x000fe200078e33ff */
[----:B------:R-:W-:-:S04]  /*1240*/  VIADD R5, R0, 0x20 ;  /* 0x0000002000057836 */ /* 0x000fc80000000000 */
[----:B------:R-:W-:Y:S01]  /*1250*/  IMAD.IADD R9, R9, 0x1, R4 ;  /* 0x0000000109097824 */ /* 0x000fe200078e0204 */
[----:B------:R-:W-:-:S04]  /*1260*/  ISETP.GT.AND P0, PT, R5, R4, PT ;  /* 0x000000040500720c */ /* 0x000fc80003f04270 */
[----:B------:R-:W-:-:S05]  /*1270*/  SEL R5, R9, 0x1f, P0 ;  /* 0x0000001f09057807 */ /* 0x000fca0000000000 */
[----:B-----5:R-:W-:Y:S04]  /*1280*/  SHFL.DOWN PT, R8, R6, 0x1, R5 ;  /* 0x0820000006087989 */ /* 0x020fe800000e0005 */
[----:B------:R-:W1:Y:S01]  /*1290*/  SHFL.DOWN PT, R9, R7, 0x1, R5 ;  /* 0x0820000007097989 */ /* 0x000e6200000e0005 */
[C---:B0-----:R-:W-:Y:S01]  /*12a0*/  ISETP.GE.AND P0, PT, R10.reuse, R5, PT ;  /* 0x000000050a00720c */ /* 0x041fe20003f06270 */
[----:B------:R-:W-:Y:S01]  /*12b0*/  VIADD R0, R10, 0x2 ;  /* 0x000000020a007836 */ /* 0x000fe20000000000 */
[----:B-1----:R-:W-:-:S06]  /*12c0*/  DSETP.GEU.AND P1, PT, R6, R8, PT ;  /* 0x000000080600722a */ /* 0x002fcc0003f2e000 */
[-C--:B------:R-:W-:Y:S02]  /*12d0*/  FSEL R11, R8, R6.reuse, !P1 ;  /* 0x00000006080b7208 */ /* 0x080fe40004800000 */
[-C--:B------:R-:W-:Y:S02]  /*12e0*/  FSEL R9, R9, R7.reuse, !P1 ;  /* 0x0000000709097208 */ /* 0x080fe40004800000 */
[----:B------:R-:W-:Y:S02]  /*12f0*/  FSEL R2, R11, R6, !P0 ;  /* 0x000000060b027208 */ /* 0x000fe40004000000 */
[----:B------:R-:W-:Y:S02]  /*1300*/  FSEL R11, R9, R7, !P0 ;  /* 0x00000007090b7208 */ /* 0x000fe40004000000 */
[----:B------:R-:W-:Y:S01]  /*1310*/  ISETP.GT.AND P0, PT, R0, R5, PT ;  /* 0x000000050000720c */ /* 0x000fe20003f04270 */
[----:B------:R-:W-:Y:S01]  /*1320*/  SHFL.DOWN PT, R8, R2, 0x2, R5 ;  /* 0x0840000002087989 */ /* 0x000fe200000e0005 */
[----:B------:R-:W-:-:S02]  /*1330*/  IMAD.MOV.U32 R6, RZ, RZ, R2 ;  /* 0x000000ffff067224 */ /* 0x000fc400078e0002 */
[----:B------:R-:W-:Y:S01]  /*1340*/  IMAD.MOV.U32 R7, RZ, RZ, R11 ;  /* 0x000000ffff077224 */ /* 0x000fe200078e000b */
[----:B------:R-:W0:Y:S01]  /*1350*/  SHFL.DOWN PT, R9, R11, 0x2, R5 ;  /* 0x084000000b097989 */ /* 0x000e2200000e0005 */
[----:B------:R-:W-:-:S04]  /*1360*/  VIADD R0, R10, 0x4 ;  /* 0x000000040a007836 */ /* 0x000fc80000000000 */
[----:B0-----:R-:W-:-:S06]  /*1370*/  DSETP.GEU.AND P1, PT, R6, R8, PT ;  /* 0x000000080600722a */ /* 0x001fcc0003f2e000 */
[----:B------:R-:W-:Y:S02]  /*1380*/  @!P0 FSEL R2, R8, R2, !P1 ;  /* 0x0000000208028208 */ /* 0x000fe40004800000 */
[----:B------:R-:W-:Y:S02]  /*1390*/  @!P0 FSEL R11, R9, R11, !P1 ;  /* 0x0000000b090b8208 */ /* 0x000fe40004800000 */
[----:B------:R-:W-:Y:S01]  /*13a0*/  ISETP.GT.AND P0, PT, R0, R5, PT ;  /* 0x000000050000720c */ /* 0x000fe20003f04270 */
[----:B------:R-:W-:Y:S01]  /*13b0*/  SHFL.DOWN PT, R6, R2, 0x4, R5 ;  /* 0x0880000002067989 */ /* 0x000fe200000e0005 */
[----:B------:R-:W-:Y:S02]  /*13c0*/  IMAD.MOV.U32 R8, RZ, RZ, R2 ;  /* 0x000000ffff087224 */ /* 0x000fe400078e0002 */
        /* <DEDUP_REMOVED lines=8> */
[----:B------:R-:W-:Y:S01]  /*1450*/  IMAD.MOV.U32 R8, RZ, RZ, R2 ;  /* 0x000000ffff087224 */ /* 0x000fe200078e0002 */
[C---:B------:R-:W-:Y:S01]  /*1460*/  ISETP.NE.AND P0, PT, R10.reuse, RZ, PT ;  /* 0x000000ff0a00720c */ /* 0x040fe20003f05270 */
[----:B------:R-:W-:Y:S01]  /*1470*/  IMAD.MOV.U32 R9, RZ, RZ, R11 ;  /* 0x000000ffff097224 */ /* 0x000fe200078e000b */
[----:B------:R-:W0:Y:S01]  /*1480*/  SHFL.DOWN PT, R7, R11, 0x8, R5 ;  /* 0x090000000b077989 */ /* 0x000e2200000e0005 */
[----:B------:R-:W-:-:S10]  /*1490*/  VIADD R0, R10, 0x10 ;  /* 0x000000100a007836 */ /* 0x000fd40000000000 */
[----:B------:R-:W1:Y:S01]  /*14a0*/  @!P0 S2R R13, SR_CgaCtaId ;  /* 0x00000000000d8919 */ /* 0x000e620000008800 */
[----:B0-----:R-:W-:-:S06]  /*14b0*/  DSETP.GEU.AND P2, PT, R8, R6, PT ;  /* 0x000000060800722a */ /* 0x001fcc0003f4e000 */
[----:B------:R-:W-:Y:S02]  /*14c0*/  @!P1 FSEL R2, R6, R2, !P2 ;  /* 0x0000000206029208 */ /* 0x000fe40005000000 */
[----:B------:R-:W-:Y:S02]  /*14d0*/  @!P1 FSEL R11, R7, R11, !P2 ;  /* 0x0000000b070b9208 */ /* 0x000fe40005000000 */
[----:B------:R-:W-:Y:S01]  /*14e0*/  ISETP.GT.AND P1, PT, R0, R5, PT ;  /* 0x000000050000720c */ /* 0x000fe20003f24270 */
[----:B------:R-:W-:Y:S01]  /*14f0*/  SHFL.DOWN PT, R6, R2, 0x10, R5 ;  /* 0x0a00000002067989 */ /* 0x000fe200000e0005 */
[----:B------:R-:W-:Y:S01]  /*1500*/  IMAD.MOV.U32 R8, RZ, RZ, R2 ;  /* 0x000000ffff087224 */ /* 0x000fe200078e0002 */
[----:B------:R-:W-:Y:S01]  /*1510*/  @!P0 SHF.R.U32.HI R0, RZ, 0x2, R3 ;  /* 0x00000002ff008819 */ /* 0x000fe20000011603 */
[----:B------:R-:W-:Y:S01]  /*1520*/  IMAD.MOV.U32 R9, RZ, RZ, R11 ;  /* 0x000000ffff097224 */ /* 0x000fe200078e000b */
[----:B------:R-:W0:Y:S02]  /*1530*/  SHFL.DOWN PT, R7, R11, 0x10, R5 ;  /* 0x0a0000000b077989 */ /* 0x000e2400000e0005 */
[----:B------:R-:W-:-:S03]  /*1540*/  @!P0 LOP3.LUT R0, R0, 0xf8, RZ, 0xc0, !PT ;  /* 0x000000f800008812 */ /* 0x000fc600078ec0ff */
[----:B0-----:R-:W-:Y:S01]  /*1550*/  DSETP.GEU.AND P2, PT, R8, R6, PT ;  /* 0x000000060800722a */ /* 0x001fe20003f4e000 */
[----:B------:R-:W-:-:S04]  /*1560*/  @!P0 MOV R8, 0x400 ;  /* 0x0000040000088802 */ /* 0x000fc80000000f00 */
[----:B-1----:R-:W-:Y:S02]  /*1570*/  @!P0 LEA R13, R13, R8, 0x18 ;  /* 0x000000080d0d8211 */ /* 0x002fe400078ec0ff */
[----:B------:R-:W-:Y:S02]  /*1580*/  @!P1 FSEL R2, R6, R2, !P2 ;  /* 0x0000000206029208 */ /* 0x000fe40005000000 */
[----:B------:R-:W-:Y:S01]  /*1590*/  @!P1 FSEL R11, R7, R11, !P2 ;  /* 0x0000000b070b9208 */ /* 0x000fe20005000000 */
[----:B------:R-:W-:Y:S02]  /*15a0*/  @!P0 IMAD.IADD R13, R0, 0x1, R13 ;  /* 0x00000001000d8824 */ /* 0x000fe400078e020d */
[----:B------:R-:W-:Y:S02]  /*15b0*/  IMAD.MOV.U32 R6, RZ, RZ, R2 ;  /* 0x000000ffff067224 */ /* 0x000fe400078e0002 */
[----:B------:R-:W-:-:S05]  /*15c0*/  IMAD.MOV.U32 R7, RZ, RZ, R11 ;  /* 0x000000ffff077224 */ /* 0x000fca00078e000b */
[----:B------:R3:W-:Y:S01]  /*15d0*/  @!P0 STS.64 [R13+0x8], R6 ;  /* 0x000008060d008388 */ /* 0x0007e20000000a00 */
[----:B------:R-:W-:Y:S01]  /*15e0*/  BAR.SYNC.DEFER_BLOCKING 0x0 ;  /* 0x0000000000007b1d */ /* 0x000fe20000010000 */
[----:B------:R-:W-:-:S13]  /*15f0*/  ISETP.NE.AND P0, PT, R3, RZ, PT ;  /* 0x000000ff0300720c */ /* 0x000fda0003f05270 */
[----:B---3--:R-:W-:Y:S05]  /*1600*/  @P0 BRA `(.L_x_17) ;  /* 0x0000004400800947 */ /* 0x008fea0003800000 */
[----:B------:R-:W0:Y:S01]  /*1610*/  S2UR UR5, SR_CgaCtaId ;  /* 0x00000000000579c3 */ /* 0x000e220000008800 */
[----:B------:R-:W-:Y:S01]  /*1620*/  UMOV UR4, 0x400 ;  /* 0x0000040000047882 */ /* 0x000fe20000000000 */
[----:B------:R-:W-:Y:S01]  /*1630*/  ISETP.GT.AND P2, PT, R4, 0x20, PT ;  /* 0x000000200400780c */ /* 0x000fe20003f44270 */
[----:B0-----:R-:W-:-:S09]  /*1640*/  ULEA UR4, UR5, UR4, 0x18 ;  /* 0x0000000405047291 */ /* 0x001fd2000f8ec0ff */
[----:B------:R-:W0:Y:S04]  /*1650*/  LDS.128 R16, [UR4+0x10] ;  /* 0x00001004ff107984 */ /* 0x000e280008000c00 */
[----:B------:R-:W1:Y:S04]  /*1660*/  LDS.128 R12, [UR4+0x20] ;  /* 0x00002004ff0c7984 */ /* 0x000e680008000c00 */
[----:B------:R-:W2:Y:S01]  /*1670*/  LDS.128 R8, [UR4+0x30] ;  /* 0x00003004ff087984 */ /* 0x000ea20008000c00 */
[----:B0-----:R-:W-:-:S06]  /*1680*/  DSETP.GEU.AND P1, PT, R6, R16, PT ;  /* 0x000000100600722a */ /* 0x001fcc0003f2e000 */
[-C--:B------:R-:W-:Y:S02]  /*1690*/  FSEL R3, R16, R6.reuse, !P1 ;  /* 0x0000000610037208 */ /* 0x080fe40004800000 */
[-C--:B------:R-:W-:Y:S02]  /*16a0*/  FSEL R17, R17, R7.reuse, !P1 ;  /* 0x0000000711117208 */ /* 0x080fe40004800000 */
[----:B------:R-:W-:Y:S02]  /*16b0*/  FSEL R6, R3, R6, P2 ;  /* 0x0000000603067208 */ /* 0x000fe40001000000 */
[----:B------:R-:W-:Y:S02]  /*16c0*/  FSEL R7, R17, R7, P2 ;  /* 0x0000000711077208 */ /* 0x000fe40001000000 */
[C---:B------:R-:W-:Y:S01]  /*16d0*/  ISETP.GT.AND P1, PT, R4.reuse, 0x40, PT ;  /* 0x000000400400780c */ /* 0x040fe20003f24270 */
[----:B------:R-:W-:Y:S01]  /*16e0*/  IMAD.MOV.U32 R2, RZ, RZ, R6 ;  /* 0x000000ffff027224 */ /* 0x000fe200078e0006 */
[----:B------:R-:W-:Y:S01]  /*16f0*/  ISETP.GT.AND P2, PT, R4, 0x60, PT ;  /* 0x000000600400780c */ /* 0x000fe20003f44270 */
[----:B------:R-:W-:-:S06]  /*1700*/  IMAD.MOV.U32 R3, RZ, RZ, R7 ;  /* 0x000000ffff037224 */ /* 0x000fcc00078e0007 */
[----:B------:R-:W-:-:S06]  /*1710*/  DSETP.GEU.AND P3, PT, R2, R18, PT ;  /* 0x000000120200722a */ /* 0x000fcc0003f6e000 */
[----:B------:R-:W-:Y:S02]  /*1720*/  @P1 FSEL R6, R18, R6, !P3 ;  /* 0x0000000612061208 */ /* 0x000fe40005800000 */
[----:B------:R-:W-:Y:S02]  /*1730*/  @P1 FSEL R7, R19, R7, !P3 ;  /* 0x0000000713071208 */ /* 0x000fe40005800000 */
[----:B------:R-:W-:Y:S01]  /*1740*/  ISETP.GT.AND P1, PT, R4, 0x80, PT ;  /* 0x000000800400780c */ /* 0x000fe20003f24270 */
[----:B------:R-:W-:Y:S02]  /*1750*/  IMAD.MOV.U32 R2, RZ, RZ, R6 ;  /* 0x000000ffff027224 */ /* 0x000fe400078e0006 */
[----:B------:R-:W-:-:S06]  /*1760*/  IMAD.MOV.U32 R3, RZ, RZ, R7 ;  /* 0x000000ffff037224 */ /* 0x000fcc00078e0007 */
[----:B-1----:R-:W-:Y:S01]  /*1770*/  DSETP.GEU.AND P3, PT, R2, R12, PT ;  /* 0x0000000c0200722a */ /* 0x002fe20003f6e000 */
[----:B------:R-:W0:Y:S05]  /*1780*/  LDS.64 R2, [UR4+0x40] ;  /* 0x00004004ff027984 */ /* 0x000e2a0008000a00 */
[----:B------:R-:W-:Y:S02]  /*1790*/  @P2 FSEL R6, R12, R6, !P3 ;  /* 0x000000060c062208 */ /* 0x000fe40005800000 */
[----:B------:R-:W-:Y:S02]  /*17a0*/  @P2 FSEL R7, R13, R7, !P3 ;  /* 0x000000070d072208 */ /* 0x000fe40005800000 */
[----:B------:R-:W-:-:S04]  /*17b0*/  ISETP.GT.AND P2, PT, R4, 0xa0, PT ;  /* 0x000000a00400780c */ /* 0x000fc80003f44270 */
[----:B------:R-:W-:-:S06]  /*17c0*/  DSETP.GEU.AND P3, PT, R6, R14, PT ;  /* 0x0000000e0600722a */ /* 0x000fcc0003f6e000 */
[----:B------:R-:W-:Y:S02]  /*17d0*/  @P1 FSEL R6, R14, R6, !P3 ;  /* 0x000000060e061208 */ /* 0x000fe40005800000 */
[----:B------:R-:W-:Y:S02]  /*17e0*/  @P1 FSEL R7, R15, R7, !P3 ;  /* 0x000000070f071208 */ /* 0x000fe40005800000 */
[----:B------:R-:W-:-:S04]  /*17f0*/  ISETP.GT.AND P1, PT, R4, 0xc0, PT ;  /* 0x000000c00400780c */ /* 0x000fc80003f24270 */
[----:B--2---:R-:W-:-:S06]  /*1800*/  DSETP.GEU.AND P3, PT, R6, R8, PT ;  /* 0x000000080600722a */ /* 0x004fcc0003f6e000 */
[----:B------:R-:W-:Y:S02]  /*1810*/  @P2 FSEL R6, R8, R6, !P3 ;  /* 0x0000000608062208 */ /* 0x000fe40005800000 */
[----:B------:R-:W-:Y:S02]  /*1820*/  @P2 FSEL R7, R9, R7, !P3 ;  /* 0x0000000709072208 */ /* 0x000fe40005800000 */
[----:B------:R-:W-:-:S04]  /*1830*/  ISETP.GT.AND P2, PT, R4, 0xe0, PT ;  /* 0x000000e00400780c */ /* 0x000fc80003f44270 */
[----:B------:R-:W-:-:S06]  /*1840*/  DSETP.GEU.AND P3, PT, R6, R10, PT ;  /* 0x0000000a0600722a */ /* 0x000fcc0003f6e000 */
[----:B------:R-:W-:Y:S02]  /*1850*/  @P1 FSEL R6, R10, R6, !P3 ;  /* 0x000000060a061208 */ /* 0x000fe40005800000 */
[----:B------:R-:W-:-:S03]  /*1860*/  @P1 FSEL R7, R11, R7, !P3 ;  /* 0x000000070b071208 */ /* 0x000fc60005800000 */
[----:B------:R-:W-:Y:S02]  /*1870*/  IMAD.MOV.U32 R4, RZ, RZ, R6 ;  /* 0x000000ffff047224 */ /* 0x000fe400078e0006 */
[----:B------:R-:W-:-:S06]  /*1880*/  IMAD.MOV.U32 R5, RZ, RZ, R7 ;  /* 0x000000ffff057224 */ /* 0x000fcc00078e0007 */
[----:B0-----:R-:W-:-:S06]  /*1890*/  DSETP.GEU.AND P1, PT, R4, R2, PT ;  /* 0x000000020400722a */ /* 0x001fcc0003f2e000 */
[----:B------:R-:W-:Y:S02]  /*18a0*/  @P2 FSEL R6, R2, R6, !P1 ;  /* 0x0000000602062208 */ /* 0x000fe40004800000 */
[----:B------:R-:W-:Y:S01]  /*18b0*/  @P2 FSEL R7, R3, R7, !P1 ;  /* 0x0000000703072208 */ /* 0x000fe20004800000 */
[----:B------:R-:W-:Y:S06]  /*18c0*/  BRA `(.L_x_17) ;  /* 0x0000004000d07947 */ /* 0x000fec0003800000 */
.L_x_3:
[----:B------:R-:W0:Y:S01]  /*18d0*/  S2R R0, SR_TID.X ;  /* 0x0000000000007919 */ /* 0x000e220000002100 */
[----:B------:R-:W1:Y:S02]  /*18e0*/  LDCU.64 UR4, c[0x0][0x380] ;  /* 0x00007000ff0477ac */ /* 0x000e640008000a00 */
[----:B-1----:R-:W-:Y:S02]  /*18f0*/  IMAD.U32 R2, RZ, RZ, UR4 ;  /* 0x00000004ff027e24 */ /* 0x002fe4000f8e00ff */
[----:B------:R-:W-:Y:S02]  /*1900*/  IMAD.U32 R3, RZ, RZ, UR5 ;  /* 0x00000005ff037e24 */ /* 0x000fe4000f8e00ff */
[----:B0-----:R-:W-:-:S04]  /*1910*/  IMAD.SHL.U32 R5, R0, 0x4, RZ ;  /* 0x0000000400057824 */ /* 0x001fc800078e00ff */
[----:B------:R-:W-:-:S05]  /*1920*/  IMAD.WIDE.U32 R6, R5, 0x8, R2 ;  /* 0x0000000805067825 */ /* 0x000fca00078e0002 */
[----:B------:R-:W2:Y:S04]  /*1930*/  LDG.E.128.CONSTANT R20, desc[UR6][R6.64] ;  /* 0x0000000606147981 */ /* 0x000ea8000c1e9d00 */
[----:B------:R-:W3:Y:S04]  /*1940*/  LDG.E.128.CONSTANT R12, desc[UR6][R6.64+0x10] ;  /* 0x00001006060c7981 */ /* 0x000ee8000c1e9d00 */
[----:B------:R-:W4:Y:S04]  /*1950*/  LDG.E.128.CONSTANT R8, desc[UR6][R6.64+0x2000] ;  /* 0x0020000606087981 */ /* 0x000f28000c1e9d00 */
[----:B------:R0:W5:Y:S01]  /*1960*/  LDG.E.128.CONSTANT R16, desc[UR6][R6.64+0x2010] ;  /* 0x0020100606107981 */ /* 0x000162000c1e9d00 */
[----:B------:R-:W-:Y:S01]  /*1970*/  ISETP.GE.U32.AND P1, PT, R4, 0x1000, PT ;  /* 0x000010000400780c */ /* 0x000fe20003f26070 */
[----:B------:R-:W-:Y:S01]  /*1980*/  UMOV UR4, 0x800 ;  /* 0x0000080000047882 */ /* 0x000fe20000000000 */
[----:B--2---:R-:W-:-:S06]  /*1990*/  DSETP.GEU.AND P0, PT, R20, R22, PT ;  /* 0x000000161400722a */ /* 0x004fcc0003f0e000 */
[----:B------:R-:W-:Y:S02]  /*19a0*/  FSEL R20, R22, R20, !P0 ;  /* 0x0000001416147208 */ /* 0x000fe40004000000 */
[----:B------:R-:W-:-:S06]  /*19b0*/  FSEL R21, R23, R21, !P0 ;  /* 0x0000001517157208 */ /* 0x000fcc0004000000 */
[----:B---3--:R-:W-:-:S06]  /*19c0*/  DSETP.GEU.AND P0, PT, R20, R12, PT ;  /* 0x0000000c1400722a */ /* 0x008fcc0003f0e000 */
[----:B------:R-:W-:Y:S02]  /*19d0*/  FSEL R12, R12, R20, !P0 ;  /* 0x000000140c0c7208 */ /* 0x000fe40004000000 */
[----:B------:R-:W-:-:S06]  /*19e0*/  FSEL R13, R13, R21, !P0 ;  /* 0x000000150d0d7208 */ /* 0x000fcc0004000000 */
[----:B------:R-:W-:-:S06]  /*19f0*/  DSETP.GEU.AND P0, PT, R12, R14, PT ;  /* 0x0000000e0c00722a */ /* 0x000fcc0003f0e000 */
[----:B------:R-:W-:Y:S02]  /*1a00*/  FSEL R12, R14, R12, !P0 ;  /* 0x0000000c0e0c7208 */ /* 0x000fe40004000000 */
[----:B------:R-:W-:-:S06]  /*1a10*/  FSEL R13, R15, R13, !P0 ;  /* 0x0000000d0f0d7208 */ /* 0x000fcc0004000000 */
[----:B----4-:R-:W-:-:S06]  /*1a20*/  DSETP.GEU.AND P0, PT, R12, R8, PT ;  /* 0x000000080c00722a */ /* 0x010fcc0003f0e000 */
[----:B0-----:R-:W-:Y:S02]  /*1a30*/  FSEL R6, R8, R12, !P0 ;  /* 0x0000000c08067208 */ /* 0x001fe40004000000 */
[----:B------:R-:W-:-:S06]  /*1a40*/  FSEL R7, R9, R13, !P0 ;  /* 0x0000000d09077208 */ /* 0x000fcc0004000000 */
[----:B------:R-:W-:-:S06]  /*1a50*/  DSETP.GEU.AND P0, PT, R6, R10, PT ;  /* 0x0000000a0600722a */ /* 0x000fcc0003f0e000 */
[----:B------:R-:W-:Y:S02]  /*1a60*/  FSEL R6, R10, R6, !P0 ;  /* 0x000000060a067208 */ /* 0x000fe40004000000 */
[----:B------:R-:W-:-:S06]  /*1a70*/  FSEL R7, R11, R7, !P0 ;  /* 0x000000070b077208 */ /* 0x000fcc0004000000 */
[----:B-----5:R-:W-:-:S06]  /*1a80*/  DSETP.GEU.AND P0, PT, R6, R16, PT ;  /* 0x000000100600722a */ /* 0x020fcc0003f0e000 */
[----:B------:R-:W-:Y:S02]  /*1a90*/  FSEL R6, R16, R6, !P0 ;  /* 0x0000000610067208 */ /* 0x000fe40004000000 */
[----:B------:R-:W-:-:S06]  /*1aa0*/  FSEL R7, R17, R7, !P0 ;  /* 0x0000000711077208 */ /* 0x000fcc0004000000 */
[----:B------:R-:W-:-:S06]  /*1ab0*/  DSETP.GEU.AND P0, PT, R6, R18, PT ;  /* 0x000000120600722a */ /* 0x000fcc0003f0e000 */
[----:B------:R-:W-:Y:S02]  /*1ac0*/  FSEL R6, R18, R6, !P0 ;  /* 0x0000000612067208 */ /* 0x000fe40004000000 */
[----:B------:R-:W-:Y:S01]  /*1ad0*/  FSEL R7, R19, R7, !P0 ;  /* 0x0000000713077208 */ /* 0x000fe20004000000 */
[----:B------:R-:W-:Y:S06]  /*1ae0*/  @!P1 BRA `(.L_x_18) ;  /* 0x0000000000a49947 */ /* 0x000fec0003800000 */
[----:B------:R-:W0:Y:S01]  /*1af0*/  LDC R24, c[0x0][0x390] ;  /* 0x0000e400ff187b82 */ /* 0x000e220000000800 */
[----:B------:R-:W-:Y:S01]  /*1b00*/  VIADD R25, R4, 0xfffff800 ;  /* 0xfffff80004197836 */ /* 0x000fe20000000000 */
[----:B------:R-:W-:-:S06]  /*1b10*/  UMOV UR4, 0x800 ;  /* 0x0000080000047882 */ /* 0x000fcc0000000000 */
[----:B------:R-:W1:Y:S02]  /*1b20*/  LDC.64 R2, c[0x0][0x380] ;  /* 0x0000e000ff027b82 */ /* 0x000e640000000a00 */
.L_x_20:
[----:B------:R-:W-:-:S04]  /*1b30*/  VIADD R27, R5, UR4 ;  /* 0x00000004051b7c36 */ /* 0x000fc80008000000 */
[----:B-1----:R-:W-:-:S05]  /*1b40*/  IMAD.WIDE.U32 R26, R27, 0x8, R2 ;  /* 0x000000081b1a7825 */ /* 0x002fca00078e0002 */
[----:B------:R-:W2:Y:S04]  /*1b50*/  LDG.E.128.CONSTANT R12, desc[UR6][R26.64] ;  /* 0x000000061a0c7981 */ /* 0x000ea8000c1e9d00 */
[----:B------:R-:W3:Y:S04]  /*1b60*/  LDG.E.128.CONSTANT R16, desc[UR6][R26.64+0x10] ;  /* 0x000010061a107981 */ /* 0x000ee8000c1e9d00 */
[----:B------:R-:W4:Y:S04]  /*1b70*/  LDG.E.128.CONSTANT R20, desc[UR6][R26.64+0x2000] ;  /* 0x002000061a147981 */ /* 0x000f28000c1e9d00 */
[----:B------:R-:W5:Y:S01]  /*1b80*/  LDG.E.128.CONSTANT R8, desc[UR6][R26.64+0x2010] ;  /* 0x002010061a087981 */ /* 0x000f62000c1e9d00 */
[----:B0-----:R-:W-:Y:S01]  /*1b90*/  IMAD.MOV.U32 R4, RZ, RZ, R24 ;  /* 0x000000ffff047224 */ /* 0x001fe200078e0018 */
[----:B--2---:R-:W-:-:S06]  /*1ba0*/  DSETP.GEU.AND P0, PT, R6, R12, PT ;  /* 0x0000000c0600722a */ /* 0x004fcc0003f0e000 */
[----:B------:R-:W-:Y:S02]  /*1bb0*/  FSEL R6, R12, R6, !P0 ;  /* 0x000000060c067208 */ /* 0x000fe40004000000 */
[----:B------:R-:W-:-:S06]  /*1bc0*/  FSEL R7, R13, R7, !P0 ;  /* 0x000000070d077208 */ /* 0x000fcc0004000000 */
[----:B------:R-:W-:-:S06]  /*1bd0*/  DSETP.GEU.AND P0, PT, R6, R14, PT ;  /* 0x0000000e0600722a */ /* 0x000fcc0003f0e000 */
        /* <DEDUP_REMOVED lines=14> */
[----:B-----5:R-:W-:-:S06]  /*1cc0*/  DSETP.GEU.AND P0, PT, R6, R8, PT ;  /* 0x000000080600722a */ /* 0x020fcc0003f0e000 */
[----:B------:R-:W-:Y:S01]  /*1cd0*/  FSEL R6, R8, R6, !P0 ;  /* 0x0000000608067208 */ /* 0x000fe20004000000 */
[----:B------:R-:W-:Y:S01]  /*1ce0*/  VIADD R8, R4, -UR4 ;  /* 0x8000000404087c36 */ /* 0x000fe20008000000 */
[----:B------:R-:W-:-:S04]  /*1cf0*/  FSEL R7, R9, R7, !P0 ;  /* 0x0000000709077208 */ /* 0x000fc80004000000 */
[----:B------:R-:W-:Y:S02]  /*1d00*/  ISETP.GE.AND P1, PT, R8, 0x800, PT ;  /* 0x000008000800780c */ /* 0x000fe40003f26270 */
[----:B------:R-:W-:-:S06]  /*1d10*/  DSETP.GEU.AND P0, PT, R6, R10, PT ;  /* 0x0000000a0600722a */ /* 0x000fcc0003f0e000 */
[----:B------:R-:W-:Y:S02]  /*1d20*/  FSEL R6, R10, R6, !P0 ;  /* 0x000000060a067208 */ /* 0x000fe40004000000 */
[----:B------:R-:W-:-:S03]  /*1d30*/  FSEL R7, R11, R7, !P0 ;  /* 0x000000070b077208 */ /* 0x000fc60004000000 */
[----:B------:R-:W-:Y:S05]  /*1d40*/  @!P1 BRA `(.L_x_19) ;  /* 0x0000000c00009947 */ /* 0x000fea0003800000 */
[----:B------:R-:W-:-:S06]  /*1d50*/  UIADD3 UR4, UPT, UPT, UR4, 0x800, URZ ;  /* 0x0000080004047890 */ /* 0x000fcc000fffe0ff */
[----:B------:R-:W-:-:S13]  /*1d60*/  ISETP.LT.AND P0, PT, R25, UR4, PT ;  /* 0x0000000419007c0c */ /* 0x000fda000bf01270 */
[----:B------:R-:W-:Y:S05]  /*1d70*/  @!P0 BRA `(.L_x_20) ;  /* 0xfffffffc006c8947 */ /* 0x000fea000383ffff */
.L_x_18:
[----:B------:R-:W-:-:S13]  /*1d80*/  ISETP.LE.AND P0, PT, R4, UR4, PT ;  /* 0x0000000404007c0c */ /* 0x000fda000bf03270 */
[----:B------:R-:W-:Y:S05]  /*1d90*/  @P0 BRA `(.L_x_19) ;  /* 0x0000000800ec0947 */ /* 0x000fea0003800000 */
[----:B------:R-:W-:Y:S01]  /*1da0*/  VIADD R41, R4, -UR4 ;  /* 0x8000000404297c36 */ /* 0x000fe20008000000 */
[----:B------:R-:W-:Y:S04]  /*1db0*/  BSSY.RECONVERGENT B1, `(.L_x_19) ;  /* 0x00000b9000017945 */ /* 0x000fe80003800200 */
[----:B------:R-:W-:-:S13]  /*1dc0*/  ISETP.GE.AND P0, PT, R0, R41, PT ;  /* 0x000000290000720c */ /* 0x000fda0003f06270 */
[----:B------:R-:W-:Y:S05]  /*1dd0*/  @P0 BRA `(.L_x_21) ;  /* 0x0000000800d80947 */ /* 0x000fea0003800000 */
[----:B------:R-:W-:Y:S01]  /*1de0*/  LOP3.LUT R5, RZ, R0, RZ, 0x33, !PT ;  /* 0x00000000ff057212 */ /* 0x000fe200078e33ff */
[----:B------:R-:W-:Y:S01]  /*1df0*/  BSSY.RECONVERGENT B2, `(.L_x_22) ;  /* 0x0000016000027945 */ /* 0x000fe20003800200 */
[----:B------:R-:W-:Y:S02]  /*1e00*/  IMAD.MOV.U32 R40, RZ, RZ, R0 ;  /* 0x000000ffff287224 */ /* 0x000fe400078e0000 */
[----:B------:R-:W-:-:S04]  /*1e10*/  IADD3 R4, PT, PT, R4, -UR4, R5 ;  /* 0x8000000404047c10 */ /* 0x000fc8000fffe005 */
[C---:B------:R-:W-:Y:S02]  /*1e20*/  LOP3.LUT R5, R4.reuse, 0x300, RZ, 0xc0, !PT ;  /* 0x0000030004057812 */ /* 0x040fe400078ec0ff */
[----:B------:R-:W-:Y:S02]  /*1e30*/  ISETP.GE.U32.AND P2, PT, R4, 0x300, PT ;  /* 0x000003000400780c */ /* 0x000fe40003f46070 */
[----:B------:R-:W-:-:S13]  /*1e40*/  ISETP.NE.AND P0, PT, R5, 0x300, PT ;  /* 0x000003000500780c */ /* 0x000fda0003f05270 */
[----:B------:R-:W-:Y:S05]  /*1e50*/  @!P0 BRA `(.L_x_23) ;  /* 0x00000000003c8947 */ /* 0x000fea0003800000 */
[----:B------:R-:W-:Y:S01]  /*1e60*/  LEA.HI R4, R4, 0x1, RZ, 0x18 ;  /* 0x0000000104047811 */ /* 0x000fe200078fc0ff */
[----:B------:R-:W-:Y:S02]  /*1e70*/  VIADD R9, R0, UR4 ;  /* 0x0000000400097c36 */ /* 0x000fe40008000000 */
[----:B------:R-:W-:Y:S01]  /*1e80*/  IMAD.MOV.U32 R40, RZ, RZ, R0 ;  /* 0x000000ffff287224 */ /* 0x000fe200078e0000 */
[----:B------:R-:W-:-:S05]  /*1e90*/  LOP3.LUT R4, R4, 0x3, RZ, 0xc0, !PT ;  /* 0x0000000304047812 */ /* 0x000fca00078ec0ff */
[----:B------:R-:W-:-:S07]  /*1ea0*/  IMAD.MOV R8, RZ, RZ, -R4 ;  /* 0x000000ffff087224 */ /* 0x000fce00078e0a04 */
.L_x_24:
[----:B------:R-:W-:-:S06]  /*1eb0*/  IMAD.WIDE.U32 R4, R9, 0x8, R2 ;  /* 0x0000000809047825 */ /* 0x000fcc00078e0002 */
[----:B------:R-:W2:Y:S01]  /*1ec0*/  LDG.E.64.CONSTANT R4, desc[UR6][R4.64] ;  /* 0x0000000604047981 */ /* 0x000ea2000c1e9b00 */
[----:B------:R-:W-:Y:S02]  /*1ed0*/  VIADD R8, R8, 0x1 ;  /* 0x0000000108087836 */ /* 0x000fe40000000000 */
[----:B------:R-:W-:Y:S02]  /*1ee0*/  VIADD R40, R40, 0x100 ;  /* 0x0000010028287836 */ /* 0x000fe40000000000 */
[----:B------:R-:W-:Y:S01]  /*1ef0*/  VIADD R9, R9, 0x100 ;  /* 0x0000010009097836 */ /* 0x000fe20000000000 */
[----:B------:R-:W-:Y:S01]  /*1f00*/  ISETP.NE.AND P1, PT, R8, RZ, PT ;  /* 0x000000ff0800720c */ /* 0x000fe20003f25270 */
[----:B--2---:R-:W-:-:S06]  /*1f10*/  DSETP.GEU.AND P0, PT, R6, R4, PT ;  /* 0x000000040600722a */ /* 0x004fcc0003f0e000 */
[----:B------:R-:W-:Y:S02]  /*1f20*/  FSEL R6, R4, R6, !P0 ;  /* 0x0000000604067208 */ /* 0x000fe40004000000 */
[----:B------:R-:W-:-:S04]  /*1f30*/  FSEL R7, R5, R7, !P0 ;  /* 0x0000000705077208 */ /* 0x000fc80004000000 */
[----:B------:R-:W-:Y:S05]  /*1f40*/  @P1 BRA `(.L_x_24) ;  /* 0xfffffffc00d81947 */ /* 0x000fea000383ffff */
.L_x_23:
[----:B------:R-:W-:Y:S05]  /*1f50*/  BSYNC.RECONVERGENT B2 ;  /* 0x0000000000027941 */ /* 0x000fea0003800200 */
.L_x_22:
[----:B------:R-:W-:Y:S05]  /*1f60*/  @!P2 BRA `(.L_x_21) ;  /* 0x000000080074a947 */ /* 0x000fea0003800000 */
[----:B------:R-:W0:Y:S01]  /*1f70*/  LDCU.64 UR8, c[0x0][0x380] ;  /* 0x00007000ff0877ac */ /* 0x000e220008000a00 */
[----:B------:R-:W-:Y:S01]  /*1f80*/  IMAD.IADD R9, R41, 0x1, -R40 ;  /* 0x0000000129097824 */ /* 0x000fe200078e0a28 */
[C---:B------:R-:W-:Y:S01]  /*1f90*/  IADD3 R5, P0, PT, R40.reuse, UR4, RZ ;  /* 0x0000000428057c10 */ /* 0x040fe2000ff1e0ff */
[----:B------:R-:W-:Y:S01]  /*1fa0*/  BSSY.RECONVERGENT B2, `(.L_x_25) ;  /* 0x0000059000027945 */ /* 0x000fe20003800200 */
[----:B------:R-:W-:Y:S02]  /*1fb0*/  VIADD R43, R40, UR4 ;  /* 0x00000004282b7c36 */ /* 0x000fe40008000000 */
[----:B------:R-:W-:Y:S01]  /*1fc0*/  ISETP.GT.AND P1, PT, R9, 0xc00, PT ;  /* 0x00000c000900780c */ /* 0x000fe20003f24270 */
[----:B------:R-:W-:Y:S01]  /*1fd0*/  IMAD.X R8, RZ, RZ, RZ, P0 ;  /* 0x000000ffff087224 */ /* 0x000fe200000e06ff */
[----:B0-----:R-:W-:-:S04]  /*1fe0*/  LEA R4, P0, R5, UR8, 0x3 ;  /* 0x0000000805047c11 */ /* 0x001fc8000f8018ff */
[----:B------:R-:W-:Y:S02]  /*1ff0*/  LEA.HI.X R5, R5, UR9, R8, 0x3, P0 ;  /* 0x0000000905057c11 */ /* 0x000fe400080f1c08 */
[----:B------:R-:W-:-:S05]  /*2000*/  IADD3 R4, P0, PT, R4, 0x1000, RZ ;  /* 0x0000100004047810 */ /* 0x000fca0007f1e0ff */
[----:B------:R-:W-:Y:S01]  /*2010*/  IMAD.X R5, RZ, RZ, R5, P0 ;  /* 0x000000ffff057224 */ /* 0x000fe200000e0605 */
[----:B------:R-:W-:Y:S01]  /*2020*/  PLOP3.LUT P0, PT, PT, PT, PT, 0x80, 0x8 ;  /* 0x000000000008781c */ /* 0x000fe20003f0f070 */
[----:B------:R-:W-:-:S12]  /*2030*/  @!P1 BRA `(.L_x_26) ;  /* 0x00000004003c9947 */ /* 0x000fd80003800000 */
[----:B------:R-:W-:Y:S01]  /*2040*/  PLOP3.LUT P0, PT, PT, PT, PT, 0x8, 0x80 ;  /* 0x000000000080781c */ /* 0x000fe20003f0e170 */
[----:B------:R-:W-:-:S12]  /*2050*/  VIADD R45, R41, 0xfffff400 ;  /* 0xfffff400292d7836 */ /* 0x000fd80000000000 */
.L_x_27:
[C---:B------:R-:W-:Y:S01]  /*2060*/  IMAD.WIDE.U32 R38, R43.reuse, 0x8, R2 ;  /* 0x000000082b267825 */ /* 0x040fe200078e0002 */
[----:B------:R-:W2:Y:S04]  /*2070*/  LDG.E.64.CONSTANT R8, desc[UR6][R4.64+-0x800] ;  /* 0xfff8000604087981 */ /* 0x000ea8000c1e9b00 */
[----:B------:R-:W3:Y:S04]  /*2080*/  LDG.E.64.CONSTANT R10, desc[UR6][R4.64] ;  /* 0x00000006040a7981 */ /* 0x000ee8000c1e9b00 */
[----:B------:R-:W4:Y:S01]  /*2090*/  LDG.E.64.CONSTANT R38, desc[UR6][R38.64] ;  /* 0x0000000626267981 */ /* 0x000f22000c1e9b00 */
[----:B------:R-:W-:-:S03]  /*20a0*/  VIADD R15, R43, 0x400 ;  /* 0x000004002b0f7836 */ /* 0x000fc60000000000 */
[----:B------:R-:W5:Y:S01]  /*20b0*/  LDG.E.64.CONSTANT R12, desc[UR6][R4.64+0x800] ;  /* 0x00080006040c7981 */ /* 0x000f62000c1e9b00 */
[----:B------:R-:W-:-:S03]  /*20c0*/  IMAD.WIDE.U32 R14, R15, 0x8, R2 ;  /* 0x000000080f0e7825 */ /* 0x000fc600078e0002 */
[----:B------:R-:W5:Y:S04]  /*20d0*/  LDG.E.64.CONSTANT R16, desc[UR6][R4.64+0x1800] ;  /* 0x0018000604107981 */ /* 0x000f68000c1e9b00 */
[----:B------:R-:W5:Y:S04]  /*20e0*/  LDG.E.64.CONSTANT R14, desc[UR6][R14.64] ;  /* 0x000000060e0e7981 */ /* 0x000f68000c1e9b00 */
[----:B------:R-:W5:Y:S01]  /*20f0*/  LDG.E.64.CONSTANT R18, desc[UR6][R4.64+0x2000] ;  /* 0x0020000604127981 */ /* 0x000f62000c1e9b00 */
        /* <DEDUP_REMOVED lines=11> */
[----:B------:R-:W5:Y:S04]  /*21b0*/  LDG.E.64.CONSTANT R34, desc[UR6][R4.64+0x6000] ;  /* 0x0060000604227981 */ /* 0x000f68000c1e9b00 */
[----:B------:R0:W5:Y:S01]  /*21c0*/  LDG.E.64.CONSTANT R36, desc[UR6][R4.64+0x6800] ;  /* 0x0068000604247981 */ /* 0x000162000c1e9b00 */
[----:B------:R-:W-:-:S05]  /*21d0*/  VIADD R40, R40, 0x1000 ;  /* 0x0000100028287836 */ /* 0x000fca0000000000 */
[----:B------:R-:W-:Y:S02]  /*21e0*/  ISETP.GE.AND P2, PT, R40, R45, PT ;  /* 0x0000002d2800720c */ /* 0x000fe40003f46270 */
[----:B0-----:R-:W-:Y:S01]  /*21f0*/  IADD3 R4, P3, PT, R4, 0x8000, RZ ;  /* 0x0000800004047810 */ /* 0x001fe20007f7e0ff */
[----:B------:R-:W-:-:S04]  /*2200*/  VIADD R43, R43, 0x1000 ;  /* 0x000010002b2b7836 */ /* 0x000fc80000000000 */
[----:B------:R-:W-:Y:S01]  /*2210*/  IMAD.X R5, RZ, RZ, R5, P3 ;  /* 0x000000ffff057224 */ /* 0x000fe200018e0605 */
[----:B----4-:R-:W-:-:S06]  /*2220*/  DSETP.GEU.AND P1, PT, R6, R38, PT ;  /* 0x000000260600722a */ /* 0x010fcc0003f2e000 */
[----:B------:R-:W-:Y:S02]  /*2230*/  FSEL R6, R38, R6, !P1 ;  /* 0x0000000626067208 */ /* 0x000fe40004800000 */
[----:B------:R-:W-:-:S06]  /*2240*/  FSEL R7, R39, R7, !P1 ;  /* 0x0000000727077208 */ /* 0x000fcc0004800000 */
[----:B--2---:R-:W-:-:S06]  /*2250*/  DSETP.GEU.AND P1, PT, R6, R8, PT ;  /* 0x000000080600722a */ /* 0x004fcc0003f2e000 */
[----:B------:R-:W-:Y:S02]  /*2260*/  FSEL R6, R8, R6, !P1 ;  /* 0x0000000608067208 */ /* 0x000fe40004800000 */
[----:B------:R-:W-:-:S06]  /*2270*/  FSEL R7, R9, R7, !P1 ;  /* 0x0000000709077208 */ /* 0x000fcc0004800000 */
[----:B---3--:R-:W-:-:S06]  /*2280*/  DSETP.GEU.AND P1, PT, R6, R10, PT ;  /* 0x0000000a0600722a */ /* 0x008fcc0003f2e000 */
[----:B------:R-:W-:Y:S02]  /*2290*/  FSEL R6, R10, R6, !P1 ;  /* 0x000000060a067208 */ /* 0x000fe40004800000 */
[----:B------:R-:W-:-:S06]  /*22a0*/  FSEL R7, R11, R7, !P1 ;  /* 0x000000070b077208 */ /* 0x000fcc0004800000 */
[----:B-----5:R-:W-:-:S06]  /*22b0*/  DSETP.GEU.AND P1, PT, R6, R12, PT ;  /* 0x0000000c0600722a */ /* 0x020fcc0003f2e000 */
        /* <DEDUP_REMOVED lines=39> */
.L_x_26:
[----:B------:R-:W-:Y:S05]  /*2530*/  BSYNC.RECONVERGENT B2 ;  /* 0x0000000000027941 */ /* 0x000fea0003800200 */
.L_x_25:
[----:B------:R-:W-:Y:S01]  /*2540*/  IMAD.IADD R8, R41, 0x1, -R40 ;  /* 0x0000000129087824 */ /* 0x000fe200078e0a28 */
[----:B------:R-:W-:Y:S04]  /*2550*/  BSSY.RECONVERGENT B2, `(.L_x_28) ;  /* 0x000002b000027945 */ /* 0x000fe80003800200 */
[----:B------:R-:W-:-:S13]  /*2560*/  ISETP.GT.AND P1, PT, R8, 0x400, PT ;  /* 0x000004000800780c */ /* 0x000fda0003f24270 */
[----:B------:R-:W-:Y:S05]  /*2570*/  @!P1 BRA `(.L_x_29) ;  /* 0x0000000000a09947 */ /* 0x000fea0003800000 */
        /* <DEDUP_REMOVED lines=9> */
[----:B------:R-:W5:Y:S04]  /*2610*/  LDG.E.64.CONSTANT R22, desc[UR6][R4.64+0x2000] ;  /* 0x0020000604167981 */ /* 0x000f68000c1e9b00 */
[----:B------:R0:W5:Y:S01]  /*2620*/  LDG.E.64.CONSTANT R8, desc[UR6][R4.64+0x2800] ;  /* 0x0028000604087981 */ /* 0x000162000c1e9b00 */
[----:B------:R-:W-:-:S02]  /*2630*/  VIADD R40, R40, 0x800 ;  /* 0x0000080028287836 */ /* 0x000fc40000000000 */
[----:B------:R-:W-:Y:S01]  /*2640*/  VIADD R43, R43, 0x800 ;  /* 0x000008002b2b7836 */ /* 0x000fe20000000000 */
[----:B0-----:R-:W-:-:S05]  /*2650*/  IADD3 R4, P2, PT, R4, 0x4000, RZ ;  /* 0x0000400004047810 */ /* 0x001fca0007f5e0ff */
        /* <DEDUP_REMOVED lines=22> */
[----:B------:R-:W-:Y:S01]  /*27c0*/  DSETP.GEU.AND P1, PT, R6, R8, PT ;  /* 0x000000080600722a */ /* 0x000fe20003f2e000 */
[----:B------:R-:W-:-:S05]  /*27d0*/  PLOP3.LUT P0, PT, PT, PT, PT, 0x8, 0x80 ;  /* 0x000000000080781c */ /* 0x000fca0003f0e170 */
[----:B------:R-:W-:Y:S02]  /*27e0*/  FSEL R6, R8, R6, !P1 ;  /* 0x0000000608067208 */ /* 0x000fe40004800000 */
[----:B------:R-:W-:-:S07]  /*27f0*/  FSEL R7, R9, R7, !P1 ;  /* 0x0000000709077208 */ /* 0x000fce0004800000 */
.L_x_29:
[----:B------:R-:W-:Y:S05]  /*2800*/  BSYNC.RECONVERGENT B2 ;  /* 0x0000000000027941 */ /* 0x000fea0003800200 */
.L_x_28:
[----:B------:R-:W-:-:S13]  /*2810*/  ISETP.LT.OR P0, PT, R40, R41, P0 ;  /* 0x000000292800720c */ /* 0x000fda0000701670 */
[----:B------:R-:W-:Y:S05]  /*2820*/  @!P0 BRA `(.L_x_21) ;  /* 0x0000000000448947 */ /* 0x000fea0003800000 */
[----:B------:R-:W-:Y:S01]  /*2830*/  IMAD.WIDE.U32 R2, R43, 0x8, R2 ;  /* 0x000000082b027825 */ /* 0x000fe200078e0002 */
[----:B------:R-:W2:Y:S04]  /*2840*/  LDG.E.64.CONSTANT R8, desc[UR6][R4.64+-0x800] ;  /* 0xfff8000604087981 */ /* 0x000ea8000c1e9b00 */
[----:B------:R-:W3:Y:S04]  /*2850*/  LDG.E.64.CONSTANT R10, desc[UR6][R4.64] ;  /* 0x00000006040a7981 */ /* 0x000ee8000c1e9b00 */
[----:B------:R-:W4:Y:S04]  /*2860*/  LDG.E.64.CONSTANT R2, desc[UR6][R2.64] ;  /* 0x0000000602027981 */ /* 0x000f28000c1e9b00 */
[----:B------:R-:W5:Y:S01]  /*2870*/  LDG.E.64.CONSTANT R12, desc[UR6][R4.64+0x800] ;  /* 0x00080006040c7981 */ /* 0x000f62000c1e9b00 */
        /* <DEDUP_REMOVED lines=11> */
[----:B------:R-:W-:-:S07]  /*2930*/  FSEL R7, R13, R3, !P0 ;  /* 0x000000030d077208 */ /* 0x000fce0004000000 */
.L_x_21:
[----:B------:R-:W-:Y:S05]  /*2940*/  BSYNC.RECONVERGENT B1 ;  /* 0x0000000000017941 */ /* 0x000fea0003800200 */
.L_x_19:
[----:B------:R-:W0:Y:S01]  /*2950*/  S2R R10, SR_LANEID ;  /* 0x00000000000a7919 */ /* 0x000e220000000000 */
[----:B------:R-:W-:Y:S04]  /*2960*/  SHFL.DOWN PT, R2, R6, 0x1, 0x1f ;  /* 0x08201f0006027f89 */ /* 0x000fe800000e0000 */
        /* <DEDUP_REMOVED lines=10> */
[----:B------:R-:W-:-:S02]  /*2a10*/  @!P2 MOV R7, 0x400 ;  /* 0x000004000007a802 */ /* 0x000fc40000000f00 */
        /* <DEDUP_REMOVED lines=8> */
[----:B------:R-:W-:Y:S01]  /*2aa0*/  SHFL.DOWN PT, R2, R4, 0x4, 0x1f ;  /* 0x08801f0004027f89 */ /* 0x000fe200000e0000 */
[----:B-1----:R-:W-:-:S03]  /*2ab0*/  @!P2 LEA R7, R8, R7, 0x18 ;  /* 0x000000070807a211 */ /* 0x002fc600078ec0ff */
[----:B------:R-:W0:Y:S02]  /*2ac0*/  SHFL.DOWN PT, R3, R5, 0x4, 0x1f ;  /* 0x08801f0005037f89 */ /* 0x000e2400000e0000 */
[----:B------:R-:W-:Y:S01]  /*2ad0*/  @!P2 IMAD.IADD R9, R6, 0x1, R7 ;  /* 0x000000010609a824 */ /* 0x000fe200078e0207 */
[----:B0-----:R-:W-:-:S06]  /*2ae0*/  DSETP.GEU.AND P0, PT, R4, R2, PT ;  /* 0x000000020400722a */ /* 0x001fcc0003f0e000 */
[----:B------:R-:W-:Y:S02]  /*2af0*/  @!P1 FSEL R4, R2, R4, !P0 ;  /* 0x0000000402049208 */ /* 0x000fe40004000000 */
[----:B------:R-:W-:Y:S02]  /*2b00*/  @!P1 FSEL R5, R3, R5, !P0 ;  /* 0x0000000503059208 */ /* 0x000fe40004000000 */
[----:B------:R-:W-:Y:S01]  /*2b10*/  ISETP.GT.AND P1, PT, R10, 0x17, PT ;  /* 0x000000170a00780c */ /* 0x000fe20003f24270 */
[----:B------:R-:W-:Y:S04]  /*2b20*/  SHFL.DOWN PT, R2, R4, 0x8, 0x1f ;  /* 0x09001f0004027f89 */ /* 0x000fe800000e0000 */
[----:B------:R-:W0:Y:S02]  /*2b30*/  SHFL.DOWN PT, R3, R5, 0x8, 0x1f ;  /* 0x09001f0005037f89 */ /* 0x000e2400000e0000 */
[----:B0-----:R-:W-:-:S06]  /*2b40*/  DSETP.GEU.AND P0, PT, R4, R2, PT ;  /* 0x000000020400722a */ /* 0x001fcc0003f0e000 */
[----:B------:R-:W-:Y:S02]  /*2b50*/  @!P1 FSEL R4, R2, R4, !P0 ;  /* 0x0000000402049208 */ /* 0x000fe40004000000 */
[----:B------:R-:W-:Y:S02]  /*2b60*/  @!P1 FSEL R5, R3, R5, !P0 ;  /* 0x0000000503059208 */ /* 0x000fe40004000000 */
[----:B------:R-:W-:Y:S01]  /*2b70*/  ISETP.GT.AND P1, PT, R10, 0xf, PT ;  /* 0x0000000f0a00780c */ /* 0x000fe20003f24270 */
[----:B------:R-:W-:Y:S04]  /*2b80*/  SHFL.DOWN PT, R2, R4, 0x10, 0x1f ;  /* 0x0a001f0004027f89 */ /* 0x000fe800000e0000 */
[----:B------:R-:W0:Y:S02]  /*2b90*/  SHFL.DOWN PT, R3, R5, 0x10, 0x1f ;  /* 0x0a001f0005037f89 */ /* 0x000e2400000e0000 */
[----:B0-----:R-:W-:-:S06]  /*2ba0*/  DSETP.GEU.AND P0, PT, R4, R2, PT ;  /* 0x000000020400722a */ /* 0x001fcc0003f0e000 */
[----:B------:R-:W-:Y:S02]  /*2bb0*/  FSEL R2, R2, R4, !P0 ;  /* 0x0000000402027208 */ /* 0x000fe40004000000 */
        /* <DEDUP_REMOVED lines=10> */
[----:B--2---:R-:W0:Y:S04]  /*2c60*/  LDS.128 R8, [UR4+0x10] ;  /* 0x00001004ff087984 */ /* 0x004e280008000c00 */
        /* <DEDUP_REMOVED lines=25> */
.L_x_2:
        /* <DEDUP_REMOVED lines=12> */
.L_x_32:
[----:B------:R-:W-:Y:S05]  /*2ec0*/  BSYNC.RECONVERGENT B1 ;  /* 0x0000000000017941 */ /* 0x000fea0003800200 */
.L_x_31:
        /* <DEDUP_REMOVED lines=17> */
.L_x_37:
        /* <DEDUP_REMOVED lines=12> */
.L_x_36:
[----:B------:R-:W-:Y:S05]  /*30a0*/  BSYNC.RECONVERGENT B2 ;  /* 0x0000000000027941 */ /* 0x000fea0003800200 */
.L_x_35:
        /* <DEDUP_REMOVED lines=9> */
.L_x_40:
        /* <DEDUP_REMOVED lines=74> */
.L_x_39:
[----:B------:R-:W-:Y:S05]  /*35e0*/  BSYNC.RECONVERGENT B2 ;  /* 0x0000000000027941 */ /* 0x000fea0003800200 */
.L_x_38:
        /* <DEDUP_REMOVED lines=42> */
.L_x_42:
[----:B------:R-:W-:Y:S05]  /*3890*/  BSYNC.RECONVERGENT B2 ;  /* 0x0000000000027941 */ /* 0x000fea0003800200 */
.L_x_41:
        /* <DEDUP_REMOVED lines=20> */
.L_x_34:
[----:B------:R-:W-:Y:S05]  /*39e0*/  BSYNC.RECONVERGENT B1 ;  /* 0x0000000000017941 */ /* 0x000fea0003800200 */
.L_x_33:
        /* <DEDUP_REMOVED lines=14> */
[----:B------:R-:W-:Y:S01]  /*3ad0*/  IMAD.MOV.U32 R2, RZ, RZ, R9 ;  /* 0x000000ffff027224 */ /* 0x000fe200078e0009 */
[----:B------:R-:W-:Y:S01]  /*3ae0*/  @!P2 MOV R4, 0x400 ;  /* 0x000004000004a802 */ /* 0x000fe20000000f00 */
[----:B------:R-:W-:Y:S01]  /*3af0*/  IMAD.MOV.U32 R3, RZ, RZ, R11 ;  /* 0x000000ffff037224 */ /* 0x000fe200078e000b */
[----:B------:R-:W0:Y:S01]  /*3b00*/  SHFL.DOWN PT, R7, R11, 0x2, 0x1f ;  /* 0x08401f000b077f89 */ /* 0x000e2200000e0000 */
[----:B------:R-:W-:Y:S01]  /*3b10*/  @!P2 SHF.R.U32.HI R0, RZ, 0x2, R5 ;  /* 0x00000002ff00a819 */ /* 0x000fe20000011605 */
[----:B------:R-:W1:Y:S03]  /*3b20*/  @!P2 S2R R13, SR_CgaCtaId ;  /* 0x00000000000da919 */ /* 0x000e660000008800 */
[----:B------:R-:W-:Y:S01]  /*3b30*/  @!P2 LOP3.LUT R0, R0, 0xf8, RZ, 0xc0, !PT ;  /* 0x000000f80000a812 */ /* 0x000fe200078ec0ff */
[----:B0-----:R-:W-:-:S06]  /*3b40*/  DSETP.GEU.AND P0, PT, R2, R6, PT ;  /* 0x000000060200722a */ /* 0x001fcc0003f0e000 */
[----:B------:R-:W-:Y:S02]  /*3b50*/  @!P1 FSEL R9, R6, R9, !P0 ;  /* 0x0000000906099208 */ /* 0x000fe40004000000 */
[----:B------:R-:W-:Y:S02]  /*3b60*/  @!P1 FSEL R11, R7, R11, !P0 ;  /* 0x0000000b070b9208 */ /* 0x000fe40004000000 */
[----:B------:R-:W-:Y:S01]  /*3b70*/  ISETP.GT.AND P1, PT, R8, 0x1b, PT ;  /* 0x0000001b0800780c */ /* 0x000fe20003f24270 */
[----:B------:R-:W-:Y:S01]  /*3b80*/  SHFL.DOWN PT, R2, R9, 0x4, 0x1f ;  /* 0x08801f0009027f89 */ /* 0x000fe200000e0000 */
[----:B------:R-:W-:Y:S01]  /*3b90*/  IMAD.MOV.U32 R6, RZ, RZ, R9 ;  /* 0x000000ffff067224 */ /* 0x000fe200078e0009 */
[----:B-1----:R-:W-:Y:S01]  /*3ba0*/  @!P2 LEA R13, R13, R4, 0x18 ;  /* 0x000000040d0da211 */ /* 0x002fe200078ec0ff */
[----:B------:R-:W-:Y:S01]  /*3bb0*/  IMAD.MOV.U32 R7, RZ, RZ, R11 ;  /* 0x000000ffff077224 */ /* 0x000fe200078e000b */
[----:B------:R-:W0:Y:S03]  /*3bc0*/  SHFL.DOWN PT, R3, R11, 0x4, 0x1f ;  /* 0x08801f000b037f89 */ /* 0x000e2600000e0000 */
[----:B------:R-:W-:-:S02]  /*3bd0*/  @!P2 IMAD.IADD R13, R0, 0x1, R13 ;  /* 0x00000001000da824 */ /* 0x000fc400078e020d */
[----:B0-----:R-:W-:-:S06]  /*3be0*/  DSETP.GEU.AND P0, PT, R6, R2, PT ;  /* 0x000000020600722a */ /* 0x001fcc0003f0e000 */
[----:B------:R-:W-:Y:S02]  /*3bf0*/  @!P1 FSEL R9, R2, R9, !P0 ;  /* 0x0000000902099208 */ /* 0x000fe40004000000 */
[----:B------:R-:W-:Y:S02]  /*3c00*/  @!P1 FSEL R11, R3, R11, !P0 ;  /* 0x0000000b030b9208 */ /* 0x000fe40004000000 */
[----:B------:R-:W-:Y:S01]  /*3c10*/  ISETP.GT.AND P1, PT, R8, 0x17, PT ;  /* 0x000000170800780c */ /* 0x000fe20003f24270 */
[----:B------:R-:W-:Y:S01]  /*3c20*/  SHFL.DOWN PT, R2, R9, 0x8, 0x1f ;  /* 0x09001f0009027f89 */ /* 0x000fe200000e0000 */
[----:B------:R-:W-:Y:S02]  /*3c30*/  IMAD.MOV.U32 R6, RZ, RZ, R9 ;  /* 0x000000ffff067224 */ /* 0x000fe400078e0009 */
[----:B------:R-:W-:Y:S01]  /*3c40*/  IMAD.MOV.U32 R7, RZ, RZ, R11 ;  /* 0x000000ffff077224 */ /* 0x000fe200078e000b */
[----:B------:R-:W0:Y:S05]  /*3c50*/  SHFL.DOWN PT, R3, R11, 0x8, 0x1f ;  /* 0x09001f000b037f89 */ /* 0x000e2a00000e0000 */
        /* <DEDUP_REMOVED lines=20> */
[----:B------:R-:W0:Y:S04]  /*3da0*/  LDS.128 R8, [UR4+0x10] ;  /* 0x00001004ff087984 */ /* 0x000e280008000c00 */
[----:B-1----:R-:W1:Y:S01]  /*3db0*/  LDS.128 R12, [UR4+0x20] ;  /* 0x00002004ff0c7984 */ /* 0x002e620008000c00 */
        /* <DEDUP_REMOVED lines=24> */
.L_x_43:
        /* <DEDUP_REMOVED lines=20> */
[----:B------:R-:W0:Y:S05]  /*4080*/  SHFL.DOWN PT, R7, R0, 0x2, R11 ;  /* 0x0840000000077989 */ /* 0x000e2a00000e000b */
[----:B0-----:R-:W-:-:S06]  /*4090*/  DSETP.GEU.AND P0, PT, R2, R6, PT ;  /* 0x000000060200722a */ /* 0x001fcc0003f0e000 */
[----:B------:R-:W-:Y:S01]  /*40a0*/  @!P1 FSEL R9, R6, R9, !P0 ;  /* 0x0000000906099208 */ /* 0x000fe20004000000 */
[----:B------:R-:W-:Y:S01]  /*40b0*/  VIADD R6, R8, 0x4 ;  /* 0x0000000408067836 */ /* 0x000fe20000000000 */
[----:B------:R-:W-:-:S03]  /*40c0*/  @!P1 FSEL R0, R7, R0, !P0 ;  /* 0x0000000007009208 */ /* 0x000fc60004000000 */
[----:B------:R-:W-:Y:S01]  /*40d0*/  SHFL.DOWN PT, R2, R9, 0x4, R11 ;  /* 0x0880000009027989 */ /* 0x000fe200000e000b */
[----:B------:R-:W-:Y:S01]  /*40e0*/  ISETP.GT.AND P1, PT, R6, R11, PT ;  /* 0x0000000b0600720c */ /* 0x000fe20003f24270 */
[----:B------:R-:W-:Y:S02]  /*40f0*/  IMAD.MOV.U32 R6, RZ, RZ, R9 ;  /* 0x000000ffff067224 */ /* 0x000fe400078e0009 */
[----:B------:R-:W0:Y:S01]  /*4100*/  SHFL.DOWN PT, R3, R0, 0x4, R11 ;  /* 0x0880000000037989 */ /* 0x000e2200000e000b */
[----:B------:R-:W-:-:S06]  /*4110*/  IMAD.MOV.U32 R7, RZ, RZ, R0 ;  /* 0x000000ffff077224 */ /* 0x000fcc00078e0000 */
[----:B0-----:R-:W-:Y:S01]  /*4120*/  DSETP.GEU.AND P0, PT, R6, R2, PT ;  /* 0x000000020600722a */ /* 0x001fe20003f0e000 */
[----:B------:R-:W-:-:S05]  /*4130*/  VIADD R6, R8, 0x8 ;  /* 0x0000000808067836 */ /* 0x000fca0000000000 */
        /* <DEDUP_REMOVED lines=15> */
[----:B------:R-:W-:Y:S02]  /*4230*/  IMAD.MOV.U32 R6, RZ, RZ, R9 ;  /* 0x000000ffff067224 */ /* 0x000fe400078e0009 */
[----:B------:R-:W-:Y:S01]  /*4240*/  IMAD.MOV.U32 R7, RZ, RZ, R0 ;  /* 0x000000ffff077224 */ /* 0x000fe200078e0000 */
[----:B------:R-:W0:Y:S05]  /*4250*/  SHFL.DOWN PT, R3, R0, 0x10, R11 ;  /* 0x0a00000000037989 */ /* 0x000e2a00000e000b */
[----:B0-----:R-:W-:Y:S01]  /*4260*/  DSETP.GEU.AND P1, PT, R6, R2, PT ;  /* 0x000000020600722a */ /* 0x001fe20003f2e000 */
[----:B------:R-:W-:-:S02]  /*4270*/  @!P0 MOV R7, 0x400 ;  /* 0x0000040000078802 */ /* 0x000fc40000000f00 */
[----:B------:R-:W-:Y:S02]  /*4280*/  @!P0 SHF.R.U32.HI R6, RZ, 0x2, R5 ;  /* 0x00000002ff068819 */ /* 0x000fe40000011605 */
[----:B-1----:R-:W-:Y:S02]  /*4290*/  @!P0 LEA R7, R10, R7, 0x18 ;  /* 0x000000070a078211 */ /* 0x002fe400078ec0ff */
[----:B------:R-:W-:Y:S02]  /*42a0*/  @!P0 LOP3.LUT R6, R6, 0xf8, RZ, 0xc0, !PT ;  /* 0x000000f806068812 */ /* 0x000fe400078ec0ff */
[----:B------:R-:W-:Y:S02]  /*42b0*/  @!P2 FSEL R9, R2, R9, !P1 ;  /* 0x000000090209a208 */ /* 0x000fe40004800000 */
[----:B------:R-:W-:Y:S01]  /*42c0*/  @!P2 FSEL R0, R3, R0, !P1 ;  /* 0x000000000300a208 */ /* 0x000fe20004800000 */
[----:B------:R-:W-:Y:S02]  /*42d0*/  @!P0 IMAD.IADD R3, R6, 0x1, R7 ;  /* 0x0000000106038824 */ /* 0x000fe400078e0207 */
[----:B------:R-:W-:-:S02]  /*42e0*/  IMAD.MOV.U32 R6, RZ, RZ, R9 ;  /* 0x000000ffff067224 */ /* 0x000fc400078e0009 */
[----:B------:R-:W-:-:S05]  /*42f0*/  IMAD.MOV.U32 R7, RZ, RZ, R0 ;  /* 0x000000ffff077224 */ /* 0x000fca00078e0000 */
[----:B------:R1:W-:Y:S01]  /*4300*/  @!P0 STS.64 [R3+0x8], R6 ;  /* 0x0000080603008388 */ /* 0x0003e20000000a00 */
[----:B------:R-:W-:Y:S01]  /*4310*/  BAR.SYNC.DEFER_BLOCKING 0x0 ;  /* 0x0000000000007b1d */ /* 0x000fe20000010000 */
[----:B------:R-:W-:-:S13]  /*4320*/  ISETP.NE.AND P0, PT, R5, RZ, PT ;  /* 0x000000ff0500720c */ /* 0x000fda0003f05270 */
[----:B-1----:R-:W-:Y:S05]  /*4330*/  @P0 BRA `(.L_x_17) ;  /* 0x0000001800340947 */ /* 0x002fea0003800000 */
[----:B------:R-:W0:Y:S01]  /*4340*/  S2UR UR5, SR_CgaCtaId ;  /* 0x00000000000579c3 */ /* 0x000e220000008800 */
[----:B------:R-:W-:Y:S01]  /*4350*/  UMOV UR4, 0x400 ;  /* 0x0000040000047882 */ /* 0x000fe20000000000 */
[C---:B------:R-:W-:Y:S02]  /*4360*/  ISETP.GT.AND P3, PT, R4.reuse, 0x20, PT ;  /* 0x000000200400780c */ /* 0x040fe40003f64270 */
        /* <DEDUP_REMOVED lines=10> */
[----:B------:R-:W-:Y:S01]  /*4410*/  ISETP.GT.AND P1, PT, R4, 0x60, PT ;  /* 0x000000600400780c */ /* 0x000fe20003f24270 */
[----:B------:R-:W-:Y:S02]  /*4420*/  IMAD.MOV.U32 R2, RZ, RZ, R6 ;  /* 0x000000ffff027224 */ /* 0x000fe400078e0006 */
        /* <DEDUP_REMOVED lines=29> */
.L_x_30:
[----:B------:R-:W0:Y:S01]  /*4600*/  S2R R41, SR_TID.X ;  /* 0x0000000000297919 */ /* 0x000e220000002100 */
[----:B------:R-:W0:Y:S02]  /*4610*/  LDC.64 R6, c[0x0][0x380] ;  /* 0x0000e000ff067b82 */ /* 0x000e240000000a00 */
[----:B0-----:R-:W-:-:S05]  /*4620*/  IMAD.WIDE.U32 R6, R41, 0x8, R6 ;  /* 0x0000000829067825 */ /* 0x001fca00078e0006 */
[----:B------:R-:W2:Y:S04]  /*4630*/  LDG.E.64.CONSTANT R20, desc[UR6][R6.64] ;  /* 0x0000000606147981 */ /* 0x000ea8000c1e9b00 */
[----:B------:R-:W2:Y:S04]  /*4640*/  LDG.E.64.CONSTANT R2, desc[UR6][R6.64+0x800] ;  /* 0x0008000606027981 */ /* 0x000ea8000c1e9b00 */
[----:B------:R-:W3:Y:S04]  /*4650*/  LDG.E.64.CONSTANT R8, desc[UR6][R6.64+0x1000] ;  /* 0x0010000606087981 */ /* 0x000ee8000c1e9b00 */
[----:B------:R-:W4:Y:S04]  /*4660*/  LDG.E.64.CONSTANT R10, desc[UR6][R6.64+0x1800] ;  /* 0x00180006060a7981 */ /* 0x000f28000c1e9b00 */
[----:B------:R-:W5:Y:S04]  /*4670*/  LDG.E.64.CONSTANT R12, desc[UR6][R6.64+0x2000] ;  /* 0x00200006060c7981 */ /* 0x000f68000c1e9b00 */
[----:B------:R-:W5:Y:S04]  /*4680*/  LDG.E.64.CONSTANT R14, desc[UR6][R6.64+0x2800] ;  /* 0x00280006060e7981 */ /* 0x000f68000c1e9b00 */
[----:B------:R-:W5:Y:S04]  /*4690*/  LDG.E.64.CONSTANT R16, desc[UR6][R6.64+0x3000] ;  /* 0x0030000606107981 */ /* 0x000f68000c1e9b00 */
[----:B------:R-:W5:Y:S01]  /*46a0*/  LDG.E.64.CONSTANT R18, desc[UR6][R6.64+0x3800] ;  /* 0x0038000606127981 */ /* 0x000f62000c1e9b00 */
[----:B------:R-:W-:Y:S01]  /*46b0*/  ISETP.GE.U32.AND P1, PT, R4, 0x1000, PT ;  /* 0x000010000400780c */ /* 0x000fe20003f26070 */
[----:B------:R-:W-:Y:S01]  /*46c0*/  IMAD.MOV.U32 R45, RZ, RZ, 0x800 ;  /* 0x00000800ff2d7424 */ /* 0x000fe200078e00ff */
[----:B--2---:R-:W-:-:S06]  /*46d0*/  DSETP.GEU.AND P0, PT, R20, R2, PT ;  /* 0x000000021400722a */ /* 0x004fcc0003f0e000 */
        /* <DEDUP_REMOVED lines=21> */
[----:B------:R-:W0:Y:S01]  /*4830*/  LDC R24, c[0x0][0x390] ;  /* 0x0000e400ff187b82 */ /* 0x000e220000000800 */
[----:B------:R-:W-:Y:S02]  /*4840*/  VIADD R0, R4, 0xfffff800 ;  /* 0xfffff80004007836 */ /* 0x000fe40000000000 */
[----:B------:R-:W-:-:S07]  /*4850*/  IMAD.MOV.U32 R45, RZ, RZ, 0x800 ;  /* 0x00000800ff2d7424 */ /* 0x000fce00078e00ff */
.L_x_46:
[----:B------:R-:W-:-:S05]  /*4860*/  IMAD.WIDE R4, R45, 0x8, R6 ;  /* 0x000000082d047825 */ /* 0x000fca00078e0206 */
[----:B------:R-:W2:Y:S04]  /*4870*/  LDG.E.64.CONSTANT R10, desc[UR6][R4.64] ;  /* 0x00000006040a7981 */ /* 0x000ea8000c1e9b00 */
[----:B------:R-:W3:Y:S04]  /*4880*/  LDG.E.64.CONSTANT R12, desc[UR6][R4.64+0x800] ;  /* 0x00080006040c7981 */ /* 0x000ee8000c1e9b00 */
[----:B------:R-:W4:Y:S04]  /*4890*/  LDG.E.64.CONSTANT R14, desc[UR6][R4.64+0x1000] ;  /* 0x00100006040e7981 */ /* 0x000f28000c1e9b00 */
[----:B------:R-:W5:Y:S04]  /*48a0*/  LDG.E.64.CONSTANT R16, desc[UR6][R4.64+0x1800] ;  /* 0x0018000604107981 */ /* 0x000f68000c1e9b00 */
[----:B------:R-:W5:Y:S04]  /*48b0*/  LDG.E.64.CONSTANT R18, desc[UR6][R4.64+0x2000] ;  /* 0x0020000604127981 */ /* 0x000f68000c1e9b00 */
[----:B------:R-:W5:Y:S04]  /*48c0*/  LDG.E.64.CONSTANT R20, desc[UR6][R4.64+0x2800] ;  /* 0x0028000604147981 */ /* 0x000f68000c1e9b00 */
[----:B------:R-:W5:Y:S04]  /*48d0*/  LDG.E.64.CONSTANT R22, desc[UR6][R4.64+0x3000] ;  /* 0x0030000604167981 */ /* 0x000f68000c1e9b00 */
[----:B------:R0:W5:Y:S02]  /*48e0*/  LDG.E.64.CONSTANT R8, desc[UR6][R4.64+0x3800] ;  /* 0x0038000604087981 */ /* 0x000164000c1e9b00 */
[----:B0-----:R-:W-:-:S04]  /*48f0*/  IMAD.MOV.U32 R4, RZ, RZ, R24 ;  /* 0x000000ffff047224 */ /* 0x001fc800078e0018 */
[----:B------:R-:W-:-:S05]  /*4900*/  IMAD.IADD R5, R4, 0x1, -R45 ;  /* 0x0000000104057824 */ /* 0x000fca00078e0a2d */
[----:B------:R-:W-:Y:S01]  /*4910*/  ISETP.GE.AND P1, PT, R5, 0x800, PT ;  /* 0x000008000500780c */ /* 0x000fe20003f26270 */
        /* <DEDUP_REMOVED lines=25> */
[----:B------:R-:W-:-:S05]  /*4ab0*/  VIADD R45, R45, 0x800 ;  /* 0x000008002d2d7836 */ /* 0x000fca0000000000 */
[----:B------:R-:W-:-:S13]  /*4ac0*/  ISETP.GT.AND P0, PT, R45, R0, PT ;  /* 0x000000002d00720c */ /* 0x000fda0003f04270 */
[----:B------:R-:W-:Y:S05]  /*4ad0*/  @!P0 BRA `(.L_x_46) ;  /* 0xfffffffc00608947 */ /* 0x000fea000383ffff */
.L_x_44:
[----:B------:R-:W-:-:S13]  /*4ae0*/  ISETP.GE.AND P0, PT, R45, R4, PT ;  /* 0x000000042d00720c */ /* 0x000fda0003f06270 */
[----:B------:R-:W-:Y:S05]  /*4af0*/  @P0 BRA `(.L_x_45) ;  /* 0x0000000800fc0947 */ /* 0x000fea0003800000 */
[----:B------:R-:W-:Y:S01]  /*4b00*/  IMAD.IADD R0, R4, 0x1, -R45 ;  /* 0x0000000104007824 */ /* 0x000fe200078e0a2d */
[----:B------:R-:W-:Y:S04]  /*4b10*/  BSSY.RECONVERGENT B1, `(.L_x_45) ;  /* 0x00000bd000017945 */ /* 0x000fe80003800200 */
[----:B------:R-:W-:-:S13]  /*4b20*/  ISETP.GE.AND P0, PT, R41, R0, PT ;  /* 0x000000002900720c */ /* 0x000fda0003f06270 */
[----:B------:R-:W-:Y:S05]  /*4b30*/  @P0 BRA `(.L_x_47) ;  /* 0x0000000800e80947 */ /* 0x000fea0003800000 */
[----:B------:R-:W-:Y:S01]  /*4b40*/  LOP3.LUT R5, RZ, R41, RZ, 0x33, !PT ;  /* 0x00000029ff057212 */ /* 0x000fe200078e33ff */
[----:B------:R-:W-:Y:S01]  /*4b50*/  BSSY.RECONVERGENT B2, `(.L_x_48) ;  /* 0x0000017000027945 */ /* 0x000fe20003800200 */
[----:B------:R-:W-:Y:S02]  /*4b60*/  IMAD.MOV.U32 R43, RZ, RZ, R41 ;  /* 0x000000ffff2b7224 */ /* 0x000fe400078e0029 */
[----:B------:R-:W-:-:S04]  /*4b70*/  IADD3 R4, PT, PT, -R45, R4, R5 ;  /* 0x000000042d047210 */ /* 0x000fc80007ffe105 */
[C---:B------:R-:W-:Y:S02]  /*4b80*/  LOP3.LUT R5, R4.reuse, 0x300, RZ, 0xc0, !PT ;  /* 0x0000030004057812 */ /* 0x040fe400078ec0ff */
[----:B------:R-:W-:Y:S02]  /*4b90*/  ISETP.GE.U32.AND P2, PT, R4, 0x300, PT ;  /* 0x000003000400780c */ /* 0x000fe40003f46070 */
[----:B------:R-:W-:-:S13]  /*4ba0*/  ISETP.NE.AND P0, PT, R5, 0x300, PT ;  /* 0x000003000500780c */ /* 0x000fda0003f05270 */
[----:B------:R-:W-:Y:S05]  /*4bb0*/  @!P0 BRA `(.L_x_49) ;  /* 0x0000000000408947 */ /* 0x000fea0003800000 */
[----:B------:R-:W0:Y:S01]  /*4bc0*/  LDC.64 R6, c[0x0][0x380] ;  /* 0x0000e000ff067b82 */ /* 0x000e220000000a00 */
[----:B------:R-:W-:Y:S01]  /*4bd0*/  LEA.HI R4, R4, 0x1, RZ, 0x18 ;  /* 0x0000000104047811 */ /* 0x000fe200078fc0ff */
[----:B------:R-:W-:Y:S02]  /*4be0*/  IMAD.IADD R9, R41, 0x1, R45 ;  /* 0x0000000129097824 */ /* 0x000fe400078e022d */
[----:B------:R-:W-:Y:S01]  /*4bf0*/  IMAD.MOV.U32 R43, RZ, RZ, R41 ;  /* 0x000000ffff2b7224 */ /* 0x000fe200078e0029 */
[----:B------:R-:W-:-:S05]  /*4c00*/  LOP3.LUT R4, R4, 0x3, RZ, 0xc0, !PT ;  /* 0x0000000304047812 */ /* 0x000fca00078ec0ff */
[----:B------:R-:W-:-:S07]  /*4c10*/  IMAD.MOV R8, RZ, RZ, -R4 ;  /* 0x000000ffff087224 */ /* 0x000fce00078e0a04 */
.L_x_50:
[----:B0-----:R-:W-:-:S06]  /*4c20*/  IMAD.WIDE.U32 R4, R9, 0x8, R6 ;  /* 0x0000000809047825 */ /* 0x001fcc00078e0006 */
        /* <DEDUP_REMOVED lines=9> */
.L_x_49:
[----:B------:R-:W-:Y:S05]  /*4cc0*/  BSYNC.RECONVERGENT B2 ;  /* 0x0000000000027941 */ /* 0x000fea0003800200 */
.L_x_48:
[----:B------:R-:W-:Y:S05]  /*4cd0*/  @!P2 BRA `(.L_x_47) ;  /* 0x000000080080a947 */ /* 0x000fea0003800000 */
[----:B------:R-:W0:Y:S01]  /*4ce0*/  LDCU.64 UR4, c[0x0][0x380] ;  /* 0x00007000ff0477ac */ /* 0x000e220008000a00 */
[----:B------:R-:W-:Y:S01]  /*4cf0*/  IMAD.IADD R7, R0, 0x1, -R43 ;  /* 0x0000000100077824 */ /* 0x000fe200078e0a2b */
[C---:B------:R-:W-:Y:S01]  /*4d00*/  IADD3 R5, P0, PT, R43.reuse, R45, RZ ;  /* 0x0000002d2b057210 */ /* 0x040fe20007f1e0ff */
[----:B------:R-:W-:Y:S01]  /*4d10*/  BSSY.RECONVERGENT B2, `(.L_x_51) ;  /* 0x000005a000027945 */ /* 0x000fe20003800200 */
[----:B------:R-:W-:Y:S02]  /*4d20*/  IMAD.IADD R45, R43, 0x1, R45 ;  /* 0x000000012b2d7824 */ /* 0x000fe400078e022d */
        /* <DEDUP_REMOVED lines=8> */
[----:B------:R-:W0:Y:S01]  /*4db0*/  LDC.64 R6, c[0x0][0x380] ;  /* 0x0000e000ff067b82 */ /* 0x000e220000000a00 */
[----:B------:R-:W-:Y:S01]  /*4dc0*/  PLOP3.LUT P0, PT, PT, PT, PT, 0x8, 0x80 ;  /* 0x000000000080781c */ /* 0x000fe20003f0e170 */
[----:B------:R-:W-:-:S12]  /*4dd0*/  VIADD R40, R0, 0xfffff400 ;  /* 0xfffff40000287836 */ /* 0x000fd80000000000 */
.L_x_53:
[C---:B0-----:R-:W-:Y:S01]  /*4de0*/  IMAD.WIDE.U32 R38, R45.reuse, 0x8, R6 ;  /* 0x000000082d267825 */ /* 0x041fe200078e0006 */
        /* <DEDUP_REMOVED lines=76> */
.L_x_52:
[----:B------:R-:W-:Y:S05]  /*52b0*/  BSYNC.RECONVERGENT B2 ;  /* 0x0000000000027941 */ /* 0x000fea0003800200 */
.L_x_51:
[----:B------:R-:W-:Y:S01]  /*52c0*/  IMAD.IADD R6, R0, 0x1, -R43 ;  /* 0x0000000100067824 */ /* 0x000fe200078e0a2b */
[----:B------:R-:W-:Y:S04]  /*52d0*/  BSSY.RECONVERGENT B2, `(.L_x_54) ;  /* 0x000002c000027945 */ /* 0x000fe80003800200 */
[----:B------:R-:W-:-:S13]  /*52e0*/  ISETP.GT.AND P1, PT, R6, 0x400, PT ;  /* 0x000004000600780c */ /* 0x000fda0003f24270 */
[----:B------:R-:W-:Y:S05]  /*52f0*/  @!P1 BRA `(.L_x_55) ;  /* 0x0000000000a49947 */ /* 0x000fea0003800000 */
[----:B------:R-:W0:Y:S01]  /*5300*/  LDC.64 R16, c[0x0][0x380] ;  /* 0x0000e000ff107b82 */ /* 0x000e220000000a00 */
[----:B------:R-:W2:Y:S04]  /*5310*/  LDG.E.64.CONSTANT R10, desc[UR6][R4.64+-0x800] ;  /* 0xfff80006040a7981 */ /* 0x000ea8000c1e9b00 */
[----:B------:R-:W3:Y:S01]  /*5320*/  LDG.E.64.CONSTANT R12, desc[UR6][R4.64] ;  /* 0x00000006040c7981 */ /* 0x000ee2000c1e9b00 */
[----:B------:R-:W-:-:S03]  /*5330*/  VIADD R7, R45, 0x400 ;  /* 0x000004002d077836 */ /* 0x000fc60000000000 */
[----:B------:R-:W4:Y:S04]  /*5340*/  LDG.E.64.CONSTANT R14, desc[UR6][R4.64+0x800] ;  /* 0x00080006040e7981 */ /* 0x000f28000c1e9b00 */
[----:B------:R-:W5:Y:S04]  /*5350*/  LDG.E.64.CONSTANT R18, desc[UR6][R4.64+0x1800] ;  /* 0x0018000604127981 */ /* 0x000f68000c1e9b00 */
[----:B------:R-:W5:Y:S01]  /*5360*/  LDG.E.64.CONSTANT R20, desc[UR6][R4.64+0x2000] ;  /* 0x0020000604147981 */ /* 0x000f62000c1e9b00 */
[----:B0-----:R-:W-:-:S06]  /*5370*/  IMAD.WIDE.U32 R8, R45, 0x8, R16 ;  /* 0x000000082d087825 */ /* 0x001fcc00078e0010 */
[----:B------:R-:W2:Y:S01]  /*5380*/  LDG.E.64.CONSTANT R8, desc[UR6][R8.64] ;  /* 0x0000000608087981 */ /* 0x000ea2000c1e9b00 */
[----:B------:R-:W-:-:S03]  /*5390*/  IMAD.WIDE.U32 R16, R7, 0x8, R16 ;  /* 0x0000000807107825 */ /* 0x000fc600078e0010 */
[----:B------:R0:W5:Y:S04]  /*53a0*/  LDG.E.64.CONSTANT R6, desc[UR6][R4.64+0x2800] ;  /* 0x0028000604067981 */ /* 0x000168000c1e9b00 */
[----:B------:R-:W5:Y:S01]  /*53b0*/  LDG.E.64.CONSTANT R16, desc[UR6][R16.64] ;  /* 0x0000000610107981 */ /* 0x000f62000c1e9b00 */
[----:B------:R-:W-:Y:S01]  /*53c0*/  VIADD R43, R43, 0x800 ;  /* 0x000008002b2b7836 */ /* 0x000fe20000000000 */
[----:B0-----:R-:W-:Y:S01]  /*53d0*/  IADD3 R4, P2, PT, R4, 0x4000, RZ ;  /* 0x0000400004047810 */ /* 0x001fe20007f5e0ff */
[----:B------:R-:W-:-:S04]  /*53e0*/  VIADD R45, R45, 0x800 ;  /* 0x000008002d2d7836 */ /* 0x000fc80000000000 */
[----:B------:R-:W-:Y:S01]  /*53f0*/  IMAD.X R5, RZ, RZ, R5, P2 ;  /* 0x000000ffff057224 */ /* 0x000fe200010e0605 */
        /* <DEDUP_REMOVED lines=25> */
.L_x_55:
[----:B------:R-:W-:Y:S05]  /*5590*/  BSYNC.RECONVERGENT B2 ;  /* 0x0000000000027941 */ /* 0x000fea0003800200 */
.L_x_54:
[----:B------:R-:W-:-:S13]  /*55a0*/  ISETP.LT.OR P0, PT, R43, R0, P0 ;  /* 0x000000002b00720c */ /* 0x000fda0000701670 */
[----:B------:R-:W-:Y:S05]  /*55b0*/  @!P0 BRA `(.L_x_47) ;  /* 0x0000000000488947 */ /* 0x000fea0003800000 */
[----:B------:R-:W0:Y:S01]  /*55c0*/  LDC.64 R6, c[0x0][0x380] ;  /* 0x0000e000ff067b82 */ /* 0x000e220000000a00 */
[----:B------:R-:W2:Y:S04]  /*55d0*/  LDG.E.64.CONSTANT R8, desc[UR6][R4.64+-0x800] ;  /* 0xfff8000604087981 */ /* 0x000ea8000c1e9b00 */
[----:B------:R-:W3:Y:S04]  /*55e0*/  LDG.E.64.CONSTANT R10, desc[UR6][R4.64] ;  /* 0x00000006040a7981 */ /* 0x000ee8000c1e9b00 */
[----:B------:R-:W4:Y:S01]  /*55f0*/  LDG.E.64.CONSTANT R12, desc[UR6][R4.64+0x800] ;  /* 0x00080006040c7981 */ /* 0x000f22000c1e9b00 */
[----:B0-----:R-:W-:-:S06]  /*5600*/  IMAD.WIDE.U32 R6, R45, 0x8, R6 ;  /* 0x000000082d067825 */ /* 0x001fcc00078e0006 */
[----:B------:R-:W5:Y:S02]  /*5610*/  LDG.E.64.CONSTANT R6, desc[UR6][R6.64] ;  /* 0x0000000606067981 */ /* 0x000f64000c1e9b00 */
[----:B-----5:R-:W-:-:S06]  /*5620*/  DSETP.GEU.AND P0, PT, R2, R6, PT ;  /* 0x000000060200722a */ /* 0x020fcc0003f0e000 */
        /* <DEDUP_REMOVED lines=10> */
[----:B------:R-:W-:-:S07]  /*56d0*/  FSEL R3, R13, R3, !P0 ;  /* 0x000000030d037208 */ /* 0x000fce0004000000 */
.L_x_47:
[----:B------:R-:W-:Y:S05]  /*56e0*/  BSYNC.RECONVERGENT B1 ;  /* 0x0000000000017941 */ /* 0x000fea0003800200 */
.L_x_45:
        /* <DEDUP_REMOVED lines=54> */
[----:B------:R-:W1:Y:S01]  /*5a50*/  S2UR UR5, SR_CgaCtaId ;  /* 0x00000000000579c3 */ /* 0x000e620000008800 */
[----:B------:R-:W-:Y:S02]  /*5a60*/  UMOV UR4, 0x400 ;  /* 0x0000040000047882 */ /* 0x000fe40000000000 */
[----:B-1----:R-:W-:-:S09]  /*5a70*/  ULEA UR4, UR5, UR4, 0x18 ;  /* 0x0000000405047291 */ /* 0x002fd2000f8ec0ff */
[----:B0-----:R-:W0:Y:S04]  /*5a80*/  LDS.128 R8, [UR4+0x10] ;  /* 0x00001004ff087984 */ /* 0x001e280008000c00 */
        /* <DEDUP_REMOVED lines=23> */
[----:B------:R-:W-:-:S07]  /*5c00*/  FSEL R7, R3, R5, !P1 ;  /* 0x0000000503077208 */ /* 0x000fce0004800000 */
.L_x_17:
[----:B------:R-:W-:Y:S05]  /*5c10*/  BSYNC.RECONVERGENT B0 ;  /* 0x0000000000007941 */ /* 0x000fea0003800200 */
.L_x_1:
[----:B------:R-:W-:Y:S05]  /*5c20*/  @P0 EXIT ;  /* 0x000000000000094d */ /* 0x000fea0003800000 */
[----:B------:R-:W4:Y:S01]  /*5c30*/  LDCU.64 UR8, c[0x0][0x398] ;  /* 0x00007300ff0877ac */ /* 0x000f220008000a00 */
[----:B---3--:R-:W3:Y:S01]  /*5c40*/  LDC.64 R4, c[0x0][0x388] ;  /* 0x0000e200ff047b82 */ /* 0x008ee20000000a00 */
[----:B------:R-:W0:Y:S01]  /*5c50*/  LDCU.64 UR4, c[0x0][0x398] ;  /* 0x00007300ff0477ac */ /* 0x000e220008000a00 */
[----:B----4-:R-:W-:-:S06]  /*5c60*/  DSETP.GT.AND P0, PT, R6, UR8, PT ;  /* 0x0000000806007e2a */ /* 0x010fcc000bf04000 */
[----:B012---:R-:W-:Y:S02]  /*5c70*/  FSEL R2, R6, UR4, P0 ;  /* 0x0000000406027c08 */ /* 0x007fe40008000000 */
[----:B------:R-:W-:-:S05]  /*5c80*/  FSEL R3, R7, UR5, P0 ;  /* 0x0000000507037c08 */ /* 0x000fca0008000000 */
[----:B---3--:R-:W-:Y:S01]  /*5c90*/  STG.E.64 desc[UR6][R4.64], R2 ;  /* 0x0000000204007986 */ /* 0x008fe2000c101b06 */
[----:B------:R-:W-:Y:S05]  /*5ca0*/  EXIT ;  /* 0x000000000000794d */ /* 0x000fea0003800000 */
.L_x_56:
[----:B------:R-:W-:-:S00]  /*5cb0*/  BRA `(.L_x_56) ;  /* 0xfffffffc00fc7947 */ /* 0x000fc0000383ffff */
[----:B------:R-:W-:-:S00]  /*5cc0*/  NOP ;  /* 0x0000000000007918 */ /* 0x000fc00000000000 */
        /* <DEDUP_REMOVED lines=11> */
.L_x_149:


//--------------------- .text._ZN3cub18CUB_300001_SM_10006detail6reduce18DeviceReduceKernelINS2_10policy_hubIdjN4cuda3__47maximumIvEEE10Policy1000EPdjS8_dNS5_3std3__410__identityEEEvT0_PT3_T1_NS0_13GridEvenShareISI_EET2_T4_ --------------------------
	.section	.text._ZN3cub18CUB_300001_SM_10006detail6reduce18DeviceReduceKernelINS2_10policy_hubIdjN4cuda3__47maximumIvEEE10Policy1000EPdjS8_dNS5_3std3__410__identityEEEvT0_PT3_T1_NS0_13GridEvenShareISI_EET2_T4_,"ax",@progbits
	.align	128
        .global         _ZN3cub18CUB_300001_SM_10006detail6reduce18DeviceReduceKernelINS2_10policy_hubIdjN4cuda3__47maximumIvEEE10Policy1000EPdjS8_dNS5_3std3__410__identityEEEvT0_PT3_T1_NS0_13GridEvenShareISI_EET2_T4_
        .type           _ZN3cub18CUB_300001_SM_10006detail6reduce18DeviceReduceKernelINS2_10policy_hubIdjN4cuda3__47maximumIvEEE10Policy1000EPdjS8_dNS5_3std3__410__identityEEEvT0_PT3_T1_NS0_13GridEvenShareISI_EET2_T4_,@function
        .size           _ZN3cub18CUB_300001_SM_10006detail6reduce18DeviceReduceKernelINS2_10policy_hubIdjN4cuda3__47maximumIvEEE10Policy1000EPdjS8_dNS5_3std3__410__identityEEEvT0_PT3_T1_NS0_13GridEvenShareISI_EET2_T4_,(.L_x_150 - _ZN3cub18CUB_300001_SM_10006detail6reduce18DeviceReduceKernelINS2_10policy_hubIdjN4cuda3__47maximumIvEEE10Policy1000EPdjS8_dNS5_3std3__410__identityEEEvT0_PT3_T1_NS0_13GridEvenShareISI_EET2_T4_)
        .other          _ZN3cub18CUB_300001_SM_10006detail6reduce18DeviceReduceKernelINS2_10policy_hubIdjN4cuda3__47maximumIvEEE10Policy1000EPdjS8_dNS5_3std3__410__identityEEEvT0_PT3_T1_NS0_13GridEvenShareISI_EET2_T4_,@"STO_CUDA_ENTRY STV_DEFAULT"
_ZN3cub18CUB_300001_SM_10006detail6reduce18DeviceReduceKernelINS2_10policy_hubIdjN4cuda3__47maximumIvEEE10Policy1000EPdjS8_dNS5_3std3__410__identityEEEvT0_PT3_T1_NS0_13GridEvenShareISI_EET2_T4_:
.text._ZN3cub18CUB_300001_SM_10006detail6reduce18DeviceReduceKernelINS2_10policy_hubIdjN4cuda3__47maximumIvEEE10Policy1000EPdjS8_dNS5_3std3__410__identityEEEvT0_PT3_T1_NS0_13GridEvenShareISI_EET2_T4_:
[----:B------:R-:W-:Y:S01]  /*0000*/  LDC R1, c[0x0][0x37c] ;  /* 0x0000df00ff017b82 */ /* 0x000fe20000000800 */
[----:B------:R-:W0:Y:S07]  /*0010*/  LDCU UR4, c[0x0][0x380] ;  /* 0x00007000ff0477ac */ /* 0x000e2e0008000800 */
[----:B------:R-:W1:Y:S01]  /*0020*/  S2UR UR16, SR_CTAID.X ;  /* 0x00000000001079c3 */ /* 0x000e620000002500 */
[----:B------:R-:W-:Y:S01]  /*0030*/  BSSY.RECONVERGENT B0, `(.L_x_57) ;  /* 0x00003fa000007945 */ /* 0x000fe20003800200 */
[----:B------:R-:W2:Y:S01]  /*0040*/  LDCU UR5, c[0x0][0x3ac] ;  /* 0x00007580ff0577ac */ /* 0x000ea20008000800 */
[----:B------:R-:W3:Y:S01]  /*0050*/  LDCU.64 UR10, c[0x0][0x358] ;  /* 0x00006b00ff0a77ac */ /* 0x000ee20008000a00 */
[----:B0-----:R-:W-:-:S02]  /*0060*/  ULOP3.LUT UP0, URZ, UR4, 0x1f, URZ, 0xc0, !UPT ;  /* 0x0000001f04ff7892 */ /* 0x001fc4000f80c0ff */
[----:B--2---:R-:W-:-:S07]  /*0070*/  USHF.L.U32 UR5, UR5, 0xb, URZ ;  /* 0x0000000b05057899 */ /* 0x004fce00080006ff */
[----:B---3--:R-:W-:Y:S05]  /*0080*/  BRA.U UP0, `(.L_x_58) ;  /* 0x0000001d00dc7547 */ /* 0x008fea000b800000 */
[----:B------:R-:W1:Y:S02]  /*0090*/  LDCU UR8, c[0x0][0x3a8] ;  /* 0x00007500ff0877ac */ /* 0x000e640008000800 */
[----:B-1----:R-:W-:-:S04]  /*00a0*/  UIMAD UR12, UR16, -0x800, UR8 ;  /* 0xfffff800100c78a4 */ /* 0x002fc8000f8e0208 */
[----:B------:R-:W-:-:S09]  /*00b0*/  UISETP.GT.U32.AND UP0, UPT, UR12, 0x7ff, UPT ;  /* 0x000007ff0c00788c */ /* 0x000fd2000bf04070 */
[----:B------:R-:W-:Y:S05]  /*00c0*/  BRA.U UP0, `(.L_x_59) ;  /* 0x0000001100407547 */ /* 0x000fea000b800000 */
[----:B------:R-:W0:Y:S01]  /*00d0*/  S2R R0, SR_TID.X ;  /* 0x0000000000007919 */ /* 0x000e220000002100 */
[----:B------:R-:W-:Y:S01]  /*00e0*/  BSSY.RECONVERGENT B1, `(.L_x_60) ;  /* 0x000000b000017945 */ /* 0x000fe20003800200 */
[----:B------:R-:W-:Y:S02]  /*00f0*/  CS2R R2, SRZ ;  /* 0x0000000000027805 */ /* 0x000fe4000001ff00 */
[----:B0-----:R-:W-:Y:S01]  /*0100*/  ISETP.GE.U32.AND P0, PT, R0, UR12, PT ;  /* 0x0000000c00007c0c */ /* 0x001fe2000bf06070 */
[----:B------:R-:W-:-:S12]  /*0110*/  IMAD.MOV.U32 R8, RZ, RZ, R0 ;  /* 0x000000ffff087224 */ /* 0x000fd800078e0000 */
[----:B------:R-:W-:Y:S05]  /*0120*/  @P0 BRA `(.L_x_61) ;  /* 0x0000000000180947 */ /* 0x000fea0003800000 */
[----:B------:R-:W0:Y:S01]  /*0130*/  LDC.64 R2, c[0x0][0x380] ;  /* 0x0000e000ff027b82 */ /* 0x000e220000000a00 */
[----:B------:R-:W-:-:S04]  /*0140*/  IMAD.U32 R5, RZ, RZ, UR16 ;  /* 0x00000010ff057e24 */ /* 0x000fc8000f8e00ff */
[----:B------:R-:W-:-:S04]  /*0150*/  IMAD R5, R5, 0x800, R0 ;  /* 0x0000080005057824 */ /* 0x000fc800078e0200 */
[----:B0-----:R-:W-:-:S06]  /*0160*/  IMAD.WIDE.U32 R2, R5, 0x8, R2 ;  /* 0x0000000805027825 */ /* 0x001fcc00078e0002 */
[----:B------:R-:W5:Y:S01]  /*0170*/  LDG.E.64.CONSTANT R2, desc[UR10][R2.64] ;  /* 0x0000000a02027981 */ /* 0x000f62000c1e9b00 */
[----:B------:R-:W-:-:S07]  /*0180*/  VIADD R8, R0, 0x100 ;  /* 0x0000010000087836 */ /* 0x000fce0000000000 */
.L_x_61:
[----:B------:R-:W-:Y:S05]  /*0190*/  BSYNC.RECONVERGENT B1 ;  /* 0x0000000000017941 */ /* 0x000fea0003800200 */
.L_x_60:
[----:B------:R-:W-:Y:S01]  /*01a0*/  ISETP.GE.U32.AND P0, PT, R8, UR12, PT ;  /* 0x0000000c08007c0c */ /* 0x000fe2000bf06070 */
[----:B------:R-:W-:-:S12]  /*01b0*/  BSSY.RECONVERGENT B1, `(.L_x_62) ;  /* 0x000003d000017945 */ /* 0x000fd80003800200 */
[----:B------:R-:W-:Y:S05]  /*01c0*/  @P0 BRA `(.L_x_63) ;  /* 0x0000000000ec0947 */ /* 0x000fea0003800000 */
[----:B------:R-:W-:Y:S01]  /*01d0*/  LOP3.LUT R4, RZ, R8, RZ, 0x33, !PT ;  /* 0x00000008ff047212 */ /* 0x000fe200078e33ff */
[----:B------:R-:W-:Y:S01]  /*01e0*/  IMAD.U32 R6, RZ, RZ, UR16 ;  /* 0x00000010ff067e24 */ /* 0x000fe2000f8e00ff */
[----:B------:R-:W-:Y:S03]  /*01f0*/  BSSY.RECONVERGENT B2, `(.L_x_64) ;  /* 0x0000017000027945 */ /* 0x000fe60003800200 */
[----:B------:R-:W-:-:S04]  /*0200*/  VIADD R5, R4, UR8 ;  /* 0x0000000804057c36 */ /* 0x000fc80008000000 */
[----:B------:R-:W-:Y:S01]  /*0210*/  IMAD R4, R6, -0x800, R5 ;  /* 0xfffff80006047824 */ /* 0x000fe200078e0205 */
[----:B------:R-:W-:-:S04]  /*0220*/  LOP3.LUT R6, R5, 0x300, RZ, 0xc0, !PT ;  /* 0x0000030005067812 */ /* 0x000fc800078ec0ff */
[----:B------:R-:W-:Y:S02]  /*0230*/  ISETP.NE.AND P0, PT, R6, 0x300, PT ;  /* 0x000003000600780c */ /* 0x000fe40003f05270 */
[----:B------:R-:W-:-:S11]  /*0240*/  ISETP.GE.U32.AND P2, PT, R4, 0x300, PT ;  /* 0x000003000400780c */ /* 0x000fd60003f46070 */
[----:B------:R-:W-:Y:S05]  /*0250*/  @!P0 BRA `(.L_x_65) ;  /* 0x0000000000408947 */ /* 0x000fea0003800000 */
[----:B------:R-:W0:Y:S01]  /*0260*/  LDC.64 R6, c[0x0][0x380] ;  /* 0x0000e000ff067b82 */ /* 0x000e220000000a00 */
[----:B------:R-:W-:Y:S01]  /*0270*/  LEA.HI R4, R5, 0x1, RZ, 0x18 ;  /* 0x0000000105047811 */ /* 0x000fe200078fc0ff */
[----:B------:R-:W-:-:S03]  /*0280*/  IMAD.U32 R9, RZ, RZ, UR16 ;  /* 0x00000010ff097e24 */ /* 0x000fc6000f8e00ff */
[----:B------:R-:W-:Y:S01]  /*0290*/  LOP3.LUT R4, R4, 0x3, RZ, 0xc0, !PT ;  /* 0x0000000304047812 */ /* 0x000fe200078ec0ff */
[----:B------:R-:W-:-:S04]  /*02a0*/  IMAD R9, R9, 0x800, R8 ;  /* 0x0000080009097824 */ /* 0x000fc800078e0208 */
[----:B------:R-:W-:-:S07]  /*02b0*/  IMAD.MOV R10, RZ, RZ, -R4 ;  /* 0x000000ffff0a7224 */ /* 0x000fce00078e0a04 */
.L_x_66:
[----:B0-----:R-:W-:-:S06]  /*02c0*/  IMAD.WIDE.U32 R4, R9, 0x8, R6 ;  /* 0x0000000809047825 */ /* 0x001fcc00078e0006 */
[----:B------:R-:W2:Y:S01]  /*02d0*/  LDG.E.64.CONSTANT R4, desc[UR10][R4.64] ;  /* 0x0000000a04047981 */ /* 0x000ea2000c1e9b00 */
[----:B------:R-:W-:Y:S02]  /*02e0*/  VIADD R10, R10, 0x1 ;  /* 0x000000010a0a7836 */ /* 0x000fe40000000000 */
[----:B------:R-:W-:Y:S02]  /*02f0*/  VIADD R8, R8, 0x100 ;  /* 0x0000010008087836 */ /* 0x000fe40000000000 */
[----:B------:R-:W-:Y:S01]  /*0300*/  VIADD R9, R9, 0x100 ;  /* 0x0000010009097836 */ /* 0x000fe20000000000 */
[----:B------:R-:W-:Y:S01]  /*0310*/  ISETP.NE.AND P1, PT, R10, RZ, PT ;  /* 0x000000ff0a00720c */ /* 0x000fe20003f25270 */
[----:B--2--5:R-:W-:-:S06]  /*0320*/  DSETP.GEU.AND P0, PT, R2, R4, PT ;  /* 0x000000040200722a */ /* 0x024fcc0003f0e000 */
[----:B------:R-:W-:Y:S02]  /*0330*/  FSEL R2, R4, R2, !P0 ;  /* 0x0000000204027208 */ /* 0x000fe40004000000 */
[----:B------:R-:W-:-:S04]  /*0340*/  FSEL R3, R5, R3, !P0 ;  /* 0x0000000305037208 */ /* 0x000fc80004000000 */
[----:B------:R-:W-:Y:S05]  /*0350*/  @P1 BRA `(.L_x_66) ;  /* 0xfffffffc00d81947 */ /* 0x000fea000383ffff */
.L_x_65:
[----:B------:R-:W-:Y:S05]  /*0360*/  BSYNC.RECONVERGENT B2 ;  /* 0x0000000000027941 */ /* 0x000fea0003800200 */
.L_x_64:
[----:B------:R-:W-:Y:S05]  /*0370*/  @!P2 BRA `(.L_x_63) ;  /* 0x000000000080a947 */ /* 0x000fea0003800000 */
[----:B------:R-:W0:Y:S01]  /*0380*/  LDC.64 R4, c[0x0][0x380] ;  /* 0x0000e000ff047b82 */ /* 0x000e220000000a00 */
[----:B------:R-:W-:Y:S02]  /*0390*/  IMAD.U32 R7, RZ, RZ, UR16 ;  /* 0x00000010ff077e24 */ /* 0x000fe4000f8e00ff */
[----:B------:R-:W-:Y:S02]  /*03a0*/  VIADD R6, R8, 0x200 ;  /* 0x0000020008067836 */ /* 0x000fe40000000000 */
[----:B------:R-:W-:-:S07]  /*03b0*/  IMAD R7, R7, 0x800, R8 ;  /* 0x0000080007077824 */ /* 0x000fce00078e0208 */
.L_x_67:
[----:B0-----:R-:W-:-:S04]  /*03c0*/  IMAD.WIDE.U32 R8, R7, 0x8, R4 ;  /* 0x0000000807087825 */ /* 0x001fc800078e0004 */
[----:B------:R-:W-:Y:S02]  /*03d0*/  VIADD R11, R7, 0x100 ;  /* 0x00000100070b7836 */ /* 0x000fe40000000000 */
[----:B------:R-:W2:Y:S02]  /*03e0*/  LDG.E.64.CONSTANT R8, desc[UR10][R8.64] ;  /* 0x0000000a08087981 */ /* 0x000ea4000c1e9b00 */
[----:B------:R-:W-:-:S04]  /*03f0*/  IMAD.WIDE.U32 R10, R11, 0x8, R4 ;  /* 0x000000080b0a7825 */ /* 0x000fc800078e0004 */
[----:B------:R-:W-:Y:S02]  /*0400*/  VIADD R13, R7, 0x200 ;  /* 0x00000200070d7836 */ /* 0x000fe40000000000 */
[----:B------:R-:W3:Y:S02]  /*0410*/  LDG.E.64.CONSTANT R10, desc[UR10][R10.64] ;  /* 0x0000000a0a0a7981 */ /* 0x000ee4000c1e9b00 */
[----:B------:R-:W-:-:S04]  /*0420*/  IMAD.WIDE.U32 R12, R13, 0x8, R4 ;  /* 0x000000080d0c7825 */ /* 0x000fc800078e0004 */
[----:B------:R-:W-:Y:S02]  /*0430*/  VIADD R15, R7, 0x300 ;  /* 0x00000300070f7836 */ /* 0x000fe40000000000 */
[----:B------:R-:W4:Y:S02]  /*0440*/  LDG.E.64.CONSTANT R12, desc[UR10][R12.64] ;  /* 0x0000000a0c0c7981 */ /* 0x000f24000c1e9b00 */
[----:B------:R-:W-:-:S06]  /*0450*/  IMAD.WIDE.U32 R14, R15, 0x8, R4 ;  /* 0x000000080f0e7825 */ /* 0x000fcc00078e0004 */
[----:B------:R-:W4:Y:S01]  /*0460*/  LDG.E.64.CONSTANT R14, desc[UR10][R14.64] ;  /* 0x0000000a0e0e7981 */ /* 0x000f22000c1e9b00 */
[----:B------:R-:W-:Y:S01]  /*0470*/  VIADD R7, R7, 0x400 ;  /* 0x0000040007077836 */ /* 0x000fe20000000000 */
[----:B--2--5:R-:W-:-:S06]  /*0480*/  DSETP.GEU.AND P0, PT, R2, R8, PT ;  /* 0x000000080200722a */ /* 0x024fcc0003f0e000 */
[----:B------:R-:W-:Y:S01]  /*0490*/  FSEL R2, R8, R2, !P0 ;  /* 0x0000000208027208 */ /* 0x000fe20004000000 */
[C---:B------:R-:W-:Y:S01]  /*04a0*/  VIADD R8, R6.reuse, 0x200 ;  /* 0x0000020006087836 */ /* 0x040fe20000000000 */
[----:B------:R-:W-:Y:S01]  /*04b0*/  FSEL R3, R9, R3, !P0 ;  /* 0x0000000309037208 */ /* 0x000fe20004000000 */
[----:B------:R-:W-:-:S03]  /*04c0*/  VIADD R6, R6, 0x400 ;  /* 0x0000040006067836 */ /* 0x000fc60000000000 */
[----:B------:R-:W-:Y:S02]  /*04d0*/  ISETP.GE.AND P1, PT, R8, UR12, PT ;  /* 0x0000000c08007c0c */ /* 0x000fe4000bf26270 */
        /* <DEDUP_REMOVED lines=8> */
[----:B------:R-:W-:Y:S01]  /*0560*/  FSEL R3, R15, R3, !P0 ;  /* 0x000000030f037208 */ /* 0x000fe20004000000 */
[----:B------:R-:W-:Y:S06]  /*0570*/  @!P1 BRA `(.L_x_67) ;  /* 0xfffffffc00909947 */ /* 0x000fec000383ffff */
.L_x_63:
[----:B------:R-:W-:Y:S05]  /*0580*/  BSYNC.RECONVERGENT B1 ;  /* 0x0000000000017941 */ /* 0x000fea0003800200 */
.L_x_62:
[----:B------:R-:W-:-:S09]  /*0590*/  UISETP.GE.U32.AND UP0, UPT, UR12, 0x100, UPT ;  /* 0x000001000c00788c */ /* 0x000fd2000bf06070 */
[----:B------:R-:W-:Y:S05]  /*05a0*/  BRA.U !UP0, `(.L_x_68) ;  /* 0x00000005082c7547 */ /* 0x000fea000b800000 */
        /* <DEDUP_REMOVED lines=11> */
[----:B------:R-:W-:Y:S04]  /*0660*/  SHFL.DOWN PT, R6, R4, 0x2, 0x1f ;  /* 0x08401f0004067f89 */ /* 0x000fe800000e0000 */
[----:B------:R-:W0:Y:S01]  /*0670*/  SHFL.DOWN PT, R7, R5, 0x2, 0x1f ;  /* 0x08401f0005077f89 */ /* 0x000e2200000e0000 */
[----:B------:R-:W1:Y:S01]  /*0680*/  @!P2 S2R R8, SR_CgaCtaId ;  /* 0x000000000008a919 */ /* 0x000e620000008800 */
[----:B0-----:R-:W-:-:S06]  /*0690*/  DSETP.GEU.AND P1, PT, R4, R6, PT ;  /* 0x000000060400722a */ /* 0x001fcc0003f2e000 */
[----:B------:R-:W-:Y:S02]  /*06a0*/  @!P0 FSEL R4, R6, R4, !P1 ;  /* 0x0000000406048208 */ /* 0x000fe40004800000 */
[----:B------:R-:W-:Y:S02]  /*06b0*/  @!P0 FSEL R5, R7, R5, !P1 ;  /* 0x0000000507058208 */ /* 0x000fe40004800000 */
[----:B------:R-:W-:Y:S01]  /*06c0*/  ISETP.GT.AND P0, PT, R9, 0x1b, PT ;  /* 0x0000001b0900780c */ /* 0x000fe20003f04270 */
[----:B------:R-:W-:Y:S01]  /*06d0*/  SHFL.DOWN PT, R2, R4, 0x4, 0x1f ;  /* 0x08801f0004027f89 */ /* 0x000fe200000e0000 */
[----:B------:R-:W-:Y:S02]  /*06e0*/  @!P2 MOV R7, 0x400 ;  /* 0x000004000007a802 */ /* 0x000fe40000000f00 */
[----:B------:R-:W-:Y:S01]  /*06f0*/  @!P2 SHF.R.U32.HI R6, RZ, 0x2, R0 ;  /* 0x00000002ff06a819 */ /* 0x000fe20000011600 */
[----:B------:R-:W0:Y:S01]  /*0700*/  SHFL.DOWN PT, R3, R5, 0x4, 0x1f ;  /* 0x08801f0005037f89 */ /* 0x000e2200000e0000 */
[----:B-1----:R-:W-:-:S02]  /*0710*/  @!P2 LEA R11, R8, R7, 0x18 ;  /* 0x00000007080ba211 */ /* 0x002fc400078ec0ff */
[----:B------:R-:W-:-:S05]  /*0720*/  @!P2 LOP3.LUT R8, R6, 0xf8, RZ, 0xc0, !PT ;  /* 0x000000f80608a812 */ /* 0x000fca00078ec0ff */
        /* <DEDUP_REMOVED lines=26> */
[----:B-1----:R-:W1:Y:S04]  /*08d0*/  LDS.128 R4, [UR4+0x20] ;  /* 0x00002004ff047984 */ /* 0x002e680008000c00 */
[----:B------:R-:W2:Y:S01]  /*08e0*/  LDS.128 R8, [UR4+0x30] ;  /* 0x00003004ff087984 */ /* 0x000ea20008000c00 */
        /* <DEDUP_REMOVED lines=8> */
[----:B------:R-:W-:Y:S02]  /*0970*/  FSEL R5, R5, R3, !P1 ;  /* 0x0000000305057208 */ /* 0x000fe40004800000 */
[----:B------:R-:W0:Y:S04]  /*0980*/  LDS.64 R2, [UR4+0x40] ;  /* 0x00004004ff027984 */ /* 0x000e280008000a00 */
[----:B------:R-:W-:-:S06]  /*0990*/  DSETP.GEU.AND P1, PT, R4, R6, PT ;  /* 0x000000060400722a */ /* 0x000fcc0003f2e000 */
[----:B------:R-:W-:Y:S02]  /*09a0*/  FSEL R4, R6, R4, !P1 ;  /* 0x0000000406047208 */ /* 0x000fe40004800000 */
[----:B------:R-:W-:-:S06]  /*09b0*/  FSEL R5, R7, R5, !P1 ;  /* 0x0000000507057208 */ /* 0x000fcc0004800000 */
[----:B--2---:R-:W-:-:S06]  /*09c0*/  DSETP.GEU.AND P1, PT, R4, R8, PT ;  /* 0x000000080400722a */ /* 0x004fcc0003f2e000 */
[----:B------:R-:W-:Y:S02]  /*09d0*/  FSEL R4, R8, R4, !P1 ;  /* 0x0000000408047208 */ /* 0x000fe40004800000 */
[----:B------:R-:W-:-:S06]  /*09e0*/  FSEL R5, R9, R5, !P1 ;  /* 0x0000000509057208 */ /* 0x000fcc0004800000 */
[----:B------:R-:W-:-:S06]  /*09f0*/  DSETP.GEU.AND P1, PT, R4, R10, PT ;  /* 0x0000000a0400722a */ /* 0x000fcc0003f2e000 */
[----:B------:R-:W-:Y:S02]  /*0a00*/  FSEL R4, R10, R4, !P1 ;  /* 0x000000040a047208 */ /* 0x000fe40004800000 */
[----:B------:R-:W-:-:S06]  /*0a10*/  FSEL R5, R11, R5, !P1 ;  /* 0x000000050b057208 */ /* 0x000fcc0004800000 */
[----:B0-----:R-:W-:-:S06]  /*0a20*/  DSETP.GEU.AND P1, PT, R4, R2, PT ;  /* 0x000000020400722a */ /* 0x001fcc0003f2e000 */
[----:B------:R-:W-:Y:S02]  /*0a30*/  FSEL R2, R2, R4, !P1 ;  /* 0x0000000402027208 */ /* 0x000fe40004800000 */
[----:B------:R-:W-:Y:S01]  /*0a40*/  FSEL R3, R3, R5, !P1 ;  /* 0x0000000503037208 */ /* 0x000fe20004800000 */
[----:B------:R-:W-:Y:S06]  /*0a50*/  BRA `(.L_x_69) ;  /* 0x00000034005c7947 */ /* 0x000fec0003800000 */
.L_x_68:
[----:B------:R-:W-:Y:S01]  /*0a60*/  LOP3.LUT R4, R0, 0x3e0, RZ, 0xc0, !PT ;  /* 0x000003e000047812 */ /* 0x000fe200078ec0ff */
[----:B------:R-:W0:Y:S04]  /*0a70*/  S2R R10, SR_LANEID ;  /* 0x00000000000a7919 */ /* 0x000e280000000000 */
[----:B------:R-:W-:Y:S01]  /*0a80*/  VIADD R5, R4, 0x20 ;  /* 0x0000002004057836 */ /* 0x000fe20000000000 */
[----:B------:R-:W-:-:S04]  /*0a90*/  LOP3.LUT R4, RZ, R4, RZ, 0x33, !PT ;  /* 0x00000004ff047212 */ /* 0x000fc800078e33ff */
[----:B------:R-:W-:Y:S01]  /*0aa0*/  ISETP.GT.U32.AND P0, PT, R5, UR12, PT ;  /* 0x0000000c05007c0c */ /* 0x000fe2000bf04070 */
[----:B------:R-:W-:-:S05]  /*0ab0*/  VIADD R4, R4, UR12 ;  /* 0x0000000c04047c36 */ /* 0x000fca0008000000 */
[----:B------:R-:W-:-:S05]  /*0ac0*/  SEL R5, R4, 0x1f, P0 ;  /* 0x0000001f04057807 */ /* 0x000fca0000000000 */
[----:B-----5:R-:W-:Y:S04]  /*0ad0*/  SHFL.DOWN PT, R6, R2, 0x1, R5 ;  /* 0x0820000002067989 */ /* 0x020fe800000e0005 */
[----:B------:R-:W1:Y:S01]  /*0ae0*/  SHFL.DOWN PT, R7, R3, 0x1, R5 ;  /* 0x0820000003077989 */ /* 0x000e6200000e0005 */
[----:B0-----:R-:W-:Y:S01]  /*0af0*/  ISETP.GE.AND P0, PT, R10, R5, PT ;  /* 0x000000050a00720c */ /* 0x001fe20003f06270 */
[----:B-1----:R-:W-:-:S06]  /*0b00*/  DSETP.GEU.AND P1, PT, R2, R6, PT ;  /* 0x000000060200722a */ /* 0x002fcc0003f2e000 */
[-C--:B------:R-:W-:Y:S01]  /*0b10*/  FSEL R9, R6, R2.reuse, !P1 ;  /* 0x0000000206097208 */ /* 0x080fe20004800000 */
[----:B------:R-:W-:Y:S01]  /*0b20*/  VIADD R6, R10, 0x2 ;  /* 0x000000020a067836 */ /* 0x000fe20000000000 */
[-C--:B------:R-:W-:Y:S02]  /*0b30*/  FSEL R7, R7, R3.reuse, !P1 ;  /* 0x0000000307077208 */ /* 0x080fe40004800000 */
[----:B------:R-:W-:Y:S02]  /*0b40*/  FSEL R4, R9, R2, !P0 ;  /* 0x0000000209047208 */ /* 0x000fe40004000000 */
[----:B------:R-:W-:Y:S02]  /*0b50*/  FSEL R7, R7, R3, !P0 ;  /* 0x0000000307077208 */ /* 0x000fe40004000000 */
[----:B------:R-:W-:Y:S01]  /*0b60*/  ISETP.GT.AND P0, PT, R6, R5, PT ;  /* 0x000000050600720c */ /* 0x000fe20003f04270 */
[----:B------:R-:W-:Y:S01]  /*0b70*/  SHFL.DOWN PT, R8, R4, 0x2, R5 ;  /* 0x0840000004087989 */ /* 0x000fe200000e0005 */
[----:B------:R-:W-:-:S03]  /*0b80*/  IMAD.MOV.U32 R6, RZ, RZ, R4 ;  /* 0x000000ffff067224 */ /* 0x000fc600078e0004 */
[----:B------:R-:W0:Y:S03]  /*0b90*/  SHFL.DOWN PT, R9, R7, 0x2, R5 ;  /* 0x0840000007097989 */ /* 0x000e2600000e0005 */
[----:B0-----:R-:W-:Y:S01]  /*0ba0*/  DSETP.GEU.AND P1, PT, R6, R8, PT ;  /* 0x000000080600722a */ /* 0x001fe20003f2e000 */
[----:B------:R-:W-:-:S05]  /*0bb0*/  VIADD R6, R10, 0x4 ;  /* 0x000000040a067836 */ /* 0x000fca0000000000 */
[----:B------:R-:W-:Y:S02]  /*0bc0*/  @!P0 FSEL R4, R8, R4, !P1 ;  /* 0x0000000408048208 */ /* 0x000fe40004800000 */
[----:B------:R-:W-:Y:S02]  /*0bd0*/  @!P0 FSEL R7, R9, R7, !P1 ;  /* 0x0000000709078208 */ /* 0x000fe40004800000 */
        /* <DEDUP_REMOVED lines=10> */
[----:B------:R-:W-:Y:S01]  /*0c80*/  IMAD.MOV.U32 R6, RZ, RZ, R4 ;  /* 0x000000ffff067224 */ /* 0x000fe200078e0004 */
[C---:B------:R-:W-:Y:S02]  /*0c90*/  ISETP.NE.AND P0, PT, R10.reuse, RZ, PT ;  /* 0x000000ff0a00720c */ /* 0x040fe40003f05270 */
[----:B------:R-:W0:Y:S11]  /*0ca0*/  SHFL.DOWN PT, R3, R7, 0x8, R5 ;  /* 0x0900000007037989 */ /* 0x000e3600000e0005 */
[----:B------:R-:W1:Y:S01]  /*0cb0*/  @!P0 S2R R9, SR_CgaCtaId ;  /* 0x0000000000098919 */ /* 0x000e620000008800 */
[----:B------:R-:W-:Y:S01]  /*0cc0*/  @!P0 MOV R8, 0x400 ;  /* 0x0000040000088802 */ /* 0x000fe20000000f00 */
[----:B0-----:R-:W-:Y:S01]  /*0cd0*/  DSETP.GEU.AND P2, PT, R6, R2, PT ;  /* 0x000000020600722a */ /* 0x001fe20003f4e000 */
[----:B------:R-:W-:-:S05]  /*0ce0*/  VIADD R6, R10, 0x10 ;  /* 0x000000100a067836 */ /* 0x000fca0000000000 */
[----:B------:R-:W-:Y:S02]  /*0cf0*/  @!P1 FSEL R4, R2, R4, !P2 ;  /* 0x0000000402049208 */ /* 0x000fe40005000000 */
[----:B------:R-:W-:Y:S02]  /*0d00*/  @!P1 FSEL R7, R3, R7, !P2 ;  /* 0x0000000703079208 */ /* 0x000fe40005000000 */
[----:B------:R-:W-:Y:S01]  /*0d10*/  ISETP.GT.AND P1, PT, R6, R5, PT ;  /* 0x000000050600720c */ /* 0x000fe20003f24270 */
[----:B------:R-:W-:Y:S01]  /*0d20*/  SHFL.DOWN PT, R2, R4, 0x10, R5 ;  /* 0x0a00000004027989 */ /* 0x000fe200000e0005 */
[----:B------:R-:W-:-:S03]  /*0d30*/  @!P0 SHF.R.U32.HI R6, RZ, 0x2, R0 ;  /* 0x00000002ff068819 */ /* 0x000fc60000011600 */
[----:B------:R0:W2:Y:S01]  /*0d40*/  SHFL.DOWN PT, R3, R7, 0x10, R5 ;  /* 0x0a00000007037989 */ /* 0x0000a200000e0005 */
[----:B------:R-:W-:Y:S02]  /*0d50*/  @!P0 LOP3.LUT R6, R6, 0xf8, RZ, 0xc0, !PT ;  /* 0x000000f806068812 */ /* 0x000fe400078ec0ff */
[----:B-1----:R-:W-:-:S05]  /*0d60*/  @!P0 LEA R9, R9, R8, 0x18 ;  /* 0x0000000809098211 */ /* 0x002fca00078ec0ff */
[----:B------:R-:W-:Y:S02]  /*0d70*/  @!P0 IMAD.IADD R9, R6, 0x1, R9 ;  /* 0x0000000106098824 */ /* 0x000fe400078e0209 */
[----:B0-----:R-:W-:-:S06]  /*0d80*/  IMAD.MOV.U32 R5, RZ, RZ, R7 ;  /* 0x000000ffff057224 */ /* 0x001fcc00078e0007 */
[----:B--2---:R-:W-:-:S06]  /*0d90*/  DSETP.GEU.AND P2, PT, R4, R2, PT ;  /* 0x000000020400722a */ /* 0x004fcc0003f4e000 */
[----:B------:R-:W-:Y:S02]  /*0da0*/  @!P1 FSEL R4, R2, R4, !P2 ;  /* 0x0000000402049208 */ /* 0x000fe40005000000 */
[----:B------:R-:W-:-:S03]  /*0db0*/  @!P1 FSEL R7, R3, R7, !P2 ;  /* 0x0000000703079208 */ /* 0x000fc60005000000 */
[----:B------:R-:W-:Y:S02]  /*0dc0*/  IMAD.MOV.U32 R2, RZ, RZ, R4 ;  /* 0x000000ffff027224 */ /* 0x000fe400078e0004 */
[----:B------:R-:W-:-:S05]  /*0dd0*/  IMAD.MOV.U32 R3, RZ, RZ, R7 ;  /* 0x000000ffff037224 */ /* 0x000fca00078e0007 */
[----:B------:R1:W-:Y:S01]  /*0de0*/  @!P0 STS.64 [R9+0x8], R2 ;  /* 0x0000080209008388 */ /* 0x0003e20000000a00 */
[----:B------:R-:W-:Y:S01]  /*0df0*/  BAR.SYNC.DEFER_BLOCKING 0x0 ;  /* 0x0000000000007b1d */ /* 0x000fe20000010000 */
[----:B------:R-:W-:-:S13]  /*0e00*/  ISETP.NE.AND P0, PT, R0, RZ, PT ;  /* 0x000000ff0000720c */ /* 0x000fda0003f05270 */
[----:B-1----:R-:W-:Y:S05]  /*0e10*/  @P0 BRA `(.L_x_69) ;  /* 0x00000030006c0947 */ /* 0x002fea0003800000 */
[----:B------:R-:W0:Y:S01]  /*0e20*/  S2UR UR5, SR_CgaCtaId ;  /* 0x00000000000579c3 */ /* 0x000e220000008800 */
[----:B------:R-:W-:Y:S01]  /*0e30*/  UMOV UR4, 0x400 ;  /* 0x0000040000047882 */ /* 0x000fe20000000000 */
[----:B------:R-:W-:Y:S02]  /*0e40*/  UISETP.GT.U32.AND UP0, UPT, UR12, 0x20, UPT ;  /* 0x000000200c00788c */ /* 0x000fe4000bf04070 */
[----:B------:R-:W-:-:S04]  /*0e50*/  UISETP.GT.U32.AND UP1, UPT, UR12, 0x40, UPT ;  /* 0x000000400c00788c */ /* 0x000fc8000bf24070 */
[----:B------:R-:W-:Y:S01]  /*0e60*/  PLOP3.LUT P3, PT, PT, PT, UP0, 0x80, 0x8 ;  /* 0x000000000008781c */ /* 0x000fe20003f6f008 */
[----:B------:R-:W-:Y:S01]  /*0e70*/  UISETP.GT.U32.AND UP0, UPT, UR12, 0x60, UPT ;  /* 0x000000600c00788c */ /* 0x000fe2000bf04070 */
[----:B------:R-:W-:Y:S01]  /*0e80*/  PLOP3.LUT P2, PT, PT, PT, UP1, 0x80, 0x8 ;  /* 0x000000000008781c */ /* 0x000fe20003f4f018 */
[----:B0-----:R-:W-:-:S09]  /*0e90*/  ULEA UR4, UR5, UR4, 0x18 ;  /* 0x0000000405047291 */ /* 0x001fd2000f8ec0ff */
[----:B------:R-:W0:Y:S04]  /*0ea0*/  LDS.128 R12, [UR4+0x10] ;  /* 0x00001004ff0c7984 */ /* 0x000e280008000c00 */
[----:B------:R-:W1:Y:S01]  /*0eb0*/  LDS.128 R4, [UR4+0x20] ;  /* 0x00002004ff047984 */ /* 0x000e620008000c00 */
[----:B0-----:R-:W-:-:S06]  /*0ec0*/  DSETP.GEU.AND P1, PT, R2, R12, PT ;  /* 0x0000000c0200722a */ /* 0x001fcc0003f2e000 */
[-C--:B------:R-:W-:Y:S02]  /*0ed0*/  FSEL R9, R12, R2.reuse, !P1 ;  /* 0x000000020c097208 */ /* 0x080fe40004800000 */
[-C--:B------:R-:W-:Y:S02]  /*0ee0*/  FSEL R11, R13, R3.reuse, !P1 ;  /* 0x000000030d0b7208 */ /* 0x080fe40004800000 */
[----:B------:R-:W-:Y:S02]  /*0ef0*/  FSEL R13, R9, R2, P3 ;  /* 0x00000002090d7208 */ /* 0x000fe40001800000 */
[----:B------:R-:W-:Y:S02]  /*0f00*/  FSEL R0, R11, R3, P3 ;  /* 0x000000030b007208 */ /* 0x000fe40001800000 */
[----:B------:R-:W-:Y:S01]  /*0f10*/  PLOP3.LUT P1, PT, PT, PT, UP0, 0x80, 0x8 ;  /* 0x000000000008781c */ /* 0x000fe20003f2f008 */
[----:B------:R-:W-:Y:S01]  /*0f20*/  IMAD.MOV.U32 R2, RZ, RZ, R13 ;  /* 0x000000ffff027224 */ /* 0x000fe200078e000d */
[----:B------:R-:W0:Y:S01]  /*0f30*/  LDS.128 R8, [UR4+0x30] ;  /* 0x00003004ff087984 */ /* 0x000e220008000c00 */
[----:B------:R-:W-:Y:S01]  /*0f40*/  IMAD.MOV.U32 R3, RZ, RZ, R0 ;  /* 0x000000ffff037224 */ /* 0x000fe200078e0000 */
[----:B------:R-:W-:-:S05]  /*0f50*/  UISETP.GT.U32.AND UP0, UPT, UR12, 0x80, UPT ;  /* 0x000000800c00788c */ /* 0x000fca000bf04070 */
[----:B------:R-:W-:-:S06]  /*0f60*/  DSETP.GEU.AND P3, PT, R2, R14, PT ;  /* 0x0000000e0200722a */ /* 0x000fcc0003f6e000 */
[----:B------:R-:W-:Y:S02]  /*0f70*/  @P2 FSEL R13, R14, R13, !P3 ;  /* 0x0000000d0e0d2208 */ /* 0x000fe40005800000 */
[----:B------:R-:W-:Y:S02]  /*0f80*/  @P2 FSEL R0, R15, R0, !P3 ;  /* 0x000000000f002208 */ /* 0x000fe40005800000 */
[----:B------:R-:W-:Y:S01]  /*0f90*/  PLOP3.LUT P2, PT, PT, PT, UP0, 0x80, 0x8 ;  /* 0x000000000008781c */ /* 0x000fe20003f4f008 */
[----:B------:R-:W-:Y:S01]  /*0fa0*/  IMAD.MOV.U32 R2, RZ, RZ, R13 ;  /* 0x000000ffff027224 */ /* 0x000fe200078e000d */
[----:B------:R-:W-:Y:S01]  /*0fb0*/  UISETP.GT.U32.AND UP0, UPT, UR12, 0xa0, UPT ;  /* 0x000000a00c00788c */ /* 0x000fe2000bf04070 */
[----:B------:R-:W-:-:S06]  /*0fc0*/  IMAD.MOV.U32 R3, RZ, RZ, R0 ;  /* 0x000000ffff037224 */ /* 0x000fcc00078e0000 */
[----:B-1----:R-:W-:Y:S01]  /*0fd0*/  DSETP.GEU.AND P3, PT, R2, R4, PT ;  /* 0x000000040200722a */ /* 0x002fe20003f6e000 */
[----:B------:R-:W1:Y:S05]  /*0fe0*/  LDS.64 R2, [UR4+0x40] ;  /* 0x00004004ff027984 */ /* 0x000e6a0008000a00 */
[----:B------:R-:W-:Y:S02]  /*0ff0*/  @P1 FSEL R13, R4, R13, !P3 ;  /* 0x0000000d040d1208 */ /* 0x000fe40005800000 */
[----:B------:R-:W-:Y:S02]  /*1000*/  @P1 FSEL R0, R5, R0, !P3 ;  /* 0x0000000005001208 */ /* 0x000fe40005800000 */
[----:B------:R-:W-:Y:S01]  /*1010*/  PLOP3.LUT P1, PT, PT, PT, UP0, 0x80, 0x8 ;  /* 0x000000000008781c */ /* 0x000fe20003f2f008 */
[----:B------:R-:W-:Y:S01]  /*1020*/  IMAD.MOV.U32 R4, RZ, RZ, R13 ;  /* 0x000000ffff047224 */ /* 0x000fe200078e000d */
[----:B------:R-:W-:Y:S01]  /*1030*/  UISETP.GT.U32.AND UP0, UPT, UR12, 0xc0, UPT ;  /* 0x000000c00c00788c */ /* 0x000fe2000bf04070 */
[----:B------:R-:W-:-:S06]  /*1040*/  IMAD.MOV.U32 R5, RZ, RZ, R0 ;  /* 0x000000ffff057224 */ /* 0x000fcc00078e0000 */
[----:B------:R-:W-:-:S06]  /*1050*/  DSETP.GEU.AND P3, PT, R4, R6, PT ;  /* 0x000000060400722a */ /* 0x000fcc0003f6e000 */
[----:B------:R-:W-:Y:S02]  /*1060*/  @P2 FSEL R13, R6, R13, !P3 ;  /* 0x0000000d060d2208 */ /* 0x000fe40005800000 */
[----:B------:R-:W-:Y:S02]  /*1070*/  @P2 FSEL R0, R7, R0, !P3 ;  /* 0x0000000007002208 */ /* 0x000fe40005800000 */
[----:B------:R-:W-:Y:S01]  /*1080*/  PLOP3.LUT P2, PT, PT, PT, UP0, 0x80, 0x8 ;  /* 0x000000000008781c */ /* 0x000fe20003f4f008 */
[----:B------:R-:W-:Y:S01]  /*1090*/  IMAD.MOV.U32 R4, RZ, RZ, R13 ;  /* 0x000000ffff047224 */ /* 0x000fe200078e000d */
[----:B------:R-:W-:Y:S01]  /*10a0*/  UISETP.GT.U32.AND UP0, UPT, UR12, 0xe0, UPT ;  /* 0x000000e00c00788c */ /* 0x000fe2000bf04070 */
[----:B------:R-:W-:-:S06]  /*10b0*/  IMAD.MOV.U32 R5, RZ, RZ, R0 ;  /* 0x000000ffff057224 */ /* 0x000fcc00078e0000 */
[----:B0-----:R-:W-:-:S06]  /*10c0*/  DSETP.GEU.AND P3, PT, R4, R8, PT ;  /* 0x000000080400722a */ /* 0x001fcc0003f6e000 */
[----:B------:R-:W-:Y:S02]  /*10d0*/  @P1 FSEL R13, R8, R13, !P3 ;  /* 0x0000000d080d1208 */ /* 0x000fe40005800000 */
[----:B------:R-:W-:Y:S02]  /*10e0*/  @P1 FSEL R0, R9, R0, !P3 ;  /* 0x0000000009001208 */ /* 0x000fe40005800000 */
[----:B------:R-:W-:Y:S01]  /*10f0*/  PLOP3.LUT P1, PT, PT, PT, UP0, 0x80, 0x8 ;  /* 0x000000000008781c */ /* 0x000fe20003f2f008 */
[----:B------:R-:W-:Y:S02]  /*1100*/  IMAD.MOV.U32 R4, RZ, RZ, R13 ;  /* 0x000000ffff047224 */ /* 0x000fe400078e000d */
[----:B------:R-:W-:-:S06]  /*1110*/  IMAD.MOV.U32 R5, RZ, RZ, R0 ;  /* 0x000000ffff057224 */ /* 0x000fcc00078e0000 */
[----:B------:R-:W-:-:S06]  /*1120*/  DSETP.GEU.AND P3, PT, R4, R10, PT ;  /* 0x0000000a0400722a */ /* 0x000fcc0003f6e000 */
[----:B------:R-:W-:Y:S02]  /*1130*/  @P2 FSEL R13, R10, R13, !P3 ;  /* 0x0000000d0a0d2208 */ /* 0x000fe40005800000 */
[----:B------:R-:W-:-:S03]  /*1140*/  @P2 FSEL R0, R11, R0, !P3 ;  /* 0x000000000b002208 */ /* 0x000fc60005800000 */
[----:B------:R-:W-:Y:S02]  /*1150*/  IMAD.MOV.U32 R4, RZ, RZ, R13 ;  /* 0x000000ffff047224 */ /* 0x000fe400078e000d */
[----:B------:R-:W-:-:S06]  /*1160*/  IMAD.MOV.U32 R5, RZ, RZ, R0 ;  /* 0x000000ffff057224 */ /* 0x000fcc00078e0000 */
[----:B-1----:R-:W-:-:S06]  /*1170*/  DSETP.GEU.AND P2, PT, R4, R2, PT ;  /* 0x000000020400722a */ /* 0x002fcc0003f4e000 */
[----:B------:R-:W-:Y:S02]  /*1180*/  @P1 FSEL R13, R2, R13, !P2 ;  /* 0x0000000d020d1208 */ /* 0x000fe40005000000 */
[----:B------:R-:W-:-:S03]  /*1190*/  @P1 FSEL R0, R3, R0, !P2 ;  /* 0x0000000003001208 */ /* 0x000fc60005000000 */
[----:B------:R-:W-:Y:S02]  /*11a0*/  IMAD.MOV.U32 R2, RZ, RZ, R13 ;  /* 0x000000ffff027224 */ /* 0x000fe400078e000d */
[----:B------:R-:W-:Y:S01]  /*11b0*/  IMAD.MOV.U32 R3, RZ, RZ, R0 ;  /* 0x000000ffff037224 */ /* 0x000fe200078e0000 */
[----:B------:R-:W-:Y:S06]  /*11c0*/  BRA `(.L_x_69) ;  /* 0x0000002c00807947 */ /* 0x000fec0003800000 */
.L_x_59:
[----:B------:R-:W0:Y:S01]  /*11d0*/  S2R R0, SR_TID.X ;  /* 0x0000000000007919 */ /* 0x000e220000002100 */
[----:B------:R-:W1:Y:S01]  /*11e0*/  LDC.64 R20, c[0x0][0x380] ;  /* 0x0000e000ff147b82 */ /* 0x000e620000000a00 */
[----:B------:R-:W-:Y:S02]  /*11f0*/  IMAD.U32 R3, RZ, RZ, UR16 ;  /* 0x00000010ff037e24 */ /* 0x000fe4000f8e00ff */
[----:B0-----:R-:W-:-:S04]  /*1200*/  IMAD.SHL.U32 R2, R0, 0x4, RZ ;  /* 0x0000000400027824 */ /* 0x001fc800078e00ff */
[----:B------:R-:W-:-:S04]  /*1210*/  IMAD R3, R3, 0x800, R2 ;  /* 0x0000080003037824 */ /* 0x000fc800078e0202 */
[----:B-1----:R-:W-:-:S05]  /*1220*/  IMAD.WIDE.U32 R20, R3, 0x8, R20 ;  /* 0x0000000803147825 */ /* 0x002fca00078e0014 */
[----:B------:R-:W2:Y:S04]  /*1230*/  LDG.E.128.CONSTANT R4, desc[UR10][R20.64] ;  /* 0x0000000a14047981 */ /* 0x000ea8000c1e9d00 */
[----:B------:R-:W3:Y:S04]  /*1240*/  LDG.E.128.CONSTANT R8, desc[UR10][R20.64+0x10] ;  /* 0x0000100a14087981 */ /* 0x000ee8000c1e9d00 */
[----:B------:R-:W4:Y:S04]  /*1250*/  LDG.E.128.CONSTANT R12, desc[UR10][R20.64+0x2000] ;  /* 0x0020000a140c7981 */ /* 0x000f28000c1e9d00 */
[----:B------:R-:W5:Y:S01]  /*1260*/  LDG.E.128.CONSTANT R16, desc[UR10][R20.64+0x2010] ;  /* 0x0020100a14107981 */ /* 0x000f62000c1e9d00 */
[----:B------:R-:W-:Y:S01]  /*1270*/  UISETP.GE.U32.AND UP0, UPT, UR12, UR5, UPT ;  /* 0x000000050c00728c */ /* 0x000fe2000bf06070 */
        /* <DEDUP_REMOVED lines=21> */
[----:B------:R-:W-:Y:S06]  /*13d0*/  BRA.U !UP0, `(.L_x_70) ;  /* 0x0000000508dc7547 */ /* 0x000fec000b800000 */
[----:B------:R-:W-:Y:S02]  /*13e0*/  ULEA UR6, UR16, UR5, 0xb ;  /* 0x0000000510067291 */ /* 0x000fe4000f8e58ff */
[----:B------:R-:W-:Y:S01]  /*13f0*/  UIADD3 UR14, UPT, UPT, UR8, -0x800, URZ ;  /* 0xfffff800080e7890 */ /* 0x000fe2000fffe0ff */
[----:B------:R-:W0:Y:S03]  /*1400*/  LDCU UR9, c[0x0][0x3a8] ;  /* 0x00007500ff0977ac */ /* 0x000e260008000800 */
[----:B------:R-:W-:Y:S01]  /*1410*/  VIADD R3, R0, UR6 ;  /* 0x0000000600037c36 */ /* 0x000fe20008000000 */
[----:B------:R-:W-:Y:S01]  /*1420*/  UISETP.GT.U32.AND UP0, UPT, UR6, UR14, UPT ;  /* 0x0000000e0600728c */ /* 0x000fe2000bf04070 */
[----:B------:R-:W1:Y:S01]  /*1430*/  LDCU.64 UR18, c[0x0][0x380] ;  /* 0x00007000ff1277ac */ /* 0x000e620008000a00 */
[----:B------:R-:W-:Y:S01]  /*1440*/  UIADD3 UR13, UPT, UPT, UR6, 0x100, URZ ;  /* 0x00000100060d7890 */ /* 0x000fe2000fffe0ff */
[----:B------:R-:W-:Y:S01]  /*1450*/  UMOV UR4, URZ ;  /* 0x000000ff00047c82 */ /* 0x000fe20008000000 */
[----:B------:R-:W-:-:S05]  /*1460*/  UMOV UR7, UR6 ;  /* 0x0000000600077c82 */ /* 0x000fca0008000000 */
[----:B------:R-:W-:Y:S05]  /*1470*/  BRA.U UP0, `(.L_x_71) ;  /* 0x0000000100a87547 */ /* 0x000fea000b800000 */
.L_x_72:
[----:B------:R-:W-:-:S05]  /*1480*/  IADD3 R4, P0, PT, R2, UR7, RZ ;  /* 0x0000000702047c10 */ /* 0x000fca000ff1e0ff */
[----:B------:R-:W-:Y:S01]  /*1490*/  IMAD.X R5, RZ, RZ, RZ, P0 ;  /* 0x000000ffff057224 */ /* 0x000fe200000e06ff */
[----:B-1----:R-:W-:-:S04]  /*14a0*/  LEA R22, P0, R4, UR18, 0x3 ;  /* 0x0000001204167c11 */ /* 0x002fc8000f8018ff */
[----:B------:R-:W-:-:S05]  /*14b0*/  LEA.HI.X R23, R4, UR19, R5, 0x3, P0 ;  /* 0x0000001304177c11 */ /* 0x000fca00080f1c05 */
[----:B------:R-:W2:Y:S04]  /*14c0*/  LDG.E.128.CONSTANT R4, desc[UR10][R22.64] ;  /* 0x0000000a16047981 */ /* 0x000ea8000c1e9d00 */
[----:B------:R-:W3:Y:S04]  /*14d0*/  LDG.E.128.CONSTANT R8, desc[UR10][R22.64+0x10] ;  /* 0x0000100a16087981 */ /* 0x000ee8000c1e9d00 */
[----:B------:R-:W4:Y:S04]  /*14e0*/  LDG.E.128.CONSTANT R12, desc[UR10][R22.64+0x2000] ;  /* 0x0020000a160c7981 */ /* 0x000f28000c1e9d00 */
[----:B------:R-:W5:Y:S01]  /*14f0*/  LDG.E.128.CONSTANT R16, desc[UR10][R22.64+0x2010] ;  /* 0x0020100a16107981 */ /* 0x000f62000c1e9d00 */
[----:B0-----:R-:W-:-:S02]  /*1500*/  UMOV UR8, UR9 ;  /* 0x0000000900087c82 */ /* 0x001fc40008000000 */
[----:B------:R-:W-:-:S04]  /*1510*/  UIADD3 UR15, UPT, UPT, -UR7, UR8, URZ ;  /* 0x00000008070f7290 */ /* 0x000fc8000fffe1ff */
[----:B------:R-:W-:Y:S01]  /*1520*/  UISETP.GE.U32.AND UP0, UPT, UR15, UR5, UPT ;  /* 0x000000050f00728c */ /* 0x000fe2000bf06070 */
        /* <DEDUP_REMOVED lines=25> */
[----:B------:R-:W-:Y:S02]  /*16c0*/  UIADD3 UR7, UPT, UPT, UR5, UR7, URZ ;  /* 0x0000000705077290 */ /* 0x000fe4000fffe0ff */
[----:B------:R-:W-:Y:S01]  /*16d0*/  VIADD R3, R3, UR5 ;  /* 0x0000000503037c36 */ /* 0x000fe20008000000 */
[----:B------:R-:W-:Y:S02]  /*16e0*/  UIADD3 UR4, UPT, UPT, UR4, 0x1, URZ ;  /* 0x0000000104047890 */ /* 0x000fe4000fffe0ff */
[----:B------:R-:W-:Y:S02]  /*16f0*/  UISETP.GT.U32.AND UP0, UPT, UR7, UR14, UPT ;  /* 0x0000000e0700728c */ /* 0x000fe4000bf04070 */
[----:B------:R-:W-:-:S07]  /*1700*/  UIADD3 UR13, UPT, UPT, UR5, UR13, URZ ;  /* 0x0000000d050d7290 */ /* 0x000fce000fffe0ff */
[----:B------:R-:W-:Y:S05]  /*1710*/  BRA.U !UP0, `(.L_x_72) ;  /* 0xfffffffd08587547 */ /* 0x000fea000b83ffff */
.L_x_71:
[----:B------:R-:W-:-:S09]  /*1720*/  UISETP.GE.U32.AND UP0, UPT, UR7, UR8, UPT ;  /* 0x000000080700728c */ /* 0x000fd2000bf06070 */
[----:B------:R-:W-:Y:S05]  /*1730*/  BRA.U UP0, `(.L_x_70) ;  /* 0x0000000500047547 */ /* 0x000fea000b800000 */
[----:B------:R-:W-:Y:S01]  /*1740*/  UIADD3 UR5, UPT, UPT, -UR7, UR8, URZ ;  /* 0x0000000807057290 */ /* 0x000fe2000fffe1ff */
[----:B------:R-:W-:Y:S05]  /*1750*/  BSSY.RECONVERGENT B1, `(.L_x_70) ;  /* 0x000003f000017945 */ /* 0x000fea0003800200 */
[----:B------:R-:W-:-:S13]  /*1760*/  ISETP.GE.AND P0, PT, R0, UR5, PT ;  /* 0x0000000500007c0c */ /* 0x000fda000bf06270 */
[----:B------:R-:W-:Y:S05]  /*1770*/  @P0 BRA `(.L_x_73) ;  /* 0x0000000000f00947 */ /* 0x000fea0003800000 */
[----:B------:R-:W2:Y:S01]  /*1780*/  LDC R5, c[0x0][0x3ac] ;  /* 0x0000eb00ff057b82 */ /* 0x000ea20000000800 */
[----:B------:R-:W-:Y:S01]  /*1790*/  LOP3.LUT R2, RZ, R0, RZ, 0x33, !PT ;  /* 0x00000000ff027212 */ /* 0x000fe200078e33ff */
[----:B------:R-:W-:Y:S01]  /*17a0*/  BSSY.RECONVERGENT B2, `(.L_x_74) ;  /* 0x0000019000027945 */ /* 0x000fe20003800200 */
[----:B------:R-:W-:-:S03]  /*17b0*/  IMAD.MOV.U32 R8, RZ, RZ, R0 ;  /* 0x000000ffff087224 */ /* 0x000fc600078e0000 */
[----:B------:R-:W-:-:S04]  /*17c0*/  VIADD R2, R2, UR8 ;  /* 0x0000000802027c36 */ /* 0x000fc80008000000 */
[C---:B------:R-:W-:Y:S01]  /*17d0*/  VIADD R4, R2.reuse, -UR6 ;  /* 0x8000000602047c36 */ /* 0x040fe20008000000 */
[C---:B------:R-:W-:Y:S02]  /*17e0*/  LOP3.LUT R6, R2.reuse, 0x300, RZ, 0xc0, !PT ;  /* 0x0000030002067812 */ /* 0x040fe400078ec0ff */
[----:B------:R-:W-:Y:S02]  /*17f0*/  LEA.HI R2, R2, 0x1, RZ, 0x18 ;  /* 0x0000000102027811 */ /* 0x000fe400078fc0ff */
[----:B------:R-:W-:Y:S01]  /*1800*/  ISETP.NE.AND P0, PT, R6, 0x300, PT ;  /* 0x000003000600780c */ /* 0x000fe20003f05270 */
[----:B--2---:R-:W-:-:S04]  /*1810*/  IMAD R5, R5, UR4, RZ ;  /* 0x0000000405057c24 */ /* 0x004fc8000f8e02ff */
[----:B------:R-:W-:-:S05]  /*1820*/  IMAD R4, R5, -0x800, R4 ;  /* 0xfffff80005047824 */ /* 0x000fca00078e0204 */
[----:B------:R-:W-:-:S03]  /*1830*/  ISETP.GE.U32.AND P2, PT, R4, 0x300, PT ;  /* 0x000003000400780c */ /* 0x000fc60003f46070 */
[----:B------:R-:W-:Y:S10]  /*1840*/  @!P0 BRA `(.L_x_75) ;  /* 0x0000000000388947 */ /* 0x000ff40003800000 */
[----:B------:R-:W2:Y:S01]  /*1850*/  LDC.64 R6, c[0x0][0x380] ;  /* 0x0000e000ff067b82 */ /* 0x000ea20000000a00 */
[----:B------:R-:W-:Y:S01]  /*1860*/  LOP3.LUT R2, R2, 0x3, RZ, 0xc0, !PT ;  /* 0x0000000302027812 */ /* 0x000fe200078ec0ff */
[----:B------:R-:W-:-:S04]  /*1870*/  IMAD.MOV.U32 R8, RZ, RZ, R0 ;  /* 0x000000ffff087224 */ /* 0x000fc800078e0000 */
[----:B------:R-:W-:-:S07]  /*1880*/  IMAD.MOV R2, RZ, RZ, -R2 ;  /* 0x000000ffff027224 */ /* 0x000fce00078e0a02 */
.L_x_76:
[----:B--2---:R-:W-:-:S06]  /*1890*/  IMAD.WIDE.U32 R4, R3, 0x8, R6 ;  /* 0x0000000803047825 */ /* 0x004fcc00078e0006 */
        /* <DEDUP_REMOVED lines=9> */
.L_x_75:
[----:B01----:R-:W-:Y:S05]  /*1930*/  BSYNC.RECONVERGENT B2 ;  /* 0x0000000000027941 */ /* 0x003fea0003800200 */
.L_x_74:
[----:B------:R-:W-:Y:S05]  /*1940*/  @!P2 BRA `(.L_x_73) ;  /* 0x00000000007ca947 */ /* 0x000fea0003800000 */
[----:B------:R-:W0:Y:S01]  /*1950*/  LDC.64 R2, c[0x0][0x380] ;  /* 0x0000e000ff027b82 */ /* 0x000e220000000a00 */
[C---:B------:R-:W-:Y:S02]  /*1960*/  VIADD R4, R8.reuse, 0x200 ;  /* 0x0000020008047836 */ /* 0x040fe40000000000 */
[----:B------:R-:W-:-:S07]  /*1970*/  VIADD R5, R8, UR13 ;  /* 0x0000000d08057c36 */ /* 0x000fce0008000000 */
.L_x_77:
[----:B------:R-:W-:-:S04]  /*1980*/  VIADD R7, R5, 0xffffff00 ;  /* 0xffffff0005077836 */ /* 0x000fc80000000000 */
[----:B0-----:R-:W-:-:S06]  /*1990*/  IMAD.WIDE.U32 R6, R7, 0x8, R2 ;  /* 0x0000000807067825 */ /* 0x001fcc00078e0002 */
[----:B------:R-:W2:Y:S01]  /*19a0*/  LDG.E.64.CONSTANT R6, desc[UR10][R6.64] ;  /* 0x0000000a06067981 */ /* 0x000ea2000c1e9b00 */
[----:B------:R-:W-:-:S04]  /*19b0*/  IMAD.WIDE.U32 R8, R5, 0x8, R2 ;  /* 0x0000000805087825 */ /* 0x000fc800078e0002 */
[----:B------:R-:W-:Y:S02]  /*19c0*/  VIADD R11, R5, 0x100 ;  /* 0x00000100050b7836 */ /* 0x000fe40000000000 */
[----:B------:R-:W3:Y:S02]  /*19d0*/  LDG.E.64.CONSTANT R8, desc[UR10][R8.64] ;  /* 0x0000000a08087981 */ /* 0x000ee4000c1e9b00 */
[----:B------:R-:W-:-:S04]  /*19e0*/  IMAD.WIDE.U32 R10, R11, 0x8, R2 ;  /* 0x000000080b0a7825 */ /* 0x000fc800078e0002 */
[----:B------:R-:W-:Y:S02]  /*19f0*/  VIADD R13, R5, 0x200 ;  /* 0x00000200050d7836 */ /* 0x000fe40000000000 */
[----:B------:R-:W4:Y:S02]  /*1a00*/  LDG.E.64.CONSTANT R10, desc[UR10][R10.64] ;  /* 0x0000000a0a0a7981 */ /* 0x000f24000c1e9b00 */
[----:B------:R-:W-:-:S06]  /*1a10*/  IMAD.WIDE.U32 R12, R13, 0x8, R2 ;  /* 0x000000080d0c7825 */ /* 0x000fcc00078e0002 */
[----:B------:R-:W5:Y:S01]  /*1a20*/  LDG.E.64.CONSTANT R12, desc[UR10][R12.64] ;  /* 0x0000000a0c0c7981 */ /* 0x000f62000c1e9b00 */
[----:B------:R-:W-:Y:S01]  /*1a30*/  VIADD R5, R5, 0x400 ;  /* 0x0000040005057836 */ /* 0x000fe20000000000 */
[----:B--2---:R-:W-:-:S06]  /*1a40*/  DSETP.GEU.AND P0, PT, R20, R6, PT ;  /* 0x000000061400722a */ /* 0x004fcc0003f0e000 */
[----:B------:R-:W-:Y:S02]  /*1a50*/  FSEL R14, R6, R20, !P0 ;  /* 0x00000014060e7208 */ /* 0x000fe40004000000 */
[----:B------:R-:W-:-:S06]  /*1a60*/  FSEL R15, R7, R21, !P0 ;  /* 0x00000015070f7208 */ /* 0x000fcc0004000000 */
[----:B---3--:R-:W-:-:S06]  /*1a70*/  DSETP.GEU.AND P0, PT, R14, R8, PT ;  /* 0x000000080e00722a */ /* 0x008fcc0003f0e000 */
[----:B------:R-:W-:Y:S01]  /*1a80*/  FSEL R6, R8, R14, !P0 ;  /* 0x0000000e08067208 */ /* 0x000fe20004000000 */
[C---:B------:R-:W-:Y:S01]  /*1a90*/  VIADD R8, R4.reuse, 0x200 ;  /* 0x0000020004087836 */ /* 0x040fe20000000000 */
[----:B------:R-:W-:Y:S01]  /*1aa0*/  FSEL R7, R9, R15, !P0 ;  /* 0x0000000f09077208 */ /* 0x000fe20004000000 */
[----:B------:R-:W-:-:S05]  /*1ab0*/  VIADD R4, R4, 0x400 ;  /* 0x0000040004047836 */ /* 0x000fca0000000000 */
[----:B----4-:R-:W-:-:S06]  /*1ac0*/  DSETP.GEU.AND P0, PT, R6, R10, PT ;  /* 0x0000000a0600722a */ /* 0x010fcc0003f0e000 */
[----:B------:R-:W-:Y:S02]  /*1ad0*/  FSEL R6, R10, R6, !P0 ;  /* 0x000000060a067208 */ /* 0x000fe40004000000 */
[----:B------:R-:W-:-:S06]  /*1ae0*/  FSEL R7, R11, R7, !P0 ;  /* 0x000000070b077208 */ /* 0x000fcc0004000000 */
[----:B-----5:R-:W-:-:S06]  /*1af0*/  DSETP.GEU.AND P0, PT, R6, R12, PT ;  /* 0x0000000c0600722a */ /* 0x020fcc0003f0e000 */
[----:B------:R-:W-:Y:S02]  /*1b00*/  FSEL R20, R12, R6, !P0 ;  /* 0x000000060c147208 */ /* 0x000fe40004000000 */
[----:B------:R-:W-:Y:S02]  /*1b10*/  FSEL R21, R13, R7, !P0 ;  /* 0x000000070d157208 */ /* 0x000fe40004000000 */
[----:B------:R-:W-:-:S13]  /*1b20*/  ISETP.GE.AND P0, PT, R8, UR5, PT ;  /* 0x0000000508007c0c */ /* 0x000fda000bf06270 */
[----:B------:R-:W-:Y:S05]  /*1b30*/  @!P0 BRA `(.L_x_77) ;  /* 0xfffffffc00908947 */ /* 0x000fea000383ffff */
.L_x_73:
[----:B01----:R-:W-:Y:S05]  /*1b40*/  BSYNC.RECONVERGENT B1 ;  /* 0x0000000000017941 */ /* 0x003fea0003800200 */
.L_x_70:
[----:B------:R-:W2:Y:S01]  /*1b50*/  S2R R7, SR_LANEID ;  /* 0x0000000000077919 */ /* 0x000ea20000000000 */
[----:B------:R-:W-:Y:S04]  /*1b60*/  SHFL.DOWN PT, R2, R20, 0x1, 0x1f ;  /* 0x08201f0014027f89 */ /* 0x000fe800000e0000 */
[----:B------:R-:W3:Y:S02]  /*1b70*/  SHFL.DOWN PT, R3, R21, 0x1, 0x1f ;  /* 0x08201f0015037f89 */ /* 0x000ee400000e0000 */
[----:B---3--:R-:W-:Y:S01]  /*1b80*/  DSETP.GEU.AND P0, PT, R20, R2, PT ;  /* 0x000000021400722a */ /* 0x008fe20003f0e000 */
[C---:B--2---:R-:W-:Y:S02]  /*1b90*/  ISETP.GT.AND P1, PT, R7.reuse, 0x1e, PT ;  /* 0x0000001e0700780c */ /* 0x044fe40003f24270 */
        /* <DEDUP_REMOVED lines=9> */
[----:B------:R-:W2:Y:S03]  /*1c30*/  SHFL.DOWN PT, R5, R3, 0x2, 0x1f ;  /* 0x08401f0003057f89 */ /* 0x000ea600000e0000 */
[----:B------:R-:W-:Y:S01]  /*1c40*/  @!P2 LOP3.LUT R6, R6, 0xf8, RZ, 0xc0, !PT ;  /* 0x000000f80606a812 */ /* 0x000fe200078ec0ff */
[----:B------:R-:W3:Y:S01]  /*1c50*/  @!P2 S2R R9, SR_CgaCtaId ;  /* 0x000000000009a919 */ /* 0x000ee20000008800 */
[----:B--2---:R-:W-:-:S06]  /*1c60*/  DSETP.GEU.AND P0, PT, R2, R4, PT ;  /* 0x000000040200722a */ /* 0x004fcc0003f0e000 */
[----:B------:R-:W-:Y:S02]  /*1c70*/  @!P1 FSEL R2, R4, R2, !P0 ;  /* 0x0000000204029208 */ /* 0x000fe40004000000 */
[----:B------:R-:W-:Y:S02]  /*1c80*/  @!P1 FSEL R3, R5, R3, !P0 ;  /* 0x0000000305039208 */ /* 0x000fe40004000000 */
[----:B------:R-:W-:Y:S01]  /*1c90*/  ISETP.GT.AND P1, PT, R7, 0x1b, PT ;  /* 0x0000001b0700780c */ /* 0x000fe20003f24270 */
[----:B------:R-:W-:Y:S01]  /*1ca0*/  SHFL.DOWN PT, R4, R2, 0x4, 0x1f ;  /* 0x08801f0002047f89 */ /* 0x000fe200000e0000 */
[----:B---3--:R-:W-:-:S03]  /*1cb0*/  @!P2 LEA R9, R9, R8, 0x18 ;  /* 0x000000080909a211 */ /* 0x008fc600078ec0ff */
[----:B------:R-:W2:Y:S02]  /*1cc0*/  SHFL.DOWN PT, R5, R3, 0x4, 0x1f ;  /* 0x08801f0003057f89 */ /* 0x000ea400000e0000 */
[----:B------:R-:W-:Y:S01]  /*1cd0*/  @!P2 IMAD.IADD R9, R6, 0x1, R9 ;  /* 0x000000010609a824 */ /* 0x000fe200078e0209 */
[----:B--2---:R-:W-:-:S06]  /*1ce0*/  DSETP.GEU.AND P0, PT, R2, R4, PT ;  /* 0x000000040200722a */ /* 0x004fcc0003f0e000 */
[----:B------:R-:W-:Y:S02]  /*1cf0*/  @!P1 FSEL R2, R4, R2, !P0 ;  /* 0x0000000204029208 */ /* 0x000fe40004000000 */
[----:B------:R-:W-:Y:S02]  /*1d00*/  @!P1 FSEL R3, R5, R3, !P0 ;  /* 0x0000000305039208 */ /* 0x000fe40004000000 */
[----:B------:R-:W-:Y:S01]  /*1d10*/  ISETP.GT.AND P1, PT, R7, 0x17, PT ;  /* 0x000000170700780c */ /* 0x000fe20003f24270 */
[----:B------:R-:W-:Y:S04]  /*1d20*/  SHFL.DOWN PT, R4, R2, 0x8, 0x1f ;  /* 0x09001f0002047f89 */ /* 0x000fe800000e0000 */
[----:B------:R-:W2:Y:S02]  /*1d30*/  SHFL.DOWN PT, R5, R3, 0x8, 0x1f ;  /* 0x09001f0003057f89 */ /* 0x000ea400000e0000 */
[----:B--2---:R-:W-:-:S06]  /*1d40*/  DSETP.GEU.AND P0, PT, R2, R4, PT ;  /* 0x000000040200722a */ /* 0x004fcc0003f0e000 */
[----:B------:R-:W-:Y:S02]  /*1d50*/  @!P1 FSEL R2, R4, R2, !P0 ;  /* 0x0000000204029208 */ /* 0x000fe40004000000 */
[----:B------:R-:W-:Y:S02]  /*1d60*/  @!P1 FSEL R3, R5, R3, !P0 ;  /* 0x0000000305039208 */ /* 0x000fe40004000000 */
[----:B------:R-:W-:Y:S01]  /*1d70*/  ISETP.GT.AND P1, PT, R7, 0xf, PT ;  /* 0x0000000f0700780c */ /* 0x000fe20003f24270 */
[----:B------:R-:W-:Y:S04]  /*1d80*/  SHFL.DOWN PT, R4, R2, 0x10, 0x1f ;  /* 0x0a001f0002047f89 */ /* 0x000fe800000e0000 */
[----:B------:R-:W2:Y:S02]  /*1d90*/  SHFL.DOWN PT, R5, R3, 0x10, 0x1f ;  /* 0x0a001f0003057f89 */ /* 0x000ea400000e0000 */
[----:B--2---:R-:W-:-:S06]  /*1da0*/  DSETP.GEU.AND P0, PT, R2, R4, PT ;  /* 0x000000040200722a */ /* 0x004fcc0003f0e000 */
        /* <DEDUP_REMOVED lines=8> */
[----:B------:R-:W3:Y:S01]  /*1e30*/  S2UR UR5, SR_CgaCtaId ;  /* 0x00000000000579c3 */ /* 0x000ee20000008800 */
[----:B------:R-:W-:Y:S02]  /*1e40*/  UMOV UR4, 0x400 ;  /* 0x0000040000047882 */ /* 0x000fe40000000000 */
[----:B---3--:R-:W-:-:S09]  /*1e50*/  ULEA UR4, UR5, UR4, 0x18 ;  /* 0x0000000405047291 */ /* 0x008fd2000f8ec0ff */
[----:B------:R-:W3:Y:S04]  /*1e60*/  LDS.128 R12, [UR4+0x10] ;  /* 0x00001004ff0c7984 */ /* 0x000ee80008000c00 */
[----:B--2---:R-:W2:Y:S04]  /*1e70*/  LDS.128 R4, [UR4+0x20] ;  /* 0x00002004ff047984 */ /* 0x004ea80008000c00 */
[----:B------:R-:W4:Y:S01]  /*1e80*/  LDS.128 R8, [UR4+0x30] ;  /* 0x00003004ff087984 */ /* 0x000f220008000c00 */
[----:B---3--:R-:W-:-:S06]  /*1e90*/  DSETP.GEU.AND P1, PT, R2, R12, PT ;  /* 0x0000000c0200722a */ /* 0x008fcc0003f2e000 */
[----:B------:R-:W-:Y:S02]  /*1ea0*/  FSEL R2, R12, R2, !P1 ;  /* 0x000000020c027208 */ /* 0x000fe40004800000 */
[----:B------:R-:W-:-:S06]  /*1eb0*/  FSEL R3, R13, R3, !P1 ;  /* 0x000000030d037208 */ /* 0x000fcc0004800000 */
[----:B------:R-:W-:-:S06]  /*1ec0*/  DSETP.GEU.AND P1, PT, R2, R14, PT ;  /* 0x0000000e0200722a */ /* 0x000fcc0003f2e000 */
[----:B------:R-:W-:Y:S02]  /*1ed0*/  FSEL R2, R14, R2, !P1 ;  /* 0x000000020e027208 */ /* 0x000fe40004800000 */
[----:B------:R-:W-:-:S06]  /*1ee0*/  FSEL R3, R15, R3, !P1 ;  /* 0x000000030f037208 */ /* 0x000fcc0004800000 */
[----:B--2---:R-:W-:-:S06]  /*1ef0*/  DSETP.GEU.AND P1, PT, R2, R4, PT ;  /* 0x000000040200722a */ /* 0x004fcc0003f2e000 */
[----:B------:R-:W-:Y:S02]  /*1f00*/  FSEL R4, R4, R2, !P1 ;  /* 0x0000000204047208 */ /* 0x000fe40004800000 */
[----:B------:R-:W-:Y:S02]  /*1f10*/  FSEL R5, R5, R3, !P1 ;  /* 0x0000000305057208 */ /* 0x000fe40004800000 */
[----:B------:R-:W2:Y:S04]  /*1f20*/  LDS.64 R2, [UR4+0x40] ;  /* 0x00004004ff027984 */ /* 0x000ea80008000a00 */
        /* <DEDUP_REMOVED lines=9> */
[----:B--2---:R-:W-:-:S06]  /*1fc0*/  DSETP.GEU.AND P1, PT, R4, R2, PT ;  /* 0x000000020400722a */ /* 0x004fcc0003f2e000 */
[----:B------:R-:W-:Y:S02]  /*1fd0*/  FSEL R2, R2, R4, !P1 ;  /* 0x0000000402027208 */ /* 0x000fe40004800000 */
[----:B------:R-:W-:Y:S01]  /*1fe0*/  FSEL R3, R3, R5, !P1 ;  /* 0x0000000503037208 */ /* 0x000fe20004800000 */
[----:B------:R-:W-:Y:S06]  /*1ff0*/  BRA `(.L_x_69) ;  /* 0x0000001c00f47947 */ /* 0x000fec0003800000 */
.L_x_58:
        /* <DEDUP_REMOVED lines=16> */
.L_x_80:
[----:B------:R-:W-:Y:S05]  /*2100*/  BSYNC.RECONVERGENT B1 ;  /* 0x0000000000017941 */ /* 0x000fea0003800200 */
.L_x_79:
        /* <DEDUP_REMOVED lines=18> */
.L_x_85:
        /* <DEDUP_REMOVED lines=10> */
.L_x_84:
[----:B------:R-:W-:Y:S05]  /*22d0*/  BSYNC.RECONVERGENT B2 ;  /* 0x0000000000027941 */ /* 0x000fea0003800200 */
.L_x_83:
[----:B------:R-:W-:Y:S05]  /*22e0*/  @!P2 BRA `(.L_x_82) ;  /* 0x000000000080a947 */ /* 0x000fea0003800000 */
[----:B------:R-:W0:Y:S01]  /*22f0*/  LDC.64 R4, c[0x0][0x380] ;  /* 0x0000e000ff047b82 */ /* 0x000e220000000a00 */
[----:B------:R-:W-:Y:S02]  /*2300*/  IMAD.U32 R7, RZ, RZ, UR16 ;  /* 0x00000010ff077e24 */ /* 0x000fe4000f8e00ff */
[----:B------:R-:W-:Y:S02]  /*2310*/  VIADD R6, R8, 0x200 ;  /* 0x0000020008067836 */ /* 0x000fe40000000000 */
[----:B------:R-:W-:-:S07]  /*2320*/  IMAD R7, R7, 0x800, R8 ;  /* 0x0000080007077824 */ /* 0x000fce00078e0208 */
.L_x_86:
        /* <DEDUP_REMOVED lines=28> */
.L_x_82:
[----:B------:R-:W-:Y:S05]  /*24f0*/  BSYNC.RECONVERGENT B1 ;  /* 0x0000000000017941 */ /* 0x000fea0003800200 */
.L_x_81:
        /* <DEDUP_REMOVED lines=45> */
[----:B------:R-:W-:-:S03]  /*27d0*/  FSEL R5, R5, R3, P1 ;  /* 0x0000000305057208 */ /* 0x000fc60000800000 */
[----:B0-----:R-:W-:Y:S02]  /*27e0*/  IMAD.MOV.U32 R2, RZ, RZ, R4 ;  /* 0x000000ffff027224 */ /* 0x001fe400078e0004 */
[----:B------:R-:W-:Y:S01]  /*27f0*/  IMAD.MOV.U32 R3, RZ, RZ, R5 ;  /* 0x000000ffff037224 */ /* 0x000fe200078e0005 */
[----:B------:R-:W-:Y:S06]  /*2800*/  BAR.SYNC.DEFER_BLOCKING 0x0 ;  /* 0x0000000000007b1d */ /* 0x000fec0000010000 */
[----:B------:R-:W-:Y:S05]  /*2810*/  @P0 BRA `(.L_x_69) ;  /* 0x0000001400ec0947 */ /* 0x000fea0003800000 */
[----:B------:R-:W0:Y:S01]  /*2820*/  S2UR UR5, SR_CgaCtaId ;  /* 0x00000000000579c3 */ /* 0x000e220000008800 */
[----:B------:R-:W-:Y:S02]  /*2830*/  UMOV UR4, 0x400 ;  /* 0x0000040000047882 */ /* 0x000fe40000000000 */
[----:B0-----:R-:W-:-:S09]  /*2840*/  ULEA UR4, UR5, UR4, 0x18 ;  /* 0x0000000405047291 */ /* 0x001fd2000f8ec0ff */
[----:B------:R-:W0:Y:S04]  /*2850*/  LDS.128 R12, [UR4+0x10] ;  /* 0x00001004ff0c7984 */ /* 0x000e280008000c00 */
[----:B------:R-:W1:Y:S04]  /*2860*/  LDS.128 R4, [UR4+0x20] ;  /* 0x00002004ff047984 */ /* 0x000e680008000c00 */
        /* <DEDUP_REMOVED lines=24> */
.L_x_87:
        /* <DEDUP_REMOVED lines=36> */
[----:B------:R-:W-:Y:S01]  /*2c30*/  VIADD R10, R10, 0x10 ;  /* 0x000000100a0a7836 */ /* 0x000fe20000000000 */
[----:B------:R-:W0:Y:S11]  /*2c40*/  SHFL.DOWN PT, R3, R7, 0x8, R5 ;  /* 0x0900000007037989 */ /* 0x000e3600000e0005 */
[----:B------:R-:W1:Y:S01]  /*2c50*/  @!P0 S2R R9, SR_CgaCtaId ;  /* 0x0000000000098919 */ /* 0x000e620000008800 */
[----:B------:R-:W-:Y:S01]  /*2c60*/  @!P0 MOV R8, 0x400 ;  /* 0x0000040000088802 */ /* 0x000fe20000000f00 */
[----:B0-----:R-:W-:Y:S01]  /*2c70*/  DSETP.GEU.AND P1, PT, R6, R2, PT ;  /* 0x000000020600722a */ /* 0x001fe20003f2e000 */
[----:B------:R-:W-:-:S05]  /*2c80*/  @!P0 SHF.R.U32.HI R6, RZ, 0x2, R0 ;  /* 0x00000002ff068819 */ /* 0x000fca0000011600 */
[----:B------:R-:W-:Y:S02]  /*2c90*/  @!P2 FSEL R4, R2, R4, !P1 ;  /* 0x000000040204a208 */ /* 0x000fe40004800000 */
[----:B------:R-:W-:Y:S02]  /*2ca0*/  @!P2 FSEL R7, R3, R7, !P1 ;  /* 0x000000070307a208 */ /* 0x000fe40004800000 */
[----:B------:R-:W-:Y:S01]  /*2cb0*/  ISETP.GT.AND P2, PT, R10, R5, PT ;  /* 0x000000050a00720c */ /* 0x000fe20003f44270 */
[----:B------:R-:W-:Y:S01]  /*2cc0*/  SHFL.DOWN PT, R2, R4, 0x10, R5 ;  /* 0x0a00000004027989 */ /* 0x000fe200000e0005 */
[----:B------:R-:W-:-:S03]  /*2cd0*/  @!P0 LOP3.LUT R6, R6, 0xf8, RZ, 0xc0, !PT ;  /* 0x000000f806068812 */ /* 0x000fc600078ec0ff */
[----:B------:R0:W2:Y:S01]  /*2ce0*/  SHFL.DOWN PT, R3, R7, 0x10, R5 ;  /* 0x0a00000007037989 */ /* 0x0000a200000e0005 */
        /* <DEDUP_REMOVED lines=11> */
[----:B0-----:R-:W-:Y:S05]  /*2da0*/  @P0 BRA `(.L_x_69) ;  /* 0x0000001000880947 */ /* 0x001fea0003800000 */
        /* <DEDUP_REMOVED lines=59> */
.L_x_78:
[----:B------:R-:W0:Y:S01]  /*3160*/  S2R R0, SR_TID.X ;  /* 0x0000000000007919 */ /* 0x000e220000002100 */
[----:B------:R-:W1:Y:S01]  /*3170*/  LDCU.64 UR8, c[0x0][0x380] ;  /* 0x00007000ff0877ac */ /* 0x000e620008000a00 */
[----:B------:R-:W-:Y:S02]  /*3180*/  IMAD.U32 R19, RZ, RZ, UR16 ;  /* 0x00000010ff137e24 */ /* 0x000fe4000f8e00ff */
[----:B-1----:R-:W-:Y:S02]  /*3190*/  IMAD.U32 R2, RZ, RZ, UR8 ;  /* 0x00000008ff027e24 */ /* 0x002fe4000f8e00ff */
[----:B------:R-:W-:Y:S02]  /*31a0*/  IMAD.U32 R3, RZ, RZ, UR9 ;  /* 0x00000009ff037e24 */ /* 0x000fe4000f8e00ff */
[----:B0-----:R-:W-:-:S04]  /*31b0*/  IMAD R19, R19, 0x800, R0 ;  /* 0x0000080013137824 */ /* 0x001fc800078e0200 */
[----:B------:R-:W-:-:S05]  /*31c0*/  IMAD.WIDE.U32 R18, R19, 0x8, R2 ;  /* 0x0000000813127825 */ /* 0x000fca00078e0002 */
        /* <DEDUP_REMOVED lines=8> */
[----:B------:R-:W-:Y:S01]  /*3250*/  UISETP.GE.U32.AND UP0, UPT, UR13, UR5, UPT ;  /* 0x000000050d00728c */ /* 0x000fe2000bf06070 */
        /* <DEDUP_REMOVED lines=21> */
[----:B------:R-:W-:Y:S06]  /*33b0*/  BRA.U !UP0, `(.L_x_88) ;  /* 0x0000000508dc7547 */ /* 0x000fec000b800000 */
[----:B------:R-:W-:Y:S02]  /*33c0*/  ULEA UR8, UR16, UR5, 0xb ;  /* 0x0000000510087291 */ /* 0x000fe4000f8e58ff */
[----:B------:R-:W-:Y:S02]  /*33d0*/  UIADD3 UR14, UPT, UPT, UR7, -0x800, URZ ;  /* 0xfffff800070e7890 */ /* 0x000fe4000fffe0ff */
[----:B------:R-:W-:Y:S02]  /*33e0*/  UIADD3 UR9, UPT, UPT, UR8, 0x100, URZ ;  /* 0x0000010008097890 */ /* 0x000fe4000fffe0ff */
[----:B------:R-:W-:Y:S02]  /*33f0*/  UISETP.GT.U32.AND UP0, UPT, UR8, UR14, UPT ;  /* 0x0000000e0800728c */ /* 0x000fe4000bf04070 */
[----:B------:R-:W-:Y:S01]  /*3400*/  VIADD R7, R0, UR8 ;  /* 0x0000000800077c36 */ /* 0x000fe20008000000 */
[----:B------:R-:W-:Y:S01]  /*3410*/  UMOV UR4, URZ ;  /* 0x000000ff00047c82 */ /* 0x000fe20008000000 */
[----:B------:R-:W-:-:S05]  /*3420*/  UMOV UR6, UR8 ;  /* 0x0000000800067c82 */ /* 0x000fca0008000000 */
[----:B------:R-:W-:Y:S05]  /*3430*/  BRA.U UP0, `(.L_x_89) ;  /* 0x0000000100b87547 */ /* 0x000fea000b800000 */
[----:B------:R-:W0:Y:S01]  /*3440*/  LDC.64 R2, c[0x0][0x380] ;  /* 0x0000e000ff027b82 */ /* 0x000e220000000a00 */
[----:B------:R-:W1:Y:S01]  /*3450*/  LDCU UR7, c[0x0][0x3a8] ;  /* 0x00007500ff0777ac */ /* 0x000e620008000800 */
[----:B------:R-:W-:Y:S01]  /*3460*/  NOP ;  /* 0x0000000000007918 */ /* 0x000fe20000000000 */
.L_x_90:
[----:B------:R-:W-:-:S04]  /*3470*/  VIADD R23, R0, UR6 ;  /* 0x0000000600177c36 */ /* 0x000fc80008000000 */
[----:B0-----:R-:W-:-:S05]  /*3480*/  IMAD.WIDE.U32 R22, R23, 0x8, R2 ;  /* 0x0000000817167825 */ /* 0x001fca00078e0002 */
[----:B------:R-:W2:Y:S04]  /*3490*/  LDG.E.64.CONSTANT R24, desc[UR10][R22.64] ;  /* 0x0000000a16187981 */ /* 0x000ea8000c1e9b00 */
[----:B------:R-:W3:Y:S04]  /*34a0*/  LDG.E.64.CONSTANT R18, desc[UR10][R22.64+0x800] ;  /* 0x0008000a16127981 */ /* 0x000ee8000c1e9b00 */
[----:B------:R-:W4:Y:S04]  /*34b0*/  LDG.E.64.CONSTANT R16, desc[UR10][R22.64+0x1000] ;  /* 0x0010000a16107981 */ /* 0x000f28000c1e9b00 */
[----:B------:R-:W5:Y:S04]  /*34c0*/  LDG.E.64.CONSTANT R14, desc[UR10][R22.64+0x1800] ;  /* 0x0018000a160e7981 */ /* 0x000f68000c1e9b00 */
[----:B------:R-:W5:Y:S04]  /*34d0*/  LDG.E.64.CONSTANT R12, desc[UR10][R22.64+0x2000] ;  /* 0x0020000a160c7981 */ /* 0x000f68000c1e9b00 */
[----:B------:R-:W5:Y:S04]  /*34e0*/  LDG.E.64.CONSTANT R10, desc[UR10][R22.64+0x2800] ;  /* 0x0028000a160a7981 */ /* 0x000f68000c1e9b00 */
[----:B------:R-:W5:Y:S04]  /*34f0*/  LDG.E.64.CONSTANT R8, desc[UR10][R22.64+0x3000] ;  /* 0x0030000a16087981 */ /* 0x000f68000c1e9b00 */
[----:B------:R-:W5:Y:S01]  /*3500*/  LDG.E.64.CONSTANT R20, desc[UR10][R22.64+0x3800] ;  /* 0x0038000a16147981 */ /* 0x000f62000c1e9b00 */
[----:B-1----:R-:W-:-:S04]  /*3510*/  UIADD3 UR12, UPT, UPT, -UR6, UR7, URZ ;  /* 0x00000007060c7290 */ /* 0x002fc8000fffe1ff */
        /* <DEDUP_REMOVED lines=32> */
.L_x_89:
[----:B------:R-:W-:-:S09]  /*3720*/  UISETP.GE.U32.AND UP0, UPT, UR6, UR7, UPT ;  /* 0x000000070600728c */ /* 0x000fd2000bf06070 */
[----:B------:R-:W-:Y:S05]  /*3730*/  BRA.U UP0, `(.L_x_88) ;  /* 0x0000000100fc7547 */ /* 0x000fea000b800000 */
[----:B------:R-:W-:Y:S01]  /*3740*/  UIADD3 UR5, UPT, UPT, -UR6, UR7, URZ ;  /* 0x0000000706057290 */ /* 0x000fe2000fffe1ff */
[----:B------:R-:W-:Y:S05]  /*3750*/  BSSY.RECONVERGENT B1, `(.L_x_88) ;  /* 0x000003d000017945 */ /* 0x000fea0003800200 */
[----:B------:R-:W-:-:S13]  /*3760*/  ISETP.GE.AND P0, PT, R0, UR5, PT ;  /* 0x0000000500007c0c */ /* 0x000fda000bf06270 */
[----:B------:R-:W-:Y:S05]  /*3770*/  @P0 BRA `(.L_x_91) ;  /* 0x0000000000e80947 */ /* 0x000fea0003800000 */
[----:B------:R-:W0:Y:S01]  /*3780*/  LDC R10, c[0x0][0x3ac] ;  /* 0x0000eb00ff0a7b82 */ /* 0x000e220000000800 */
[----:B------:R-:W-:Y:S01]  /*3790*/  LOP3.LUT R6, RZ, R0, RZ, 0x33, !PT ;  /* 0x00000000ff067212 */ /* 0x000fe200078e33ff */
[----:B------:R-:W-:Y:S04]  /*37a0*/  BSSY.RECONVERGENT B2, `(.L_x_92) ;  /* 0x0000018000027945 */ /* 0x000fe80003800200 */
[----:B------:R-:W-:-:S04]  /*37b0*/  VIADD R8, R6, UR7 ;  /* 0x0000000706087c36 */ /* 0x000fc80008000000 */
[----:B------:R-:W-:Y:S02]  /*37c0*/  VIADD R9, R8, -UR8 ;  /* 0x8000000808097c36 */ /* 0x000fe40008000000 */
[----:B0-----:R-:W-:Y:S01]  /*37d0*/  IMAD R6, R10, UR4, RZ ;  /* 0x000000040a067c24 */ /* 0x001fe2000f8e02ff */
[C---:B------:R-:W-:Y:S02]  /*37e0*/  LOP3.LUT R10, R8.reuse, 0x300, RZ, 0xc0, !PT ;  /* 0x00000300080a7812 */ /* 0x040fe400078ec0ff */
[----:B------:R-:W-:Y:S01]  /*37f0*/  LEA.HI R8, R8, 0x1, RZ, 0x18 ;  /* 0x0000000108087811 */ /* 0x000fe200078fc0ff */
[----:B------:R-:W-:Y:S01]  /*3800*/  IMAD R6, R6, -0x800, R9 ;  /* 0xfffff80006067824 */ /* 0x000fe200078e0209 */
[----:B------:R-:W-:Y:S01]  /*3810*/  ISETP.NE.AND P0, PT, R10, 0x300, PT ;  /* 0x000003000a00780c */ /* 0x000fe20003f05270 */
[----:B------:R-:W-:-:S03]  /*3820*/  IMAD.MOV.U32 R10, RZ, RZ, R0 ;  /* 0x000000ffff0a7224 */ /* 0x000fc600078e0000 */
[----:B------:R-:W-:-:S09]  /*3830*/  ISETP.GE.U32.AND P2, PT, R6, 0x300, PT ;  /* 0x000003000600780c */ /* 0x000fd20003f46070 */
[----:B------:R-:W-:Y:S05]  /*3840*/  @!P0 BRA `(.L_x_93) ;  /* 0x0000000000348947 */ /* 0x000fea0003800000 */
[----:B------:R-:W-:Y:S01]  /*3850*/  LOP3.LUT R8, R8, 0x3, RZ, 0xc0, !PT ;  /* 0x0000000308087812 */ /* 0x000fe200078ec0ff */
[----:B------:R-:W-:-:S04]  /*3860*/  IMAD.MOV.U32 R10, RZ, RZ, R0 ;  /* 0x000000ffff0a7224 */ /* 0x000fc800078e0000 */
[----:B------:R-:W-:-:S07]  /*3870*/  IMAD.MOV R6, RZ, RZ, -R8 ;  /* 0x000000ffff067224 */ /* 0x000fce00078e0a08 */
.L_x_94:
        /* <DEDUP_REMOVED lines=10> */
.L_x_93:
[----:B------:R-:W-:Y:S05]  /*3920*/  BSYNC.RECONVERGENT B2 ;  /* 0x0000000000027941 */ /* 0x000fea0003800200 */
.L_x_92:
[----:B------:R-:W-:Y:S05]  /*3930*/  @!P2 BRA `(.L_x_91) ;  /* 0x000000000078a947 */ /* 0x000fea0003800000 */
[C---:B------:R-:W-:Y:S02]  /*3940*/  VIADD R6, R10.reuse, 0x200 ;  /* 0x000002000a067836 */ /* 0x040fe40000000000 */
[----:B------:R-:W-:-:S07]  /*3950*/  VIADD R7, R10, UR9 ;  /* 0x000000090a077c36 */ /* 0x000fce0008000000 */
.L_x_95:
[----:B------:R-:W-:-:S04]  /*3960*/  VIADD R9, R7, 0xffffff00 ;  /* 0xffffff0007097836 */ /* 0x000fc80000000000 */
[----:B------:R-:W-:-:S06]  /*3970*/  IMAD.WIDE.U32 R8, R9, 0x8, R2 ;  /* 0x0000000809087825 */ /* 0x000fcc00078e0002 */
        /* <DEDUP_REMOVED lines=11> */
[----:B------:R-:W-:Y:S01]  /*3a30*/  FSEL R4, R8, R4, !P0 ;  /* 0x0000000408047208 */ /* 0x000fe20004000000 */
[C---:B------:R-:W-:Y:S01]  /*3a40*/  VIADD R8, R6.reuse, 0x200 ;  /* 0x0000020006087836 */ /* 0x040fe20000000000 */
[----:B------:R-:W-:Y:S01]  /*3a50*/  FSEL R5, R9, R5, !P0 ;  /* 0x0000000509057208 */ /* 0x000fe20004000000 */
[----:B------:R-:W-:-:S05]  /*3a60*/  VIADD R6, R6, 0x400 ;  /* 0x0000040006067836 */ /* 0x000fca0000000000 */
        /* <DEDUP_REMOVED lines=11> */
.L_x_91:
[----:B------:R-:W-:Y:S05]  /*3b20*/  BSYNC.RECONVERGENT B1 ;  /* 0x0000000000017941 */ /* 0x000fea0003800200 */
.L_x_88:
        /* <DEDUP_REMOVED lines=49> */
[----:B------:R-:W1:Y:S04]  /*3e40*/  LDS.128 R12, [UR4+0x10] ;  /* 0x00001004ff0c7984 */ /* 0x000e680008000c00 */
[----:B0-----:R-:W0:Y:S04]  /*3e50*/  LDS.128 R4, [UR4+0x20] ;  /* 0x00002004ff047984 */ /* 0x001e280008000c00 */
[----:B------:R-:W2:Y:S01]  /*3e60*/  LDS.128 R8, [UR4+0x30] ;  /* 0x00003004ff087984 */ /* 0x000ea20008000c00 */
[----:B-1----:R-:W-:-:S06]  /*3e70*/  DSETP.GEU.AND P1, PT, R2, R12, PT ;  /* 0x0000000c0200722a */ /* 0x002fcc0003f2e000 */
[----:B------:R-:W-:Y:S02]  /*3e80*/  FSEL R2, R12, R2, !P1 ;  /* 0x000000020c027208 */ /* 0x000fe40004800000 */
[----:B------:R-:W-:-:S06]  /*3e90*/  FSEL R3, R13, R3, !P1 ;  /* 0x000000030d037208 */ /* 0x000fcc0004800000 */
[----:B------:R-:W-:-:S06]  /*3ea0*/  DSETP.GEU.AND P1, PT, R2, R14, PT ;  /* 0x0000000e0200722a */ /* 0x000fcc0003f2e000 */
[----:B------:R-:W-:Y:S02]  /*3eb0*/  FSEL R2, R14, R2, !P1 ;  /* 0x000000020e027208 */ /* 0x000fe40004800000 */
[----:B------:R-:W-:-:S06]  /*3ec0*/  FSEL R3, R15, R3, !P1 ;  /* 0x000000030f037208 */ /* 0x000fcc0004800000 */
[----:B0-----:R-:W-:-:S06]  /*3ed0*/  DSETP.GEU.AND P1, PT, R2, R4, PT ;  /* 0x000000040200722a */ /* 0x001fcc0003f2e000 */
        /* <DEDUP_REMOVED lines=14> */
[----:B------:R-:W-:-:S07]  /*3fc0*/  FSEL R3, R3, R5, !P1 ;  /* 0x0000000503037208 */ /* 0x000fce0004800000 */
.L_x_69:
[----:B01----:R-:W-:Y:S05]  /*3fd0*/  BSYNC.RECONVERGENT B0 ;  /* 0x0000000000007941 */ /* 0x003fea0003800200 */
.L_x_57:
[----:B------:R-:W-:Y:S05]  /*3fe0*/  @P0 EXIT ;  /* 0x000000000000094d */ /* 0x000fea0003800000 */
[----:B------:R-:W0:Y:S02]  /*3ff0*/  LDCU.64 UR4, c[0x0][0x388] ;  /* 0x00007100ff0477ac */ /* 0x000e240008000a00 */
[----:B0-----:R-:W-:-:S06]  /*4000*/  UIMAD.WIDE.U32 UR4, UR16, 0x8, UR4 ;  /* 0x00000008100478a5 */ /* 0x001fcc000f8e0004 */
[----:B--2---:R-:W-:Y:S02]  /*4010*/  IMAD.U32 R4, RZ, RZ, UR4 ;  /* 0x00000004ff047e24 */ /* 0x004fe4000f8e00ff */
[----:B------:R-:W-:-:S05]  /*4020*/  IMAD.U32 R5, RZ, RZ, UR5 ;  /* 0x00000005ff057e24 */ /* 0x000fca000f8e00ff */
[----:B------:R-:W-:Y:S01]  /*4030*/  STG.E.64 desc[UR10][R4.64], R2 ;  /* 0x0000000204007986 */ /* 0x000fe2000c101b0a */
[----:B------:R-:W-:Y:S05]  /*4040*/  EXIT ;  /* 0x000000000000794d */ /* 0x000fea0003800000 */
.L_x_96:
        /* <DEDUP_REMOVED lines=11> */
.L_x_150:


//--------------------- .text._ZN3cub18CUB_300001_SM_10006detail6reduce28DeviceReduceSingleTileKernelINS2_10policy_hubIdjN4cuda3__47maximumIvEEE10Policy1000EPdSB_jS8_ddNS5_3std3__410__identityEEEvT0_T1_T2_T3_T4_T6_ --------------------------
	.section	.text._ZN3cub18CUB_300001_SM_10006detail6reduce28DeviceReduceSingleTileKernelINS2_10policy_hubIdjN4cuda3__47maximumIvEEE10Policy1000EPdSB_jS8_ddNS5_3std3__410__identityEEEvT0_T1_T2_T3_T4_T6_,"ax",@progbits
	.align	128
        .global         _ZN3cub18CUB_300001_SM_10006detail6reduce28DeviceReduceSingleTileKernelINS2_10policy_hubIdjN4cuda3__47maximumIvEEE10Policy1000EPdSB_jS8_ddNS5_3std3__410__identityEEEvT0_T1_T2_T3_T4_T6_
        .type           _ZN3cub18CUB_300001_SM_10006detail6reduce28DeviceReduceSingleTileKernelINS2_10policy_hubIdjN4cuda3__47maximumIvEEE10Policy1000EPdSB_jS8_ddNS5_3std3__410__identityEEEvT0_T1_T2_T3_T4_T6_,@function
        .size           _ZN3cub18CUB_300001_SM_10006detail6reduce28DeviceReduceSingleTileKernelINS2_10policy_hubIdjN4cuda3__47maximumIvEEE10Policy1000EPdSB_jS8_ddNS5_3std3__410__identityEEEvT0_T1_T2_T3_T4_T6_,(.L_x_151 - _ZN3cub18CUB_300001_SM_10006detail6reduce28DeviceReduceSingleTileKernelINS2_10policy_hubIdjN4cuda3__47maximumIvEEE10Policy1000EPdSB_jS8_ddNS5_3std3__410__identityEEEvT0_T1_T2_T3_T4_T6_)
        .other          _ZN3cub18CUB_300001_SM_10006detail6reduce28DeviceReduceSingleTileKernelINS2_10policy_hubIdjN4cuda3__47maximumIvEEE10Policy1000EPdSB_jS8_ddNS5_3std3__410__identityEEEvT0_T1_T2_T3_T4_T6_,@"STO_CUDA_ENTRY STV_DEFAULT"
_ZN3cub18CUB_300001_SM_10006detail6reduce28DeviceReduceSingleTileKernelINS2_10policy_hubIdjN4cuda3__47maximumIvEEE10Policy1000EPdSB_jS8_ddNS5_3std3__410__identityEEEvT0_T1_T2_T3_T4_T6_:
.text._ZN3cub18CUB_300001_SM_10006detail6reduce28DeviceReduceSingleTileKernelINS2_10policy_hubIdjN4cuda3__47maximumIvEEE10Policy1000EPdSB_jS8_ddNS5_3std3__410__identityEEEvT0_T1_T2_T3_T4_T6_:
        /* <DEDUP_REMOVED lines=13> */
.L_x_97:
[----:B------:R-:W0:Y:S01]  /*00d0*/  LDCU UR4, c[0x0][0x380] ;  /* 0x00007000ff0477ac */ /* 0x000e220008000800 */
[----:B------:R-:W-:Y:S01]  /*00e0*/  BSSY.RECONVERGENT B0, `(.L_x_98) ;  /* 0x00004ae000007945 */ /* 0x000fe20003800200 */
[----:B0-----:R-:W-:-:S09]  /*00f0*/  ULOP3.LUT UP0, URZ, UR4, 0x1f, URZ, 0xc0, !UPT ;  /* 0x0000001f04ff7892 */ /* 0x001fd2000f80c0ff */
[----:B------:R-:W-:Y:S05]  /*0100*/  BRA.U UP0, `(.L_x_99) ;  /* 0x0000002500447547 */ /* 0x000fea000b800000 */
[----:B------:R-:W-:-:S13]  /*0110*/  ISETP.GT.U32.AND P0, PT, R0, 0x7ff, PT ;  /* 0x000007ff0000780c */ /* 0x000fda0003f04070 */
[----:B------:R-:W-:Y:S05]  /*0120*/  @P0 BRA `(.L_x_100) ;  /* 0x0000001400f80947 */ /* 0x000fea0003800000 */
[----:B------:R-:W0:Y:S01]  /*0130*/  S2R R3, SR_TID.X ;  /* 0x0000000000037919 */ /* 0x000e220000002100 */
[----:B------:R-:W-:Y:S01]  /*0140*/  BSSY.RECONVERGENT B1, `(.L_x_101) ;  /* 0x0000009000017945 */ /* 0x000fe20003800200 */
[----:B------:R-:W-:Y:S02]  /*0150*/  CS2R R4, SRZ ;  /* 0x0000000000047805 */ /* 0x000fe4000001ff00 */
[----:B0-----:R-:W-:Y:S01]  /*0160*/  ISETP.GE.U32.AND P0, PT, R3, R0, PT ;  /* 0x000000000300720c */ /* 0x001fe20003f06070 */
[----:B------:R-:W-:-:S12]  /*0170*/  IMAD.MOV.U32 R9, RZ, RZ, R3 ;  /* 0x000000ffff097224 */ /* 0x000fd800078e0003 */
[----:B------:R-:W-:Y:S05]  /*0180*/  @P0 BRA `(.L_x_102) ;  /* 0x0000000000100947 */ /* 0x000fea0003800000 */
[----:B------:R-:W0:Y:S02]  /*0190*/  LDC.64 R4, c[0x0][0x380] ;  /* 0x0000e000ff047b82 */ /* 0x000e240000000a00 */
[----:B0-----:R-:W-:-:S06]  /*01a0*/  IMAD.WIDE.U32 R4, R3, 0x8, R4 ;  /* 0x0000000803047825 */ /* 0x001fcc00078e0004 */
[----:B------:R-:W5:Y:S01]  /*01b0*/  LDG.E.64.CONSTANT R4, desc[UR6][R4.64] ;  /* 0x0000000604047981 */ /* 0x000f62000c1e9b00 */
[----:B------:R-:W-:-:S07]  /*01c0*/  VIADD R9, R3, 0x100 ;  /* 0x0000010003097836 */ /* 0x000fce0000000000 */
.L_x_102:
[----:B------:R-:W-:Y:S05]  /*01d0*/  BSYNC.RECONVERGENT B1 ;  /* 0x0000000000017941 */ /* 0x000fea0003800200 */
.L_x_101:
[----:B------:R-:W-:Y:S01]  /*01e0*/  ISETP.GE.U32.AND P0, PT, R9, R0, PT ;  /* 0x000000000900720c */ /* 0x000fe20003f06070 */
        /* <DEDUP_REMOVED lines=16> */
.L_x_107:
        /* <DEDUP_REMOVED lines=12> */
.L_x_106:
[----:B------:R-:W-:Y:S05]  /*03b0*/  BSYNC.RECONVERGENT B2 ;  /* 0x0000000000027941 */ /* 0x000fea0003800200 */
.L_x_105:
[----:B------:R-:W-:Y:S05]  /*03c0*/  @!P0 BRA `(.L_x_104) ;  /* 0x0000000800288947 */ /* 0x000fea0003800000 */
[----:B------:R-:W0:Y:S01]  /*03d0*/  LDC.64 R6, c[0x0][0x380] ;  /* 0x0000e000ff067b82 */ /* 0x000e220000000a00 */
[----:B------:R-:W-:Y:S01]  /*03e0*/  IMAD.IADD R2, R0, 0x1, -R9 ;  /* 0x0000000100027824 */ /* 0x000fe200078e0a09 */
[----:B------:R-:W-:Y:S01]  /*03f0*/  BSSY.RECONVERGENT B2, `(.L_x_108) ;  /* 0x000004c000027945 */ /* 0x000fe20003800200 */
[----:B------:R-:W-:-:S03]  /*0400*/  PLOP3.LUT P0, PT, PT, PT, PT, 0x80, 0x8 ;  /* 0x000000000008781c */ /* 0x000fc60003f0f070 */
[----:B------:R-:W-:Y:S01]  /*0410*/  ISETP.GT.AND P1, PT, R2, 0xc00, PT ;  /* 0x00000c000200780c */ /* 0x000fe20003f24270 */
[----:B0-----:R-:W-:-:S12]  /*0420*/  IMAD.WIDE.U32 R6, R9, 0x8, R6 ;  /* 0x0000000809067825 */ /* 0x001fd800078e0006 */
[----:B------:R-:W-:Y:S05]  /*0430*/  @!P1 BRA `(.L_x_109) ;  /* 0x00000004001c9947 */ /* 0x000fea0003800000 */
[----:B------:R-:W-:Y:S01]  /*0440*/  PLOP3.LUT P0, PT, PT, PT, PT, 0x8, 0x80 ;  /* 0x000000000080781c */ /* 0x000fe20003f0e170 */
[----:B------:R-:W-:-:S12]  /*0450*/  VIADD R2, R0, 0xfffff400 ;  /* 0xfffff40000027836 */ /* 0x000fd80000000000 */
.L_x_110:
[----:B------:R-:W2:Y:S04]  /*0460*/  LDG.E.64.CONSTANT R40, desc[UR6][R6.64] ;  /* 0x0000000606287981 */ /* 0x000ea8000c1e9b00 */
[----:B------:R-:W3:Y:S04]  /*0470*/  LDG.E.64.CONSTANT R38, desc[UR6][R6.64+0x800] ;  /* 0x0008000606267981 */ /* 0x000ee8000c1e9b00 */
[----:B------:R-:W4:Y:S04]  /*0480*/  LDG.E.64.CONSTANT R36, desc[UR6][R6.64+0x1000] ;  /* 0x0010000606247981 */ /* 0x000f28000c1e9b00 */
        /* <DEDUP_REMOVED lines=12> */
[----:B------:R0:W4:Y:S01]  /*0550*/  LDG.E.64.CONSTANT R10, desc[UR6][R6.64+0x7800] ;  /* 0x00780006060a7981 */ /* 0x000122000c1e9b00 */
[----:B------:R-:W-:-:S05]  /*0560*/  VIADD R9, R9, 0x1000 ;  /* 0x0000100009097836 */ /* 0x000fca0000000000 */
[----:B------:R-:W-:Y:S02]  /*0570*/  ISETP.GE.AND P2, PT, R9, R2, PT ;  /* 0x000000020900720c */ /* 0x000fe40003f46270 */
[----:B0-----:R-:W-:-:S05]  /*0580*/  IADD3 R6, P3, PT, R6, 0x8000, RZ ;  /* 0x0000800006067810 */ /* 0x001fca0007f7e0ff */
[----:B------:R-:W-:Y:S01]  /*0590*/  IMAD.X R7, RZ, RZ, R7, P3 ;  /* 0x000000ffff077224 */ /* 0x000fe200018e0607 */
        /* <DEDUP_REMOVED lines=49> */
.L_x_109:
[----:B------:R-:W-:Y:S05]  /*08b0*/  BSYNC.RECONVERGENT B2 ;  /* 0x0000000000027941 */ /* 0x000fea0003800200 */
.L_x_108:
[----:B------:R-:W-:Y:S01]  /*08c0*/  IMAD.IADD R2, R0, 0x1, -R9 ;  /* 0x0000000100027824 */ /* 0x000fe200078e0a09 */
[----:B------:R-:W-:Y:S04]  /*08d0*/  BSSY.RECONVERGENT B2, `(.L_x_111) ;  /* 0x0000027000027945 */ /* 0x000fe80003800200 */
[----:B------:R-:W-:-:S13]  /*08e0*/  ISETP.GT.AND P1, PT, R2, 0x400, PT ;  /* 0x000004000200780c */ /* 0x000fda0003f24270 */
[----:B------:R-:W-:Y:S05]  /*08f0*/  @!P1 BRA `(.L_x_112) ;  /* 0x0000000000909947 */ /* 0x000fea0003800000 */
[----:B------:R-:W2:Y:S04]  /*0900*/  LDG.E.64.CONSTANT R12, desc[UR6][R6.64] ;  /* 0x00000006060c7981 */ /* 0x000ea8000c1e9b00 */
[----:B------:R-:W3:Y:S04]  /*0910*/  LDG.E.64.CONSTANT R14, desc[UR6][R6.64+0x800] ;  /* 0x00080006060e7981 */ /* 0x000ee8000c1e9b00 */
[----:B------:R-:W4:Y:S04]  /*0920*/  LDG.E.64.CONSTANT R16, desc[UR6][R6.64+0x1000] ;  /* 0x0010000606107981 */ /* 0x000f28000c1e9b00 */
[----:B------:R-:W4:Y:S04]  /*0930*/  LDG.E.64.CONSTANT R18, desc[UR6][R6.64+0x1800] ;  /* 0x0018000606127981 */ /* 0x000f28000c1e9b00 */
[----:B------:R-:W4:Y:S04]  /*0940*/  LDG.E.64.CONSTANT R20, desc[UR6][R6.64+0x2000] ;  /* 0x0020000606147981 */ /* 0x000f28000c1e9b00 */
[----:B------:R-:W4:Y:S04]  /*0950*/  LDG.E.64.CONSTANT R22, desc[UR6][R6.64+0x2800] ;  /* 0x0028000606167981 */ /* 0x000f28000c1e9b00 */
[----:B------:R-:W4:Y:S04]  /*0960*/  LDG.E.64.CONSTANT R24, desc[UR6][R6.64+0x3000] ;  /* 0x0030000606187981 */ /* 0x000f28000c1e9b00 */
[----:B------:R0:W4:Y:S01]  /*0970*/  LDG.E.64.CONSTANT R10, desc[UR6][R6.64+0x3800] ;  /* 0x00380006060a7981 */ /* 0x000122000c1e9b00 */
[----:B------:R-:W-:Y:S01]  /*0980*/  VIADD R9, R9, 0x800 ;  /* 0x0000080009097836 */ /* 0x000fe20000000000 */
        /* <DEDUP_REMOVED lines=27> */
.L_x_112:
[----:B------:R-:W-:Y:S05]  /*0b40*/  BSYNC.RECONVERGENT B2 ;  /* 0x0000000000027941 */ /* 0x000fea0003800200 */
.L_x_111:
[----:B------:R-:W-:-:S13]  /*0b50*/  ISETP.LT.OR P0, PT, R9, R0, P0 ;  /* 0x000000000900720c */ /* 0x000fda0000701670 */
[----:B------:R-:W-:Y:S05]  /*0b60*/  @!P0 BRA `(.L_x_104) ;  /* 0x0000000000408947 */ /* 0x000fea0003800000 */
        /* <DEDUP_REMOVED lines=16> */
.L_x_104:
[----:B------:R-:W-:Y:S05]  /*0c70*/  BSYNC.RECONVERGENT B1 ;  /* 0x0000000000017941 */ /* 0x000fea0003800200 */
.L_x_103:
[----:B------:R-:W-:-:S13]  /*0c80*/  ISETP.GE.U32.AND P0, PT, R0, 0x100, PT ;  /* 0x000001000000780c */ /* 0x000fda0003f06070 */
        /* <DEDUP_REMOVED lines=58> */
[----:B-1----:R-:W0:Y:S04]  /*1030*/  LDS.128 R8, [UR4+0x10] ;  /* 0x00001004ff087984 */ /* 0x002e280008000c00 */
        /* <DEDUP_REMOVED lines=25> */
.L_x_113:
[----:B------:R-:W-:Y:S01]  /*11d0*/  LOP3.LUT R2, R3, 0x3e0, RZ, 0xc0, !PT ;  /* 0x000003e003027812 */ /* 0x000fe200078ec0ff */
[----:B------:R-:W0:Y:S03]  /*11e0*/  S2R R10, SR_LANEID ;  /* 0x00000000000a7919 */ /* 0x000e260000000000 */
[----:B------:R-:W-:Y:S01]  /*11f0*/  LOP3.LUT R9, RZ, R2, RZ, 0x33, !PT ;  /* 0x00000002ff097212 */ /* 0x000fe200078e33ff */
[----:B------:R-:W-:-:S04]  /*1200*/  VIADD R7, R2, 0x20 ;  /* 0x0000002002077836 */ /* 0x000fc80000000000 */
[----:B------:R-:W-:Y:S01]  /*1210*/  IMAD.IADD R9, R9, 0x1, R0 ;  /* 0x0000000109097824 */ /* 0x000fe200078e0200 */
[----:B------:R-:W-:-:S04]  /*1220*/  ISETP.GT.U32.AND P0, PT, R7, R0, PT ;  /* 0x000000000700720c */ /* 0x000fc80003f04070 */
        /* <DEDUP_REMOVED lines=60> */
[----:B------:R-:W-:Y:S01]  /*15f0*/  ISETP.GT.U32.AND P2, PT, R0, 0x20, PT ;  /* 0x000000200000780c */ /* 0x000fe20003f44070 */
        /* <DEDUP_REMOVED lines=8> */
[C---:B------:R-:W-:Y:S01]  /*1680*/  ISETP.GT.U32.AND P1, PT, R0.reuse, 0x40, PT ;  /* 0x000000400000780c */ /* 0x040fe20003f24070 */
[----:B------:R-:W-:Y:S01]  /*1690*/  IMAD.MOV.U32 R2, RZ, RZ, R13 ;  /* 0x000000ffff027224 */ /* 0x000fe200078e000d */
[----:B------:R-:W-:Y:S01]  /*16a0*/  ISETP.GT.U32.AND P2, PT, R0, 0x60, PT ;  /* 0x000000600000780c */ /* 0x000fe20003f44070 */
[----:B------:R-:W-:Y:S01]  /*16b0*/  IMAD.MOV.U32 R3, RZ, RZ, R12 ;  /* 0x000000ffff037224 */ /* 0x000fe200078e000c */
[----:B------:R-:W0:Y:S05]  /*16c0*/  LDS.128 R4, [UR4+0x30] ;  /* 0x00003004ff047984 */ /* 0x000e2a0008000c00 */
[----:B------:R-:W-:-:S06]  /*16d0*/  DSETP.GEU.AND P3, PT, R2, R14, PT ;  /* 0x0000000e0200722a */ /* 0x000fcc0003f6e000 */
[----:B------:R-:W-:Y:S02]  /*16e0*/  @P1 FSEL R13, R14, R13, !P3 ;  /* 0x0000000d0e0d1208 */ /* 0x000fe40005800000 */
[----:B------:R-:W-:Y:S02]  /*16f0*/  @P1 FSEL R12, R15, R12, !P3 ;  /* 0x0000000c0f0c1208 */ /* 0x000fe40005800000 */
[----:B------:R-:W-:Y:S01]  /*1700*/  ISETP.GT.U32.AND P1, PT, R0, 0x80, PT ;  /* 0x000000800000780c */ /* 0x000fe20003f24070 */
[----:B------:R-:W-:Y:S02]  /*1710*/  IMAD.MOV.U32 R2, RZ, RZ, R13 ;  /* 0x000000ffff027224 */ /* 0x000fe400078e000d */
[----:B------:R-:W-:-:S06]  /*1720*/  IMAD.MOV.U32 R3, RZ, RZ, R12 ;  /* 0x000000ffff037224 */ /* 0x000fcc00078e000c */
[----:B-1----:R-:W-:Y:S01]  /*1730*/  DSETP.GEU.AND P3, PT, R2, R8, PT ;  /* 0x000000080200722a */ /* 0x002fe20003f6e000 */
[----:B------:R-:W1:Y:S05]  /*1740*/  LDS.64 R2, [UR4+0x40] ;  /* 0x00004004ff027984 */ /* 0x000e6a0008000a00 */
[----:B------:R-:W-:Y:S02]  /*1750*/  @P2 FSEL R13, R8, R13, !P3 ;  /* 0x0000000d080d2208 */ /* 0x000fe40005800000 */
[----:B------:R-:W-:Y:S02]  /*1760*/  @P2 FSEL R12, R9, R12, !P3 ;  /* 0x0000000c090c2208 */ /* 0x000fe40005800000 */
[----:B------:R-:W-:Y:S01]  /*1770*/  ISETP.GT.U32.AND P2, PT, R0, 0xa0, PT ;  /* 0x000000a00000780c */ /* 0x000fe20003f44070 */
[----:B------:R-:W-:-:S02]  /*1780*/  IMAD.MOV.U32 R8, RZ, RZ, R13 ;  /* 0x000000ffff087224 */ /* 0x000fc400078e000d */
[----:B------:R-:W-:-:S06]  /*1790*/  IMAD.MOV.U32 R9, RZ, RZ, R12 ;  /* 0x000000ffff097224 */ /* 0x000fcc00078e000c */
[----:B------:R-:W-:-:S06]  /*17a0*/  DSETP.GEU.AND P3, PT, R8, R10, PT ;  /* 0x0000000a0800722a */ /* 0x000fcc0003f6e000 */
[----:B------:R-:W-:Y:S02]  /*17b0*/  @P1 FSEL R13, R10, R13, !P3 ;  /* 0x0000000d0a0d1208 */ /* 0x000fe40005800000 */
[----:B------:R-:W-:Y:S02]  /*17c0*/  @P1 FSEL R12, R11, R12, !P3 ;  /* 0x0000000c0b0c1208 */ /* 0x000fe40005800000 */
[----:B------:R-:W-:Y:S01]  /*17d0*/  ISETP.GT.U32.AND P1, PT, R0, 0xc0, PT ;  /* 0x000000c00000780c */ /* 0x000fe20003f24070 */
[----:B------:R-:W-:Y:S02]  /*17e0*/  IMAD.MOV.U32 R8, RZ, RZ, R13 ;  /* 0x000000ffff087224 */ /* 0x000fe400078e000d */
[----:B------:R-:W-:-:S06]  /*17f0*/  IMAD.MOV.U32 R9, RZ, RZ, R12 ;  /* 0x000000ffff097224 */ /* 0x000fcc00078e000c */
[----:B0-----:R-:W-:-:S06]  /*1800*/  DSETP.GEU.AND P3, PT, R8, R4, PT ;  /* 0x000000040800722a */ /* 0x001fcc0003f6e000 */
[----:B------:R-:W-:Y:S02]  /*1810*/  @P2 FSEL R13, R4, R13, !P3 ;  /* 0x0000000d040d2208 */ /* 0x000fe40005800000 */
[----:B------:R-:W-:Y:S02]  /*1820*/  @P2 FSEL R12, R5, R12, !P3 ;  /* 0x0000000c050c2208 */ /* 0x000fe40005800000 */
[----:B------:R-:W-:Y:S01]  /*1830*/  ISETP.GT.U32.AND P2, PT, R0, 0xe0, PT ;  /* 0x000000e00000780c */ /* 0x000fe20003f44070 */
        /* <DEDUP_REMOVED lines=13> */
.L_x_100:
[----:B------:R-:W0:Y:S01]  /*1910*/  S2R R4, SR_TID.X ;  /* 0x0000000000047919 */ /* 0x000e220000002100 */
[----:B------:R-:W1:Y:S01]  /*1920*/  LDC.64 R2, c[0x0][0x380] ;  /* 0x0000e000ff027b82 */ /* 0x000e620000000a00 */
[----:B0-----:R-:W-:-:S04]  /*1930*/  IMAD.SHL.U32 R5, R4, 0x4, RZ ;  /* 0x0000000404057824 */ /* 0x001fc800078e00ff */
[----:B-1----:R-:W-:-:S05]  /*1940*/  IMAD.WIDE.U32 R2, R5, 0x8, R2 ;  /* 0x0000000805027825 */ /* 0x002fca00078e0002 */
[----:B------:R-:W2:Y:S04]  /*1950*/  LDG.E.128.CONSTANT R16, desc[UR6][R2.64] ;  /* 0x0000000602107981 */ /* 0x000ea8000c1e9d00 */
[----:B------:R-:W3:Y:S04]  /*1960*/  LDG.E.128.CONSTANT R20, desc[UR6][R2.64+0x10] ;  /* 0x0000100602147981 */ /* 0x000ee8000c1e9d00 */
[----:B------:R-:W4:Y:S04]  /*1970*/  LDG.E.128.CONSTANT R12, desc[UR6][R2.64+0x2000] ;  /* 0x00200006020c7981 */ /* 0x000f28000c1e9d00 */
[----:B------:R-:W5:Y:S01]  /*1980*/  LDG.E.128.CONSTANT R8, desc[UR6][R2.64+0x2010] ;  /* 0x0020100602087981 */ /* 0x000f62000c1e9d00 */
[----:B------:R-:W-:-:S02]  /*1990*/  VIADD R24, R0, 0xfffff800 ;  /* 0xfffff80000187836 */ /* 0x000fc40000000000 */
[----:B------:R-:W-:-:S03]  /*19a0*/  IMAD.MOV.U32 R5, RZ, RZ, 0x800 ;  /* 0x00000800ff057424 */ /* 0x000fc600078e00ff */
[----:B------:R-:W-:Y:S01]  /*19b0*/  ISETP.GE.U32.AND P1, PT, R24, 0x800, PT ;  /* 0x000008001800780c */ /* 0x000fe20003f26070 */
        /* <DEDUP_REMOVED lines=23> */
[----:B------:R-:W-:-:S07]  /*1b30*/  IMAD.MOV.U32 R5, RZ, RZ, 0x800 ;  /* 0x00000800ff057424 */ /* 0x000fce00078e00ff */
.L_x_117:
[----:B------:R-:W-:-:S05]  /*1b40*/  IMAD.WIDE.U32 R26, R5, 0x8, R2 ;  /* 0x00000008051a7825 */ /* 0x000fca00078e0002 */
[----:B------:R-:W2:Y:S04]  /*1b50*/  LDG.E.128.CONSTANT R20, desc[UR6][R26.64] ;  /* 0x000000061a147981 */ /* 0x000ea8000c1e9d00 */
[----:B------:R-:W3:Y:S04]  /*1b60*/  LDG.E.128.CONSTANT R16, desc[UR6][R26.64+0x10] ;  /* 0x000010061a107981 */ /* 0x000ee8000c1e9d00 */
[----:B------:R-:W4:Y:S04]  /*1b70*/  LDG.E.128.CONSTANT R12, desc[UR6][R26.64+0x2000] ;  /* 0x002000061a0c7981 */ /* 0x000f28000c1e9d00 */
[----:B------:R-:W5:Y:S01]  /*1b80*/  LDG.E.128.CONSTANT R8, desc[UR6][R26.64+0x2010] ;  /* 0x002010061a087981 */ /* 0x000f62000c1e9d00 */
        /* <DEDUP_REMOVED lines=20> */
[----:B0-----:R-:W-:Y:S01]  /*1cd0*/  IMAD.IADD R8, R0, 0x1, -R5 ;  /* 0x0000000100087824 */ /* 0x001fe200078e0a05 */
[----:B------:R-:W-:-:S04]  /*1ce0*/  FSEL R7, R9, R7, !P0 ;  /* 0x0000000709077208 */ /* 0x000fc80004000000 */
[----:B------:R-:W-:Y:S02]  /*1cf0*/  ISETP.GE.U32.AND P1, PT, R8, 0x800, PT ;  /* 0x000008000800780c */ /* 0x000fe40003f26070 */
[----:B------:R-:W-:-:S06]  /*1d00*/  DSETP.GEU.AND P0, PT, R6, R10, PT ;  /* 0x0000000a0600722a */ /* 0x000fcc0003f0e000 */
[----:B------:R-:W-:Y:S02]  /*1d10*/  FSEL R6, R10, R6, !P0 ;  /* 0x000000060a067208 */ /* 0x000fe40004000000 */
[----:B------:R-:W-:-:S03]  /*1d20*/  FSEL R7, R11, R7, !P0 ;  /* 0x000000070b077208 */ /* 0x000fc60004000000 */
[----:B------:R-:W-:Y:S05]  /*1d30*/  @!P1 BRA `(.L_x_116) ;  /* 0x00000004000c9947 */ /* 0x000fea0003800000 */
[----:B------:R-:W-:-:S05]  /*1d40*/  VIADD R5, R5, 0x800 ;  /* 0x0000080005057836 */ /* 0x000fca0000000000 */
[----:B------:R-:W-:-:S13]  /*1d50*/  ISETP.GT.U32.AND P0, PT, R5, R24, PT ;  /* 0x000000180500720c */ /* 0x000fda0003f04070 */
[----:B------:R-:W-:Y:S05]  /*1d60*/  @!P0 BRA `(.L_x_117) ;  /* 0xfffffffc00748947 */ /* 0x000fea000383ffff */
.L_x_115:
[----:B------:R-:W-:-:S13]  /*1d70*/  ISETP.GE.U32.AND P0, PT, R5, R0, PT ;  /* 0x000000000500720c */ /* 0x000fda0003f06070 */
[----:B------:R-:W-:Y:S05]  /*1d80*/  @P0 BRA `(.L_x_116) ;  /* 0x0000000000f80947 */ /* 0x000fea0003800000 */
[----:B------:R-:W-:Y:S01]  /*1d90*/  IMAD.IADD R3, R0, 0x1, -R5 ;  /* 0x0000000100037824 */ /* 0x000fe200078e0a05 */
[----:B------:R-:W-:Y:S04]  /*1da0*/  BSSY.RECONVERGENT B1, `(.L_x_116) ;  /* 0x000003c000017945 */ /* 0x000fe80003800200 */
[----:B------:R-:W-:-:S13]  /*1db0*/  ISETP.GE.AND P0, PT, R4, R3, PT ;  /* 0x000000030400720c */ /* 0x000fda0003f06270 */
[----:B------:R-:W-:Y:S05]  /*1dc0*/  @P0 BRA `(.L_x_118) ;  /* 0x0000000000e40947 */ /* 0x000fea0003800000 */
[----:B------:R-:W-:Y:S01]  /*1dd0*/  LOP3.LUT R2, RZ, R4, RZ, 0x33, !PT ;  /* 0x00000004ff027212 */ /* 0x000fe200078e33ff */
[----:B------:R-:W-:Y:S03]  /*1de0*/  BSSY.RECONVERGENT B2, `(.L_x_119) ;  /* 0x0000017000027945 */ /* 0x000fe60003800200 */
[----:B------:R-:W-:-:S04]  /*1df0*/  IADD3 R2, PT, PT, -R5, R0, R2 ;  /* 0x0000000005027210 */ /* 0x000fc80007ffe102 */
[C---:B------:R-:W-:Y:S02]  /*1e00*/  LOP3.LUT R0, R2.reuse, 0x300, RZ, 0xc0, !PT ;  /* 0x0000030002007812 */ /* 0x040fe400078ec0ff */
[----:B------:R-:W-:Y:S02]  /*1e10*/  ISETP.GE.U32.AND P2, PT, R2, 0x300, PT ;  /* 0x000003000200780c */ /* 0x000fe40003f46070 */
[----:B------:R-:W-:Y:S01]  /*1e20*/  ISETP.NE.AND P0, PT, R0, 0x300, PT ;  /* 0x000003000000780c */ /* 0x000fe20003f05270 */
[----:B------:R-:W-:-:S12]  /*1e30*/  IMAD.MOV.U32 R0, RZ, RZ, R4 ;  /* 0x000000ffff007224 */ /* 0x000fd800078e0004 */
[----:B------:R-:W-:Y:S05]  /*1e40*/  @!P0 BRA `(.L_x_120) ;  /* 0x0000000000408947 */ /* 0x000fea0003800000 */
[----:B------:R-:W0:Y:S01]  /*1e50*/  LDC.64 R10, c[0x0][0x380] ;  /* 0x0000e000ff0a7b82 */ /* 0x000e220000000a00 */
[----:B------:R-:W-:Y:S01]  /*1e60*/  LEA.HI R0, R2, 0x1, RZ, 0x18 ;  /* 0x0000000102007811 */ /* 0x000fe200078fc0ff */
[----:B------:R-:W-:-:S03]  /*1e70*/  IMAD.IADD R13, R4, 0x1, R5 ;  /* 0x00000001040d7824 */ /* 0x000fc600078e0205 */
[----:B------:R-:W-:Y:S01]  /*1e80*/  LOP3.LUT R2, R0, 0x3, RZ, 0xc0, !PT ;  /* 0x0000000300027812 */ /* 0x000fe200078ec0ff */
[----:B------:R-:W-:-:S04]  /*1e90*/  IMAD.MOV.U32 R0, RZ, RZ, R4 ;  /* 0x000000ffff007224 */ /* 0x000fc800078e0004 */
[----:B------:R-:W-:-:S07]  /*1ea0*/  IMAD.MOV R2, RZ, RZ, -R2 ;  /* 0x000000ffff027224 */ /* 0x000fce00078e0a02 */
.L_x_121:
        /* <DEDUP_REMOVED lines=10> */
.L_x_120:
[----:B------:R-:W-:Y:S05]  /*1f50*/  BSYNC.RECONVERGENT B2 ;  /* 0x0000000000027941 */ /* 0x000fea0003800200 */
.L_x_119:
[----:B------:R-:W-:Y:S05]  /*1f60*/  @!P2 BRA `(.L_x_118) ;  /* 0x00000000007ca947 */ /* 0x000fea0003800000 */
[----:B------:R-:W0:Y:S01]  /*1f70*/  LDC.64 R8, c[0x0][0x380] ;  /* 0x0000e000ff087b82 */ /* 0x000e220000000a00 */
[C---:B------:R-:W-:Y:S02]  /*1f80*/  IMAD.IADD R5, R0.reuse, 0x1, R5 ;  /* 0x0000000100057824 */ /* 0x040fe400078e0205 */
[----:B------:R-:W-:-:S07]  /*1f90*/  VIADD R0, R0, 0x200 ;  /* 0x0000020000007836 */ /* 0x000fce0000000000 */
.L_x_122:
        /* <DEDUP_REMOVED lines=11> */
[C---:B------:R-:W-:Y:S02]  /*2050*/  VIADD R2, R0.reuse, 0x200 ;  /* 0x0000020000027836 */ /* 0x040fe40000000000 */
[----:B------:R-:W-:Y:S02]  /*2060*/  VIADD R0, R0, 0x400 ;  /* 0x0000040000007836 */ /* 0x000fe40000000000 */
[----:B------:R-:W-:Y:S01]  /*2070*/  VIADD R5, R5, 0x400 ;  /* 0x0000040005057836 */ /* 0x000fe20000000000 */
[----:B------:R-:W-:Y:S01]  /*2080*/  ISETP.GE.AND P1, PT, R2, R3, PT ;  /* 0x000000030200720c */ /* 0x000fe20003f26270 */
        /* <DEDUP_REMOVED lines=11> */
[----:B------:R-:W-:Y:S01]  /*2140*/  FSEL R7, R17, R7, !P0 ;  /* 0x0000000711077208 */ /* 0x000fe20004000000 */
[----:B------:R-:W-:Y:S06]  /*2150*/  @!P1 BRA `(.L_x_122) ;  /* 0xfffffffc00909947 */ /* 0x000fec000383ffff */
.L_x_118:
[----:B------:R-:W-:Y:S05]  /*2160*/  BSYNC.RECONVERGENT B1 ;  /* 0x0000000000017941 */ /* 0x000fea0003800200 */
.L_x_116:
        /* <DEDUP_REMOVED lines=50> */
[----:B------:R-:W2:Y:S01]  /*2490*/  LDS.128 R12, [UR4+0x20] ;  /* 0x00002004ff0c7984 */ /* 0x000ea20008000c00 */
[----:B-1----:R-:W-:-:S06]  /*24a0*/  DSETP.GEU.AND P1, PT, R6, R8, PT ;  /* 0x000000080600722a */ /* 0x002fcc0003f2e000 */
[----:B0-----:R-:W-:Y:S02]  /*24b0*/  FSEL R2, R8, R6, !P1 ;  /* 0x0000000608027208 */ /* 0x001fe40004800000 */
[----:B------:R-:W-:Y:S02]  /*24c0*/  FSEL R3, R9, R7, !P1 ;  /* 0x0000000709037208 */ /* 0x000fe40004800000 */
[----:B------:R-:W0:Y:S04]  /*24d0*/  LDS.128 R4, [UR4+0x30] ;  /* 0x00003004ff047984 */ /* 0x000e280008000c00 */
[----:B------:R-:W-:-:S06]  /*24e0*/  DSETP.GEU.AND P1, PT, R2, R10, PT ;  /* 0x0000000a0200722a */ /* 0x000fcc0003f2e000 */
[----:B------:R-:W-:Y:S02]  /*24f0*/  FSEL R2, R10, R2, !P1 ;  /* 0x000000020a027208 */ /* 0x000fe40004800000 */
[----:B------:R-:W-:-:S06]  /*2500*/  FSEL R3, R11, R3, !P1 ;  /* 0x000000030b037208 */ /* 0x000fcc0004800000 */
[----:B--2---:R-:W-:-:S06]  /*2510*/  DSETP.GEU.AND P1, PT, R2, R12, PT ;  /* 0x0000000c0200722a */ /* 0x004fcc0003f2e000 */
        /* <DEDUP_REMOVED lines=16> */
.L_x_99:
        /* <DEDUP_REMOVED lines=12> */
.L_x_125:
[----:B------:R-:W-:Y:S05]  /*26e0*/  BSYNC.RECONVERGENT B1 ;  /* 0x0000000000017941 */ /* 0x000fea0003800200 */
.L_x_124:
        /* <DEDUP_REMOVED lines=17> */
.L_x_130:
        /* <DEDUP_REMOVED lines=12> */
.L_x_129:
[----:B------:R-:W-:Y:S05]  /*28c0*/  BSYNC.RECONVERGENT B2 ;  /* 0x0000000000027941 */ /* 0x000fea0003800200 */
.L_x_128:
        /* <DEDUP_REMOVED lines=10> */
.L_x_133:
        /* <DEDUP_REMOVED lines=69> */
.L_x_132:
[----:B------:R-:W-:Y:S05]  /*2dc0*/  BSYNC.RECONVERGENT B2 ;  /* 0x0000000000027941 */ /* 0x000fea0003800200 */
.L_x_131:
        /* <DEDUP_REMOVED lines=40> */
.L_x_135:
[----:B------:R-:W-:Y:S05]  /*3050*/  BSYNC.RECONVERGENT B2 ;  /* 0x0000000000027941 */ /* 0x000fea0003800200 */
.L_x_134:
        /* <DEDUP_REMOVED lines=18> */
.L_x_127:
[----:B------:R-:W-:Y:S05]  /*3180*/  BSYNC.RECONVERGENT B1 ;  /* 0x0000000000017941 */ /* 0x000fea0003800200 */
.L_x_126:
        /* <DEDUP_REMOVED lines=60> */
[----:B---3--:R-:W1:Y:S01]  /*3550*/  LDS.128 R12, [UR4+0x20] ;  /* 0x00002004ff0c7984 */ /* 0x008e620008000c00 */
        /* <DEDUP_REMOVED lines=24> */
.L_x_136:
        /* <DEDUP_REMOVED lines=63> */
[----:B----4-:R-:W-:Y:S05]  /*3ad0*/  @P0 BRA `(.L_x_114) ;  /* 0x0000001000380947 */ /* 0x010fea0003800000 */
[----:B------:R-:W0:Y:S01]  /*3ae0*/  S2UR UR5, SR_CgaCtaId ;  /* 0x00000000000579c3 */ /* 0x000e220000008800 */
[----:B------:R-:W-:Y:S01]  /*3af0*/  UMOV UR4, 0x400 ;  /* 0x0000040000047882 */ /* 0x000fe20000000000 */
[C---:B------:R-:W-:Y:S02]  /*3b00*/  ISETP.GT.U32.AND P3, PT, R0.reuse, 0x20, PT ;  /* 0x000000200000780c */ /* 0x040fe40003f64070 */
        /* <DEDUP_REMOVED lines=9> */
[----:B------:R-:W-:Y:S01]  /*3ba0*/  ISETP.GT.U32.AND P1, PT, R0, 0x60, PT ;  /* 0x000000600000780c */ /* 0x000fe20003f24070 */
[----:B------:R-:W-:Y:S01]  /*3bb0*/  IMAD.MOV.U32 R2, RZ, RZ, R13 ;  /* 0x000000ffff027224 */ /* 0x000fe200078e000d */
[----:B------:R-:W0:Y:S01]  /*3bc0*/  LDS.128 R4, [UR4+0x30] ;  /* 0x00003004ff047984 */ /* 0x000e220008000c00 */
[----:B------:R-:W-:-:S06]  /*3bd0*/  IMAD.MOV.U32 R3, RZ, RZ, R12 ;  /* 0x000000ffff037224 */ /* 0x000fcc00078e000c */
        /* <DEDUP_REMOVED lines=36> */
.L_x_123:
[----:B------:R-:W0:Y:S01]  /*3e20*/  S2R R7, SR_TID.X ;  /* 0x0000000000077919 */ /* 0x000e220000002100 */
[----:B------:R-:W1:Y:S02]  /*3e30*/  LDCU.64 UR4, c[0x0][0x380] ;  /* 0x00007000ff0477ac */ /* 0x000e640008000a00 */
[----:B-1----:R-:W-:Y:S02]  /*3e40*/  IMAD.U32 R2, RZ, RZ, UR4 ;  /* 0x00000004ff027e24 */ /* 0x002fe4000f8e00ff */
[----:B------:R-:W-:Y:S02]  /*3e50*/  IMAD.U32 R3, RZ, RZ, UR5 ;  /* 0x00000005ff037e24 */ /* 0x000fe4000f8e00ff */
        /* <DEDUP_REMOVED lines=9> */
[----:B------:R-:W-:-:S05]  /*3ef0*/  VIADD R6, R0, 0xfffff800 ;  /* 0xfffff80000067836 */ /* 0x000fca0000000000 */
[----:B------:R-:W-:Y:S01]  /*3f00*/  ISETP.GE.U32.AND P1, PT, R6, 0x800, PT ;  /* 0x000008000600780c */ /* 0x000fe20003f26070 */
[----:B--2---:R-:W-:-:S06]  /*3f10*/  DSETP.GEU.AND P0, PT, R22, R8, PT ;  /* 0x000000081600722a */ /* 0x004fcc0003f0e000 */
[----:B------:R-:W-:Y:S02]  /*3f20*/  FSEL R8, R8, R22, !P0 ;  /* 0x0000001608087208 */ /* 0x000fe40004000000 */
[----:B------:R-:W-:-:S06]  /*3f30*/  FSEL R9, R9, R23, !P0 ;  /* 0x0000001709097208 */ /* 0x000fcc0004000000 */
[----:B---3--:R-:W-:-:S06]  /*3f40*/  DSETP.GEU.AND P0, PT, R8, R10, PT ;  /* 0x0000000a0800722a */ /* 0x008fcc0003f0e000 */
[----:B------:R-:W-:Y:S02]  /*3f50*/  FSEL R8, R10, R8, !P0 ;  /* 0x000000080a087208 */ /* 0x000fe40004000000 */
[----:B------:R-:W-:Y:S01]  /*3f60*/  FSEL R9, R11, R9, !P0 ;  /* 0x000000090b097208 */ /* 0x000fe20004000000 */
[----:B------:R-:W-:-:S05]  /*3f70*/  IMAD.MOV.U32 R11, RZ, RZ, 0x800 ;  /* 0x00000800ff0b7424 */ /* 0x000fca00078e00ff */
        /* <DEDUP_REMOVED lines=18> */
[----:B------:R-:W1:Y:S02]  /*40a0*/  LDC.64 R2, c[0x0][0x380] ;  /* 0x0000e000ff027b82 */ /* 0x000e640000000a00 */
.L_x_139:
[----:B------:R-:W-:-:S04]  /*40b0*/  IMAD.IADD R17, R7, 0x1, R11 ;  /* 0x0000000107117824 */ /* 0x000fc800078e020b */
[----:B-1----:R-:W-:-:S06]  /*40c0*/  IMAD.WIDE.U32 R16, R17, 0x8, R2 ;  /* 0x0000000811107825 */ /* 0x002fcc00078e0002 */
[----:B------:R-:W2:Y:S01]  /*40d0*/  LDG.E.64.CONSTANT R16, desc[UR6][R16.64] ;  /* 0x0000000610107981 */ /* 0x000ea2000c1e9b00 */
[----:B------:R-:W-:-:S05]  /*40e0*/  IMAD.WIDE.U32 R18, R11, 0x8, R4 ;  /* 0x000000080b127825 */ /* 0x000fca00078e0004 */
[----:B------:R-:W3:Y:S04]  /*40f0*/  LDG.E.64.CONSTANT R20, desc[UR6][R18.64+0x800] ;  /* 0x0008000612147981 */ /* 0x000ee8000c1e9b00 */
[----:B------:R-:W4:Y:S04]  /*4100*/  LDG.E.64.CONSTANT R22, desc[UR6][R18.64+0x1000] ;  /* 0x0010000612167981 */ /* 0x000f28000c1e9b00 */
[----:B------:R-:W5:Y:S04]  /*4110*/  LDG.E.64.CONSTANT R24, desc[UR6][R18.64+0x1800] ;  /* 0x0018000612187981 */ /* 0x000f68000c1e9b00 */
[----:B------:R-:W5:Y:S04]  /*4120*/  LDG.E.64.CONSTANT R26, desc[UR6][R18.64+0x2000] ;  /* 0x00200006121a7981 */ /* 0x000f68000c1e9b00 */
[----:B------:R-:W5:Y:S04]  /*4130*/  LDG.E.64.CONSTANT R28, desc[UR6][R18.64+0x2800] ;  /* 0x00280006121c7981 */ /* 0x000f68000c1e9b00 */
[----:B------:R-:W5:Y:S04]  /*4140*/  LDG.E.64.CONSTANT R14, desc[UR6][R18.64+0x3000] ;  /* 0x00300006120e7981 */ /* 0x000f68000c1e9b00 */
[----:B------:R-:W5:Y:S01]  /*4150*/  LDG.E.64.CONSTANT R12, desc[UR6][R18.64+0x3800] ;  /* 0x00380006120c7981 */ /* 0x000f62000c1e9b00 */
[----:B0-----:R-:W-:-:S05]  /*4160*/  IMAD.IADD R10, R0, 0x1, -R11 ;  /* 0x00000001000a7824 */ /* 0x001fca00078e0a0b */
[----:B------:R-:W-:Y:S01]  /*4170*/  ISETP.GE.U32.AND P1, PT, R10, 0x800, PT ;  /* 0x000008000a00780c */ /* 0x000fe20003f26070 */
        /* <DEDUP_REMOVED lines=26> */
[----:B------:R-:W-:-:S13]  /*4320*/  ISETP.GT.U32.AND P0, PT, R11, R6, PT ;  /* 0x000000060b00720c */ /* 0x000fda0003f04070 */
[----:B------:R-:W-:Y:S05]  /*4330*/  @!P0 BRA `(.L_x_139) ;  /* 0xfffffffc005c8947 */ /* 0x000fea000383ffff */
.L_x_137:
        /* <DEDUP_REMOVED lines=14> */
[----:B------:R-:W-:Y:S01]  /*4420*/  LEA.HI R0, R5, 0x1, RZ, 0x18 ;  /* 0x0000000105007811 */ /* 0x000fe200078fc0ff */
[----:B------:R-:W-:-:S03]  /*4430*/  IMAD.IADD R15, R7, 0x1, R11 ;  /* 0x00000001070f7824 */ /* 0x000fc600078e020b */
[----:B------:R-:W-:Y:S01]  /*4440*/  LOP3.LUT R5, R0, 0x3, RZ, 0xc0, !PT ;  /* 0x0000000300057812 */ /* 0x000fe200078ec0ff */
[----:B------:R-:W-:-:S04]  /*4450*/  IMAD.MOV.U32 R0, RZ, RZ, R7 ;  /* 0x000000ffff007224 */ /* 0x000fc800078e0007 */
[----:B------:R-:W-:-:S07]  /*4460*/  IMAD.MOV R5, RZ, RZ, -R5 ;  /* 0x000000ffff057224 */ /* 0x000fce00078e0a05 */
.L_x_143:
        /* <DEDUP_REMOVED lines=10> */
.L_x_142:
[----:B------:R-:W-:Y:S05]  /*4510*/  BSYNC.RECONVERGENT B2 ;  /* 0x0000000000027941 */ /* 0x000fea0003800200 */
.L_x_141:
[----:B------:R-:W-:Y:S05]  /*4520*/  @!P2 BRA `(.L_x_140) ;  /* 0x000000000078a947 */ /* 0x000fea0003800000 */
[C---:B------:R-:W-:Y:S02]  /*4530*/  IMAD.IADD R5, R0.reuse, 0x1, R11 ;  /* 0x0000000100057824 */ /* 0x040fe400078e020b */
[----:B------:R-:W-:-:S07]  /*4540*/  VIADD R0, R0, 0x200 ;  /* 0x0000020000007836 */ /* 0x000fce0000000000 */
.L_x_144:
[----:B------:R-:W-:-:S04]  /*4550*/  IMAD.WIDE.U32 R10, R5, 0x8, R2 ;  /* 0x00000008050a7825 */ /* 0x000fc800078e0002 */
        /* <DEDUP_REMOVED lines=13> */
[----:B------:R-:W-:Y:S01]  /*4630*/  FSEL R9, R11, R9, !P0 ;  /* 0x000000090b097208 */ /* 0x000fe20004000000 */
[C---:B------:R-:W-:Y:S02]  /*4640*/  VIADD R11, R0.reuse, 0x200 ;  /* 0x00000200000b7836 */ /* 0x040fe40000000000 */
[----:B------:R-:W-:-:S03]  /*4650*/  VIADD R0, R0, 0x400 ;  /* 0x0000040000007836 */ /* 0x000fc60000000000 */
[----:B---3--:R-:W-:Y:S01]  /*4660*/  DSETP.GEU.AND P0, PT, R8, R12, PT ;  /* 0x0000000c0800722a */ /* 0x008fe20003f0e000 */
[----:B------:R-:W-:-:S05]  /*4670*/  ISETP.GE.AND P1, PT, R11, R4, PT ;  /* 0x000000040b00720c */ /* 0x000fca0003f26270 */
        /* <DEDUP_REMOVED lines=9> */
.L_x_140:
[----:B------:R-:W-:Y:S05]  /*4710*/  BSYNC.RECONVERGENT B1 ;  /* 0x0000000000017941 */ /* 0x000fea0003800200 */
.L_x_138:
        /* <DEDUP_REMOVED lines=74> */
.L_x_114:
[----:B------:R-:W-:Y:S05]  /*4bc0*/  BSYNC.RECONVERGENT B0 ;  /* 0x0000000000007941 */ /* 0x000fea0003800200 */
.L_x_98:
[----:B------:R-:W-:Y:S05]  /*4bd0*/  @P0 EXIT ;  /* 0x000000000000094d */ /* 0x000fea0003800000 */
[----:B------:R-:W4:Y:S01]  /*4be0*/  LDCU.64 UR8, c[0x0][0x398] ;  /* 0x00007300ff0877ac */ /* 0x000f220008000a00 */
[----:B01----:R-:W0:Y:S01]  /*4bf0*/  LDC.64 R4, c[0x0][0x388] ;  /* 0x0000e200ff047b82 */ /* 0x003e220000000a00 */
[----:B------:R-:W2:Y:S01]  /*4c00*/  LDCU.64 UR4, c[0x0][0x398] ;  /* 0x00007300ff0477ac */ /* 0x000ea20008000a00 */
[----:B----4-:R-:W-:-:S06]  /*4c10*/  DSETP.GT.AND P0, PT, R6, UR8, PT ;  /* 0x0000000806007e2a */ /* 0x010fcc000bf04000 */
[----:B--23--:R-:W-:Y:S02]  /*4c20*/  FSEL R2, R6, UR4, P0 ;  /* 0x0000000406027c08 */ /* 0x00cfe40008000000 */
[----:B------:R-:W-:-:S05]  /*4c30*/  FSEL R3, R7, UR5, P0 ;  /* 0x0000000507037c08 */ /* 0x000fca0008000000 */
[----:B0-----:R-:W-:Y:S01]  /*4c40*/  STG.E.64 desc[UR6][R4.64], R2 ;  /* 0x0000000204007986 */ /* 0x001fe2000c101b06 */
[----:B------:R-:W-:Y:S05]  /*4c50*/  EXIT ;  /* 0x000000000000794d */ /* 0x000fea0003800000 */
.L_x_145:
        /* <DEDUP_REMOVED lines=10> */
.L_x_151:


//--------------------- .text._ZN3cub18CUB_300001_SM_10006detail11EmptyKernelIvEEvv --------------------------
	.section	.text._ZN3cub18CUB_300001_SM_10006detail11EmptyKernelIvEEvv,"ax",@progbits
	.align	128
        .global         _ZN3cub18CUB_300001_SM_10006detail11EmptyKernelIvEEvv
        .type           _ZN3cub18CUB_300001_SM_10006detail11EmptyKernelIvEEvv,@function
        .size           _ZN3cub18CUB_300001_SM_10006detail11EmptyKernelIvEEvv,(.L_x_152 - _ZN3cub18CUB_300001_SM_10006detail11EmptyKernelIvEEvv)
        .other          _ZN3cub18CUB_300001_SM_10006detail11EmptyKernelIvEEvv,@"STO_CUDA_ENTRY STV_DEFAULT"
_ZN3cub18CUB_300001_SM_10006detail11EmptyKernelIvEEvv:
.text._ZN3cub18CUB_300001_SM_10006detail11EmptyKernelIvEEvv:
[----:B------:R-:W-:Y:S01]  /*0000*/  LDC R1, c[0x0][0x37c] ;  /* 0x0000df00ff017b82 */ /* 0x000fe20000000800 */
[----:B------:R-:W-:Y:S05]  /*0010*/  EXIT ;  /* 0x000000000000794d */ /* 0x000fea0003800000 */
.L_x_146:
        /* <DEDUP_REMOVED lines=14> */
.L_x_152:


//--------------------- .text._Z12calcMatrDiffPKdS0_Pdi --------------------------
	.section	.text._Z12calcMatrDiffPKdS0_Pdi,"ax",@progbits
	.align	128
        .global         _Z12calcMatrDiffPKdS0_Pdi
        .type           _Z12calcMatrDiffPKdS0_Pdi,@function
        .size           _Z12calcMatrDiffPKdS0_Pdi,(.L_x_153 - _Z12calcMatrDiffPKdS0_Pdi)
        .other          _Z12calcMatrDiffPKdS0_Pdi,@"STO_CUDA_ENTRY STV_DEFAULT"
_Z12calcMatrDiffPKdS0_Pdi:
.text._Z12calcMatrDiffPKdS0_Pdi:
[----:B------:R-:W-:Y:S01]  /*0000*/  LDC R1, c[0x0][0x37c] ;  /* 0x0000df00ff017b82 */ /* 0x000fe20000000800 */
[----:B------:R-:W0:Y:S01]  /*0010*/  S2R R7, SR_CTAID.Y ;  /* 0x0000000000077919 */ /* 0x000e220000002600 */
[----:B------:R-:W1:Y:S01]  /*0020*/  LDCU UR4, c[0x0][0x360] ;  /* 0x00006c00ff0477ac */ /* 0x000e620008000800 */
[----:B------:R-:W0:Y:S01]  /*0030*/  S2R R2, SR_TID.Y ;  /* 0x0000000000027919 */ /* 0x000e220000002200 */
[----:B------:R-:W0:Y:S01]  /*0040*/  LDCU UR5, c[0x0][0x364] ;  /* 0x00006c80ff0577ac */ /* 0x000e220008000800 */
[----:B------:R-:W1:Y:S01]  /*0050*/  S2R R0, SR_CTAID.X ;  /* 0x0000000000007919 */ /* 0x000e620000002500 */
[----:B------:R-:W2:Y:S01]  /*0060*/  LDCU UR6, c[0x0][0x398] ;  /* 0x00007300ff0677ac */ /* 0x000ea20008000800 */
[----:B------:R-:W1:Y:S01]  /*0070*/  S2R R3, SR_TID.X ;  /* 0x0000000000037919 */ /* 0x000e620000002100 */
[----:B0-----:R-:W-:-:S05]  /*0080*/  IMAD R7, R7, UR5, R2 ;  /* 0x0000000507077c24 */ /* 0x001fca000f8e0202 */
[----:B------:R-:W-:Y:S01]  /*0090*/  ISETP.NE.AND P0, PT, R7, RZ, PT ;  /* 0x000000ff0700720c */ /* 0x000fe20003f05270 */
[----:B-1----:R-:W-:Y:S01]  /*00a0*/  IMAD R0, R0, UR4, R3 ;  /* 0x0000000400007c24 */ /* 0x002fe2000f8e0203 */
[----:B--2---:R-:W-:-:S04]  /*00b0*/  UIADD3 UR4, UPT, UPT, UR6, -0x1, URZ ;  /* 0xffffffff06047890 */ /* 0x004fc8000fffe0ff */
[C---:B------:R-:W-:Y:S02]  /*00c0*/  VIMNMX.U32 R2, PT, PT, R0.reuse, R7, !PT ;  /* 0x0000000700027248 */ /* 0x040fe40007fe0000 */
[----:B------:R-:W-:-:S04]  /*00d0*/  ISETP.EQ.OR P0, PT, R0, RZ, !P0 ;  /* 0x000000ff0000720c */ /* 0x000fc80004702670 */
[----:B------:R-:W-:-:S13]  /*00e0*/  ISETP.GE.U32.OR P0, PT, R2, UR4, P0 ;  /* 0x0000000402007c0c */ /* 0x000fda0008706470 */
[----:B------:R-:W-:Y:S05]  /*00f0*/  @P0 EXIT ;  /* 0x000000000000094d */ /* 0x000fea0003800000 */
[----:B------:R-:W0:Y:S01]  /*0100*/  LDC.64 R2, c[0x0][0x388] ;  /* 0x0000e200ff027b82 */ /* 0x000e220000000a00 */
[----:B------:R-:W1:Y:S01]  /*0110*/  LDCU.64 UR4, c[0x0][0x358] ;  /* 0x00006b00ff0477ac */ /* 0x000e620008000a00 */
[----:B------:R-:W-:-:S06]  /*0120*/  IMAD R13, R7, UR6, R0 ;  /* 0x00000006070d7c24 */ /* 0x000fcc000f8e0200 */
[----:B------:R-:W2:Y:S08]  /*0130*/  LDC.64 R4, c[0x0][0x380] ;  /* 0x0000e000ff047b82 */ /* 0x000eb00000000a00 */
[----:B------:R-:W3:Y:S01]  /*0140*/  LDC.64 R8, c[0x0][0x390] ;  /* 0x0000e400ff087b82 */ /* 0x000ee20000000a00 */
[----:B0-----:R-:W-:-:S06]  /*0150*/  IMAD.WIDE.U32 R2, R13, 0x8, R2 ;  /* 0x000000080d027825 */ /* 0x001fcc00078e0002 */
[----:B-1----:R-:W4:Y:S01]  /*0160*/  LDG.E.64 R2, desc[UR4][R2.64] ;  /* 0x0000000402027981 */ /* 0x002f22000c1e1b00 */
[----:B--2---:R-:W-:-:S06]  /*0170*/  IMAD.WIDE.U32 R4, R13, 0x8, R4 ;  /* 0x000000080d047825 */ /* 0x004fcc00078e0004 */
[----:B------:R-:W4:Y:S02]  /*0180*/  LDG.E.64 R4, desc[UR4][R4.64] ;  /* 0x0000000404047981 */ /* 0x000f24000c1e1b00 */
[----:B----4-:R-:W-:-:S08]  /*0190*/  DADD R6, R2, -R4 ;  /* 0x0000000002067229 */ /* 0x010fd00000000804 */
[----:B------:R-:W-:Y:S01]  /*01a0*/  DADD R10, -RZ, |R6| ;  /* 0x00000000ff0a7229 */ /* 0x000fe20000000506 */
[----:B---3--:R-:W-:-:S06]  /*01b0*/  IMAD.WIDE.U32 R6, R13, 0x8, R8 ;  /* 0x000000080d067825 */ /* 0x008fcc00078e0008 */
[----:B------:R-:W-:Y:S01]  /*01c0*/  STG.E.64 desc[UR4][R6.64], R10 ;  /* 0x0000000a06007986 */ /* 0x000fe2000c101b04 */
[----:B------:R-:W-:Y:S05]  /*01d0*/  EXIT ;  /* 0x000000000000794d */ /* 0x000fea0003800000 */
.L_x_147:
        /* <DEDUP_REMOVED lines=10> */
.L_x_153:


//--------------------- .text._Z11calcAveragePKdPdi --------------------------
	.section	.text._Z11calcAveragePKdPdi,"ax",@progbits
	.align	128
        .global         _Z11calcAveragePKdPdi
        .type           _Z11calcAveragePKdPdi,@function
        .size           _Z11calcAveragePKdPdi,(.L_x_154 - _Z11calcAveragePKdPdi)
        .other          _Z11calcAveragePKdPdi,@"STO_CUDA_ENTRY STV_DEFAULT"
_Z11calcAveragePKdPdi:
.text._Z11calcAveragePKdPdi:
[----:B------:R-:W-:Y:S01]  /*0000*/  LDC R1, c[0x0][0x37c] ;  /* 0x0000df00ff017b82 */ /* 0x000fe20000000800 */
[----:B------:R-:W0:Y:S07]  /*0010*/  S2R R2, SR_TID.Y ;  /* 0x0000000000027919 */ /* 0x000e2e0000002200 */
[----:B------:R-:W1:Y:S01]  /*0020*/  LDC R0, c[0x0][0x360] ;  /* 0x0000d800ff007b82 */ /* 0x000e620000000800 */
[----:B------:R-:W1:Y:S07]  /*0030*/  S2R R3, SR_TID.X ;  /* 0x0000000000037919 */ /* 0x000e6e0000002100 */
[----:B------:R-:W0:Y:S08]  /*0040*/  S2UR UR5, SR_CTAID.Y ;  /* 0x00000000000579c3 */ /* 0x000e300000002600 */
[----:B------:R-:W0:Y:S08]  /*0050*/  LDC R5, c[0x0][0x364] ;  /* 0x0000d900ff057b82 */ /* 0x000e300000000800 */
[----:B------:R-:W1:Y:S08]  /*0060*/  S2UR UR4, SR_CTAID.X ;  /* 0x00000000000479c3 */ /* 0x000e700000002500 */
[----:B------:R-:W2:Y:S01]  /*0070*/  LDC R4, c[0x0][0x390] ;  /* 0x0000e400ff047b82 */ /* 0x000ea20000000800 */
[----:B0-----:R-:W-:-:S05]  /*0080*/  IMAD R5, R5, UR5, R2 ;  /* 0x0000000505057c24 */ /* 0x001fca000f8e0202 */
[----:B------:R-:W-:Y:S01]  /*0090*/  ISETP.NE.AND P0, PT, R5, RZ, PT ;  /* 0x000000ff0500720c */ /* 0x000fe20003f05270 */
[----:B-1----:R-:W-:-:S05]  /*00a0*/  IMAD R0, R0, UR4, R3 ;  /* 0x0000000400007c24 */ /* 0x002fca000f8e0203 */
[C---:B------:R-:W-:Y:S02]  /*00b0*/  VIMNMX.U32 R3, PT, PT, R0.reuse, R5, !PT ;  /* 0x0000000500037248 */ /* 0x040fe40007fe0000 */
[----:B------:R-:W-:Y:S02]  /*00c0*/  ISETP.EQ.OR P0, PT, R0, RZ, !P0 ;  /* 0x000000ff0000720c */ /* 0x000fe40004702670 */
[----:B--2---:R-:W-:-:S04]  /*00d0*/  IADD3 R2, PT, PT, R4, -0x1, RZ ;  /* 0xffffffff04027810 */ /* 0x004fc80007ffe0ff */
[----:B------:R-:W-:-:S13]  /*00e0*/  ISETP.GE.U32.OR P0, PT, R3, R2, P0 ;  /* 0x000000020300720c */ /* 0x000fda0000706470 */
[----:B------:R-:W-:Y:S05]  /*00f0*/  @P0 EXIT ;  /* 0x000000000000094d */ /* 0x000fea0003800000 */
[----:B------:R-:W0:Y:S01]  /*0100*/  LDC.64 R2, c[0x0][0x380] ;  /* 0x0000e000ff027b82 */ /* 0x000e220000000a00 */
[----:B------:R-:W1:Y:S01]  /*0110*/  LDCU.64 UR4, c[0x0][0x358] ;  /* 0x00006b00ff0477ac */ /* 0x000e620008000a00 */
[C---:B------:R-:W-:Y:S01]  /*0120*/  IMAD R7, R5.reuse, R4, R4 ;  /* 0x0000000405077224 */ /* 0x040fe200078e0204 */
[----:B------:R-:W-:-:S04]  /*0130*/  IADD3 R9, PT, PT, R5, -0x1, RZ ;  /* 0xffffffff05097810 */ /* 0x000fc80007ffe0ff */
[----:B------:R-:W-:Y:S01]  /*0140*/  IADD3 R7, PT, PT, R0, R7, RZ ;  /* 0x0000000700077210 */ /* 0x000fe20007ffe0ff */
[-CC-:B------:R-:W-:Y:S01]  /*0150*/  IMAD R9, R9, R4.reuse, R0.reuse ;  /* 0x0000000409097224 */ /* 0x180fe200078e0200 */
[----:B------:R-:W2:Y:S01]  /*0160*/  LDC.64 R12, c[0x0][0x388] ;  /* 0x0000e200ff0c7b82 */ /* 0x000ea20000000a00 */
[----:B------:R-:W-:Y:S02]  /*0170*/  IMAD R0, R5, R4, R0 ;  /* 0x0000000405007224 */ /* 0x000fe400078e0200 */
[----:B0-----:R-:W-:-:S04]  /*0180*/  IMAD.WIDE.U32 R4, R7, 0x8, R2 ;  /* 0x0000000807047825 */ /* 0x001fc800078e0002 */
[--C-:B------:R-:W-:Y:S01]  /*0190*/  IMAD.WIDE.U32 R6, R9, 0x8, R2.reuse ;  /* 0x0000000809067825 */ /* 0x100fe200078e0002 */
[C---:B------:R-:W-:Y:S01]  /*01a0*/  IADD3 R9, PT, PT, R0.reuse, -0x1, RZ ;  /* 0xffffffff00097810 */ /* 0x040fe20007ffe0ff */
[----:B-1----:R-:W3:Y:S04]  /*01b0*/  LDG.E.64 R4, desc[UR4][R4.64] ;  /* 0x0000000404047981 */ /* 0x002ee8000c1e1b00 */
[----:B------:R-:W3:Y:S01]  /*01c0*/  LDG.E.64 R6, desc[UR4][R6.64] ;  /* 0x0000000406067981 */ /* 0x000ee2000c1e1b00 */
[----:B------:R-:W-:Y:S01]  /*01d0*/  IMAD.WIDE.U32 R8, R9, 0x8, R2 ;  /* 0x0000000809087825 */ /* 0x000fe200078e0002 */
[----:B------:R-:W-:-:S05]  /*01e0*/  IADD3 R11, PT, PT, R0, 0x1, RZ ;  /* 0x00000001000b7810 */ /* 0x000fca0007ffe0ff */
[----:B------:R-:W4:Y:S01]  /*01f0*/  LDG.E.64 R8, desc[UR4][R8.64] ;  /* 0x0000000408087981 */ /* 0x000f22000c1e1b00 */
[----:B------:R-:W-:-:S06]  /*0200*/  IMAD.WIDE.U32 R10, R11, 0x8, R2 ;  /* 0x000000080b0a7825 */ /* 0x000fcc00078e0002 */
[----:B------:R-:W5:Y:S01]  /*0210*/  LDG.E.64 R10, desc[UR4][R10.64] ;  /* 0x000000040a0a7981 */ /* 0x000f62000c1e1b00 */
[----:B---3--:R-:W-:Y:S01]  /*0220*/  DADD R2, R4, R6 ;  /* 0x0000000004027229 */ /* 0x008fe20000000006 */
[----:B--2---:R-:W-:-:S07]  /*0230*/  IMAD.WIDE.U32 R4, R0, 0x8, R12 ;  /* 0x0000000800047825 */ /* 0x004fce00078e000c */
[----:B----4-:R-:W-:-:S08]  /*0240*/  DADD R2, R2, R8 ;  /* 0x0000000002027229 */ /* 0x010fd00000000008 */
[----:B-----5:R-:W-:-:S08]  /*0250*/  DADD R2, R2, R10 ;  /* 0x0000000002027229 */ /* 0x020fd0000000000a */
[----:B------:R-:W-:-:S07]  /*0260*/  DMUL R2, R2, 0.25 ;  /* 0x3fd0000002027828 */ /* 0x000fce0000000000 */
[----:B------:R-:W-:Y:S01]  /*0270*/  STG.E.64 desc[UR4][R4.64], R2 ;  /* 0x0000000204007986 */ /* 0x000fe2000c101b04 */
[----:B------:R-:W-:Y:S05]  /*0280*/  EXIT ;  /* 0x000000000000794d */ /* 0x000fea0003800000 */
.L_x_148:
        /* <DEDUP_REMOVED lines=15> */
.L_x_154:


//--------------------- .nv.shared._ZN3cub18CUB_300001_SM_10006detail6reduce28DeviceReduceSingleTileKernelINS2_10policy_hubIdjN4cuda3__47maximumIvEEE10Policy1000EPdSB_iS8_ddNS5_3std3__410__identityEEEvT0_T1_T2_T3_T4_T6_ --------------------------
	.section	.nv.shared._ZN3cub18CUB_300001_SM_10006detail6reduce28DeviceReduceSingleTileKernelINS2_10policy_hubIdjN4cuda3__47maximumIvEEE10Policy1000EPdSB_iS8_ddNS5_3std3__410__identityEEEvT0_T1_T2_T3_T4_T6_,"aw",@nobits
	.sectionflags	@""
	.align	8
.nv.shared._ZN3cub18CUB_300001_SM_10006detail6reduce28DeviceReduceSingleTileKernelINS2_10policy_hubIdjN4cuda3__47maximumIvEEE10Policy1000EPdSB_iS8_ddNS5_3std3__410__identityEEEvT0_T1_T2_T3_T4_T6_:
	.zero		1104


//--------------------- .nv.shared.reserved.0     --------------------------
	.section	.nv.shared.reserved.0,"aw",@nobits
	.weak		__nv_reservedSMEM_offset_0_alias
	.size		__nv_reservedSMEM_offset_0_alias, 0, 64
	.other		__nv_reservedSMEM_offset_0_alias,@"STO_CUDA_RESERVED_SHARED STV_DEFAULT"
__nv_reservedSMEM_offset_0_alias:
	.zero		0
	.zero		64


//--------------------- .nv.global                --------------------------
	.section	.nv.global,"aw",@nobits
.nv.global:
	.type		_ZN34_INTERNAL_9fce5a67_4_k_cu_4720298e6thrust24THRUST_300001_SM_1000_NS12placeholders2_5E,@object
	.size		_ZN34_INTERNAL_9fce5a67_4_k_cu_4720298e6thrust24THRUST_300001_SM_1000_NS12placeholders2_5E,(_ZN34_INTERNAL_9fce5a67_4_k_cu_4720298e4cuda3std3__45__cpo6cbeginE - _ZN34_INTERNAL_9fce5a67_4_k_cu_4720298e6thrust24THRUST_300001_SM_1000_NS12placeholders2_5E)
_ZN34_INTERNAL_9fce5a67_4_k_cu_4720298e6thrust24THRUST_300001_SM_1000_NS12placeholders2_5E:
	.zero		1
	.type		_ZN34_INTERNAL_9fce5a67_4_k_cu_4720298e4cuda3std3__45__cpo6cbeginE,@object
	.size		_ZN34_INTERNAL_9fce5a67_4_k_cu_4720298e4cuda3std3__45__cpo6cbeginE,(_ZN34_INTERNAL_9fce5a67_4_k_cu_4720298e4cuda3std6ranges3__45__cpo6cbeginE - _ZN34_INTERNAL_9fce5a67_4_k_cu_4720298e4cuda3std3__45__cpo6cbeginE)
_ZN34_INTERNAL_9fce5a67_4_k_cu_4720298e4cuda3std3__45__cpo6cbeginE:
	.zero		1
	.type		_ZN34_INTERNAL_9fce5a67_4_k_cu_4720298e4cuda3std6ranges3__45__cpo6cbeginE,@object
	.size		_ZN34_INTERNAL_9fce5a67_4_k_cu_4720298e4cuda3std6ranges3__45__cpo6cbeginE,(_ZN34_INTERNAL_9fce5a67_4_k_cu_4720298e4cuda3std3__48in_placeE - _ZN34_INTERNAL_9fce5a67_4_k_cu_4720298e4cuda3std6ranges3__45__cpo6cbeginE)
_ZN34_INTERNAL_9fce5a67_4_k_cu_4720298e4cuda3std6ranges3__45__cpo6cbeginE:
	.zero		1
	.type		_ZN34_INTERNAL_9fce5a67_4_k_cu_4720298e4cuda3std3__48in_placeE,@object
	.size		_ZN34_INTERNAL_9fce5a67_4_k_cu_4720298e4cuda3std3__48in_placeE,(_ZN34_INTERNAL_9fce5a67_4_k_cu_4720298e4cuda3std6ranges3__45__cpo4sizeE - _ZN34_INTERNAL_9fce5a67_4_k_cu_4720298e4cuda3std3__48in_placeE)
_ZN34_INTERNAL_9fce5a67_4_k_cu_4720298e4cuda3std3__48in_placeE:
	.zero		1
	.type		_ZN34_INTERNAL_9fce5a67_4_k_cu_4720298e4cuda3std6ranges3__45__cpo4sizeE,@object
	.size		_ZN34_INTERNAL_9fce5a67_4_k_cu_4720298e4cuda3std6ranges3__45__cpo4sizeE,(_ZN34_INTERNAL_9fce5a67_4_k_cu_4720298e6thrust24THRUST_300001_SM_1000_NS12placeholders2_9E - _ZN34_INTERNAL_9fce5a67_4_k_cu_4720298e4cuda3std6ranges3__45__cpo4sizeE)
_ZN34_INTERNAL_9fce5a67_4_k_cu_4720298e4cuda3std6ranges3__45__cpo4sizeE:
	.zero		1
	.type		_ZN34_INTERNAL_9fce5a67_4_k_cu_4720298e6thrust24THRUST_300001_SM_1000_NS12placeholders2_9E,@object
	.size		_ZN34_INTERNAL_9fce5a67_4_k_cu_4720298e6thrust24THRUST_300001_SM_1000_NS12placeholders2_9E,(_ZN34_INTERNAL_9fce5a67_4_k_cu_4720298e4cuda3std3__45__cpo7crbeginE - _ZN34_INTERNAL_9fce5a67_4_k_cu_4720298e6thrust24THRUST_300001_SM_1000_NS12placeholders2_9E)
_ZN34_INTERNAL_9fce5a67_4_k_cu_4720298e6thrust24THRUST_300001_SM_1000_NS12placeholders2_9E:
	.zero		1
	.type		_ZN34_INTERNAL_9fce5a67_4_k_cu_4720298e4cuda3std3__45__cpo7crbeginE,@object
	.size		_ZN34_INTERNAL_9fce5a67_4_k_cu_4720298e4cuda3std3__45__cpo7crbeginE,(_ZN34_INTERNAL_9fce5a67_4_k_cu_4720298e4cuda3std6ranges3__45__cpo4nextE - _ZN34_INTERNAL_9fce5a67_4_k_cu_4720298e4cuda3std3__45__cpo7crbeginE)
_ZN34_INTERNAL_9fce5a67_4_k_cu_4720298e4cuda3std3__45__cpo7crbeginE:
	.zero		1
	.type		_ZN34_INTERNAL_9fce5a67_4_k_cu_4720298e4cuda3std6ranges3__45__cpo4nextE,@object
	.size		_ZN34_INTERNAL_9fce5a67_4_k_cu_4720298e4cuda3std6ranges3__45__cpo4nextE,(_ZN34_INTERNAL_9fce5a67_4_k_cu_4720298e4cuda3std6ranges3__45__cpo4swapE - _ZN34_INTERNAL_9fce5a67_4_k_cu_4720298e4cuda3std6ranges3__45__cpo4nextE)
_ZN34_INTERNAL_9fce5a67_4_k_cu_4720298e4cuda3std6ranges3__45__cpo4nextE:
	.zero		1
	.type		_ZN34_INTERNAL_9fce5a67_4_k_cu_4720298e4cuda3std6ranges3__45__cpo4swapE,@object
	.size		_ZN34_INTERNAL_9fce5a67_4_k_cu_4720298e4cuda3std6ranges3__45__cpo4swapE,(_ZN34_INTERNAL_9fce5a67_4_k_cu_4720298e6thrust24THRUST_300001_SM_1000_NS12placeholders2_1E - _ZN34_INTERNAL_9fce5a67_4_k_cu_4720298e4cuda3std6ranges3__45__cpo4swapE)
_ZN34_INTERNAL_9fce5a67_4_k_cu_4720298e4cuda3std6ranges3__45__cpo4swapE:
	.zero		1
	.type		_ZN34_INTERNAL_9fce5a67_4_k_cu_4720298e6thrust24THRUST_300001_SM_1000_NS12placeholders2_1E,@object
	.size		_ZN34_INTERNAL_9fce5a67_4_k_cu_4720298e6thrust24THRUST_300001_SM_1000_NS12placeholders2_1E,(_ZN34_INTERNAL_9fce5a67_4_k_cu_4720298e6thrust24THRUST_300001_SM_1000_NS12placeholders2_3E - _ZN34_INTERNAL_9fce5a67_4_k_cu_4720298e6thrust24THRUST_300001_SM_1000_NS12placeholders2_1E)
_ZN34_INTERNAL_9fce5a67_4_k_cu_4720298e6thrust24THRUST_300001_SM_1000_NS12placeholders2_1E:
	.zero		1
	.type		_ZN34_INTERNAL_9fce5a67_4_k_cu_4720298e6thrust24THRUST_300001_SM_1000_NS12placeholders2_3E,@object
	.size		_ZN34_INTERNAL_9fce5a67_4_k_cu_4720298e6thrust24THRUST_300001_SM_1000_NS12placeholders2_3E,(_ZN34_INTERNAL_9fce5a67_4_k_cu_4720298e4cuda3std3__45__cpo5beginE - _ZN34_INTERNAL_9fce5a67_4_k_cu_4720298e6thrust24THRUST_300001_SM_1000_NS12placeholders2_3E)
_ZN34_INTERNAL_9fce5a67_4_k_cu_4720298e6thrust24THRUST_300001_SM_1000_NS12placeholders2_3E:
	.zero		1
	.type		_ZN34_INTERNAL_9fce5a67_4_k_cu_4720298e4cuda3std3__45__cpo5beginE,@object
	.size		_ZN34_INTERNAL_9fce5a67_4_k_cu_4720298e4cuda3std3__45__cpo5beginE,(_ZN34_INTERNAL_9fce5a67_4_k_cu_4720298e4cuda3std6ranges3__45__cpo5beginE - _ZN34_INTERNAL_9fce5a67_4_k_cu_4720298e4cuda3std3__45__cpo5beginE)
_ZN34_INTERNAL_9fce5a67_4_k_cu_4720298e4cuda3std3__45__cpo5beginE:
	.zero		1
	.type		_ZN34_INTERNAL_9fce5a67_4_k_cu_4720298e4cuda3std6ranges3__45__cpo5beginE,@object
	.size		_ZN34_INTERNAL_9fce5a67_4_k_cu_4720298e4cuda3std6ranges3__45__cpo5beginE,(_ZN34_INTERNAL_9fce5a67_4_k_cu_4720298e4cuda3std3__436_GLOBAL__N__9fce5a67_4_k_cu_4720298e6ignoreE - _ZN34_INTERNAL_9fce5a67_4_k_cu_4720298e4cuda3std6ranges3__45__cpo5beginE)
_ZN34_INTERNAL_9fce5a67_4_k_cu_4720298e4cuda3std6ranges3__45__cpo5beginE:
	.zero		1
	.type		_ZN34_INTERNAL_9fce5a67_4_k_cu_4720298e4cuda3std3__436_GLOBAL__N__9fce5a67_4_k_cu_4720298e6ignoreE,@object
	.size		_ZN34_INTERNAL_9fce5a67_4_k_cu_4720298e4cuda3std3__436_GLOBAL__N__9fce5a67_4_k_cu_4720298e6ignoreE,(_ZN34_INTERNAL_9fce5a67_4_k_cu_4720298e4cuda3std6ranges3__45__cpo4dataE - _ZN34_INTERNAL_9fce5a67_4_k_cu_4720298e4cuda3std3__436_GLOBAL__N__9fce5a67_4_k_cu_4720298e6ignoreE)
_ZN34_INTERNAL_9fce5a67_4_k_cu_4720298e4cuda3std3__436_GLOBAL__N__9fce5a67_4_k_cu_4720298e6ignoreE:
	.zero		1
	.type		_ZN34_INTERNAL_9fce5a67_4_k_cu_4720298e4cuda3std6ranges3__45__cpo4dataE,@object
	.size		_ZN34_INTERNAL_9fce5a67_4_k_cu_4720298e4cuda3std6ranges3__45__cpo4dataE,(_ZN34_INTERNAL_9fce5a67_4_k_cu_4720298e6thrust24THRUST_300001_SM_1000_NS12placeholders2_7E - _ZN34_INTERNAL_9fce5a67_4_k_cu_4720298e4cuda3std6ranges3__45__cpo4dataE)
_ZN34_INTERNAL_9fce5a67_4_k_cu_4720298e4cuda3std6ranges3__45__cpo4dataE:
	.zero		1
	.type		_ZN34_INTERNAL_9fce5a67_4_k_cu_4720298e6thrust24THRUST_300001_SM_1000_NS12placeholders2_7E,@object
	.size		_ZN34_INTERNAL_9fce5a67_4_k_cu_4720298e6thrust24THRUST_300001_SM_1000_NS12placeholders2_7E,(_ZN34_INTERNAL_9fce5a67_4_k_cu_4720298e4cuda3std3__45__cpo6rbeginE - _ZN34_INTERNAL_9fce5a67_4_k_cu_4720298e6thrust24THRUST_300001_SM_1000_NS12placeholders2_7E)
_ZN34_INTERNAL_9fce5a67_4_k_cu_4720298e6thrust24THRUST_300001_SM_1000_NS12placeholders2_7E:
	.zero		1
	.type		_ZN34_INTERNAL_9fce5a67_4_k_cu_4720298e4cuda3std3__45__cpo6rbeginE,@object
	.size		_ZN34_INTERNAL_9fce5a67_4_k_cu_4720298e4cuda3std3__45__cpo6rbeginE,(_ZN34_INTERNAL_9fce5a67_4_k_cu_4720298e4cuda3std6ranges3__45__cpo7advanceE - _ZN34_INTERNAL_9fce5a67_4_k_cu_4720298e4cuda3std3__45__cpo6rbeginE)
_ZN34_INTERNAL_9fce5a67_4_k_cu_4720298e4cuda3std3__45__cpo6rbeginE:
	.zero		1
	.type		_ZN34_INTERNAL_9fce5a67_4_k_cu_4720298e4cuda3std6ranges3__45__cpo7advanceE,@object
	.size		_ZN34_INTERNAL_9fce5a67_4_k_cu_4720298e4cuda3std6ranges3__45__cpo7advanceE,(_ZN34_INTERNAL_9fce5a67_4_k_cu_4720298e4cuda3std3__47nulloptE - _ZN34_INTERNAL_9fce5a67_4_k_cu_4720298e4cuda3std6ranges3__45__cpo7advanceE)
_ZN34_INTERNAL_9fce5a67_4_k_cu_4720298e4cuda3std6ranges3__45__cpo7advanceE:
	.zero		1
	.type		_ZN34_INTERNAL_9fce5a67_4_k_cu_4720298e4cuda3std3__47nulloptE,@object
	.size		_ZN34_INTERNAL_9fce5a67_4_k_cu_4720298e4cuda3std3__47nulloptE,(_ZN34_INTERNAL_9fce5a67_4_k_cu_4720298e4cuda3std6ranges3__45__cpo8distanceE - _ZN34_INTERNAL_9fce5a67_4_k_cu_4720298e4cuda3std3__47nulloptE)
_ZN34_INTERNAL_9fce5a67_4_k_cu_4720298e4cuda3std3__47nulloptE:
	.zero		1
	.type		_ZN34_INTERNAL_9fce5a67_4_k_cu_4720298e4cuda3std6ranges3__45__cpo8distanceE,@object
	.size		_ZN34_INTERNAL_9fce5a67_4_k_cu_4720298e4cuda3std6ranges3__45__cpo8distanceE,(_ZN34_INTERNAL_9fce5a67_4_k_cu_4720298e6thrust24THRUST_300001_SM_1000_NS12placeholders2_6E - _ZN34_INTERNAL_9fce5a67_4_k_cu_4720298e4cuda3std6ranges3__45__cpo8distanceE)
_ZN34_INTERNAL_9fce5a67_4_k_cu_4720298e4cuda3std6ranges3__45__cpo8distanceE:
	.zero		1
	.type		_ZN34_INTERNAL_9fce5a67_4_k_cu_4720298e6thrust24THRUST_300001_SM_1000_NS12placeholders2_6E,@object
	.size		_ZN34_INTERNAL_9fce5a67_4_k_cu_4720298e6thrust24THRUST_300001_SM_1000_NS12placeholders2_6E,(_ZN34_INTERNAL_9fce5a67_4_k_cu_4720298e4cuda3std3__45__cpo4cendE - _ZN34_INTERNAL_9fce5a67_4_k_cu_4720298e6thrust24THRUST_300001_SM_1000_NS12placeholders2_6E)
_ZN34_INTERNAL_9fce5a67_4_k_cu_4720298e6thrust24THRUST_300001_SM_1000_NS12placeholders2_6E:
	.zero		1
	.type		_ZN34_INTERNAL_9fce5a67_4_k_cu_4720298e4cuda3std3__45__cpo4cendE,@object
	.size		_ZN34_INTERNAL_9fce5a67_4_k_cu_4720298e4cuda3std3__45__cpo4cendE,(_ZN34_INTERNAL_9fce5a67_4_k_cu_4720298e4cuda3std6ranges3__45__cpo4cendE - _ZN34_INTERNAL_9fce5a67_4_k_cu_4720298e4cuda3std3__45__cpo4cendE)
_ZN34_INTERNAL_9fce5a67_4_k_cu_4720298e4cuda3std3__45__cpo4cendE:
	.zero		1
	.type		_ZN34_INTERNAL_9fce5a67_4_k_cu_4720298e4cuda3std6ranges3__45__cpo4cendE,@object
	.size		_ZN34_INTERNAL_9fce5a67_4_k_cu_4720298e4cuda3std6ranges3__45__cpo4cendE,(_ZN34_INTERNAL_9fce5a67_4_k_cu_4720298e4cuda3std3__420unreachable_sentinelE - _ZN34_INTERNAL_9fce5a67_4_k_cu_4720298e4cuda3std6ranges3__45__cpo4cendE)
_ZN34_INTERNAL_9fce5a67_4_k_cu_4720298e4cuda3std6ranges3__45__cpo4cendE:
	.zero		1
	.type		_ZN34_INTERNAL_9fce5a67_4_k_cu_4720298e4cuda3std3__420unreachable_sentinelE,@object
	.size		_ZN34_INTERNAL_9fce5a67_4_k_cu_4720298e4cuda3std3__420unreachable_sentinelE,(_ZN34_INTERNAL_9fce5a67_4_k_cu_4720298e4cuda3std6ranges3__45__cpo5ssizeE - _ZN34_INTERNAL_9fce5a67_4_k_cu_4720298e4cuda3std3__420unreachable_sentinelE)
_ZN34_INTERNAL_9fce5a67_4_k_cu_4720298e4cuda3std3__420unreachable_sentinelE:
	.zero		1
	.type		_ZN34_INTERNAL_9fce5a67_4_k_cu_4720298e4cuda3std6ranges3__45__cpo5ssizeE,@object
	.size		_ZN34_INTERNAL_9fce5a67_4_k_cu_4720298e4cuda3std6ranges3__45__cpo5ssizeE,(_ZN34_INTERNAL_9fce5a67_4_k_cu_4720298e6thrust24THRUST_300001_SM_1000_NS12placeholders3_10E - _ZN34_INTERNAL_9fce5a67_4_k_cu_4720298e4cuda3std6ranges3__45__cpo5ssizeE)
_ZN34_INTERNAL_9fce5a67_4_k_cu_4720298e4cuda3std6ranges3__45__cpo5ssizeE:
	.zero		1
	.type		_ZN34_INTERNAL_9fce5a67_4_k_cu_4720298e6thrust24THRUST_300001_SM_1000_NS12placeholders3_10E,@object
	.size		_ZN34_INTERNAL_9fce5a67_4_k_cu_4720298e6thrust24THRUST_300001_SM_1000_NS12placeholders3_10E,(_ZN34_INTERNAL_9fce5a67_4_k_cu_4720298e4cuda3std3__45__cpo5crendE - _ZN34_INTERNAL_9fce5a67_4_k_cu_4720298e6thrust24THRUST_300001_SM_1000_NS12placeholders3_10E)
_ZN34_INTERNAL_9fce5a67_4_k_cu_4720298e6thrust24THRUST_300001_SM_1000_NS12placeholders3_10E:
	.zero		1
	.type		_ZN34_INTERNAL_9fce5a67_4_k_cu_4720298e4cuda3std3__45__cpo5crendE,@object
	.size		_ZN34_INTERNAL_9fce5a67_4_k_cu_4720298e4cuda3std3__45__cpo5crendE,(_ZN34_INTERNAL_9fce5a67_4_k_cu_4720298e4cuda3std6ranges3__45__cpo4prevE - _ZN34_INTERNAL_9fce5a67_4_k_cu_4720298e4cuda3std3__45__cpo5crendE)
_ZN34_INTERNAL_9fce5a67_4_k_cu_4720298e4cuda3std3__45__cpo5crendE:
	.zero		1
	.type		_ZN34_INTERNAL_9fce5a67_4_k_cu_4720298e4cuda3std6ranges3__45__cpo4prevE,@object
	.size		_ZN34_INTERNAL_9fce5a67_4_k_cu_4720298e4cuda3std6ranges3__45__cpo4prevE,(_ZN34_INTERNAL_9fce5a67_4_k_cu_4720298e4cuda3std6ranges3__45__cpo9iter_moveE - _ZN34_INTERNAL_9fce5a67_4_k_cu_4720298e4cuda3std6ranges3__45__cpo4prevE)
_ZN34_INTERNAL_9fce5a67_4_k_cu_4720298e4cuda3std6ranges3__45__cpo4prevE:
	.zero		1
	.type		_ZN34_INTERNAL_9fce5a67_4_k_cu_4720298e4cuda3std6ranges3__45__cpo9iter_moveE,@object
	.size		_ZN34_INTERNAL_9fce5a67_4_k_cu_4720298e4cuda3std6ranges3__45__cpo9iter_moveE,(_ZN34_INTERNAL_9fce5a67_4_k_cu_4720298e6thrust24THRUST_300001_SM_1000_NS12placeholders2_2E - _ZN34_INTERNAL_9fce5a67_4_k_cu_4720298e4cuda3std6ranges3__45__cpo9iter_moveE)
_ZN34_INTERNAL_9fce5a67_4_k_cu_4720298e4cuda3std6ranges3__45__cpo9iter_moveE:
	.zero		1
	.type		_ZN34_INTERNAL_9fce5a67_4_k_cu_4720298e6thrust24THRUST_300001_SM_1000_NS12placeholders2_2E,@object
	.size		_ZN34_INTERNAL_9fce5a67_4_k_cu_4720298e6thrust24THRUST_300001_SM_1000_NS12placeholders2_2E,(_ZN34_INTERNAL_9fce5a67_4_k_cu_4720298e6thrust24THRUST_300001_SM_1000_NS12placeholders2_4E - _ZN34_INTERNAL_9fce5a67_4_k_cu_4720298e6thrust24THRUST_300001_SM_1000_NS12placeholders2_2E)
_ZN34_INTERNAL_9fce5a67_4_k_cu_4720298e6thrust24THRUST_300001_SM_1000_NS12placeholders2_2E:
	.zero		1
	.type		_ZN34_INTERNAL_9fce5a67_4_k_cu_4720298e6thrust24THRUST_300001_SM_1000_NS12placeholders2_4E,@object
	.size		_ZN34_INTERNAL_9fce5a67_4_k_cu_4720298e6thrust24THRUST_300001_SM_1000_NS12placeholders2_4E,(_ZN34_INTERNAL_9fce5a67_4_k_cu_4720298e4cuda3std3__45__cpo3endE - _ZN34_INTERNAL_9fce5a67_4_k_cu_4720298e6thrust24THRUST_300001_SM_1000_NS12placeholders2_4E)
_ZN34_INTERNAL_9fce5a67_4_k_cu_4720298e6thrust24THRUST_300001_SM_1000_NS12placeholders2_4E:
	.zero		1
	.type		_ZN34_INTERNAL_9fce5a67_4_k_cu_4720298e4cuda3std3__45__cpo3endE,@object
	.size		_ZN34_INTERNAL_9fce5a67_4_k_cu_4720298e4cuda3std3__45__cpo3endE,(_ZN34_INTERNAL_9fce5a67_4_k_cu_4720298e4cuda3std6ranges3__45__cpo3endE - _ZN34_INTERNAL_9fce5a67_4_k_cu_4720298e4cuda3std3__45__cpo3endE)
_ZN34_INTERNAL_9fce5a67_4_k_cu_4720298e4cuda3std3__45__cpo3endE:
	.zero		1
	.type		_ZN34_INTERNAL_9fce5a67_4_k_cu_4720298e4cuda3std6ranges3__45__cpo3endE,@object
	.size		_ZN34_INTERNAL_9fce5a67_4_k_cu_4720298e4cuda3std6ranges3__45__cpo3endE,(_ZN34_INTERNAL_9fce5a67_4_k_cu_4720298e4cuda3std3__419piecewise_constructE - _ZN34_INTERNAL_9fce5a67_4_k_cu_4720298e4cuda3std6ranges3__45__cpo3endE)
_ZN34_INTERNAL_9fce5a67_4_k_cu_4720298e4cuda3std6ranges3__45__cpo3endE:
	.zero		1
	.type		_ZN34_INTERNAL_9fce5a67_4_k_cu_4720298e4cuda3std3__419piecewise_constructE,@object
	.size		_ZN34_INTERNAL_9fce5a67_4_k_cu_4720298e4cuda3std3__419piecewise_constructE,(_ZN34_INTERNAL_9fce5a67_4_k_cu_4720298e4cuda3std6ranges3__45__cpo5cdataE - _ZN34_INTERNAL_9fce5a67_4_k_cu_4720298e4cuda3std3__419piecewise_constructE)
_ZN34_INTERNAL_9fce5a67_4_k_cu_4720298e4cuda3std3__419piecewise_constructE:
	.zero		1
	.type		_ZN34_INTERNAL_9fce5a67_4_k_cu_4720298e4cuda3std6ranges3__45__cpo5cdataE,@object
	.size		_ZN34_INTERNAL_9fce5a67_4_k_cu_4720298e4cuda3std6ranges3__45__cpo5cdataE,(_ZN34_INTERNAL_9fce5a67_4_k_cu_4720298e6thrust24THRUST_300001_SM_1000_NS12placeholders2_8E - _ZN34_INTERNAL_9fce5a67_4_k_cu_4720298e4cuda3std6ranges3__45__cpo5cdataE)
_ZN34_INTERNAL_9fce5a67_4_k_cu_4720298e4cuda3std6ranges3__45__cpo5cdataE:
	.zero		1
	.type		_ZN34_INTERNAL_9fce5a67_4_k_cu_4720298e6thrust24THRUST_300001_SM_1000_NS12placeholders2_8E,@object
	.size		_ZN34_INTERNAL_9fce5a67_4_k_cu_4720298e6thrust24THRUST_300001_SM_1000_NS12placeholders2_8E,(_ZN34_INTERNAL_9fce5a67_4_k_cu_4720298e4cuda3std3__45__cpo4rendE - _ZN34_INTERNAL_9fce5a67_4_k_cu_4720298e6thrust24THRUST_300001_SM_1000_NS12placeholders2_8E)
_ZN34_INTERNAL_9fce5a67_4_k_cu_4720298e6thrust24THRUST_300001_SM_1000_NS12placeholders2_8E:
	.zero		1
	.type		_ZN34_INTERNAL_9fce5a67_4_k_cu_4720298e4cuda3std3__45__cpo4rendE,@object
	.size		_ZN34_INTERNAL_9fce5a67_4_k_cu_4720298e4cuda3std3__45__cpo4rendE,(_ZN34_INTERNAL_9fce5a67_4_k_cu_4720298e4cuda3std6ranges3__45__cpo9iter_swapE - _ZN34_INTERNAL_9fce5a67_4_k_cu_4720298e4cuda3std3__45__cpo4rendE)
_ZN34_INTERNAL_9fce5a67_4_k_cu_4720298e4cuda3std3__45__cpo4rendE:
	.zero		1
	.type		_ZN34_INTERNAL_9fce5a67_4_k_cu_4720298e4cuda3std6ranges3__45__cpo9iter_swapE,@object
	.size		_ZN34_INTERNAL_9fce5a67_4_k_cu_4720298e4cuda3std6ranges3__45__cpo9iter_swapE,(_ZN34_INTERNAL_9fce5a67_4_k_cu_4720298e4cuda3std3__48unexpectE - _ZN34_INTERNAL_9fce5a67_4_k_cu_4720298e4cuda3std6ranges3__45__cpo9iter_swapE)
_ZN34_INTERNAL_9fce5a67_4_k_cu_4720298e4cuda3std6ranges3__45__cpo9iter_swapE:
	.zero		1
	.type		_ZN34_INTERNAL_9fce5a67_4_k_cu_4720298e4cuda3std3__48unexpectE,@object
	.size		_ZN34_INTERNAL_9fce5a67_4_k_cu_4720298e4cuda3std3__48unexpectE,(_ZN34_INTERNAL_9fce5a67_4_k_cu_4720298e6thrust24THRUST_300001_SM_1000_NS6system6detail10sequential3seqE - _ZN34_INTERNAL_9fce5a67_4_k_cu_4720298e4cuda3std3__48unexpectE)
_ZN34_INTERNAL_9fce5a67_4_k_cu_4720298e4cuda3std3__48unexpectE:
	.zero		1
	.type		_ZN34_INTERNAL_9fce5a67_4_k_cu_4720298e6thrust24THRUST_300001_SM_1000_NS6system6detail10sequential3seqE,@object
	.size		_ZN34_INTERNAL_9fce5a67_4_k_cu_4720298e6thrust24THRUST_300001_SM_1000_NS6system6detail10sequential3seqE,(.L_29 - _ZN34_INTERNAL_9fce5a67_4_k_cu_4720298e6thrust24THRUST_300001_SM_1000_NS6system6detail10sequential3seqE)
_ZN34_INTERNAL_9fce5a67_4_k_cu_4720298e6thrust24THRUST_300001_SM_1000_NS6system6detail10sequential3seqE:
	.zero		1
.L_29:


//--------------------- .nv.shared._ZN3cub18CUB_300001_SM_10006detail6reduce18DeviceReduceKernelINS2_10policy_hubIdjN4cuda3__47maximumIvEEE10Policy1000EPdjS8_dNS5_3std3__410__identityEEEvT0_PT3_T1_NS0_13GridEvenShareISI_EET2_T4_ --------------------------
	.section	.nv.shared._ZN3cub18CUB_300001_SM_10006detail6reduce18DeviceReduceKernelINS2_10policy_hubIdjN4cuda3__47maximumIvEEE10Policy1000EPdjS8_dNS5_3std3__410__identityEEEvT0_PT3_T1_NS0_13GridEvenShareISI_EET2_T4_,"aw",@nobits
	.sectionflags	@""
	.align	8
.nv.shared._ZN3cub18CUB_300001_SM_10006detail6reduce18DeviceReduceKernelINS2_10policy_hubIdjN4cuda3__47maximumIvEEE10Policy1000EPdjS8_dNS5_3std3__410__identityEEEvT0_PT3_T1_NS0_13GridEvenShareISI_EET2_T4_:
	.zero		1104


//--------------------- .nv.shared._ZN3cub18CUB_300001_SM_10006detail6reduce28DeviceReduceSingleTileKernelINS2_10policy_hubIdjN4cuda3__47maximumIvEEE10Policy1000EPdSB_jS8_ddNS5_3std3__410__identityEEEvT0_T1_T2_T3_T4_T6_ --------------------------
	.section	.nv.shared._ZN3cub18CUB_300001_SM_10006detail6reduce28DeviceReduceSingleTileKernelINS2_10policy_hubIdjN4cuda3__47maximumIvEEE10Policy1000EPdSB_jS8_ddNS5_3std3__410__identityEEEvT0_T1_T2_T3_T4_T6_,"aw",@nobits
	.sectionflags	@""
	.align	8
.nv.shared._ZN3cub18CUB_300001_SM_10006detail6reduce28DeviceReduceSingleTileKernelINS2_10policy_hubIdjN4cuda3__47maximumIvEEE10Policy1000EPdSB_jS8_ddNS5_3std3__410__identityEEEvT0_T1_T2_T3_T4_T6_:
	.zero		1104


//--------------------- .nv.constant0._ZN3cub18CUB_300001_SM_10006detail6reduce28DeviceReduceSingleTileKernelINS2_10policy_hubIdjN4cuda3__47maximumIvEEE10Policy1000EPdSB_iS8_ddNS5_3std3__410__identityEEEvT0_T1_T2_T3_T4_T6_ --------------------------
	.section	.nv.constant0._ZN3cub18CUB_300001_SM_10006detail6reduce28DeviceReduceSingleTileKernelINS2_10policy_hubIdjN4cuda3__47maximumIvEEE10Policy1000EPdSB_iS8_ddNS5_3std3__410__identityEEEvT0_T1_T2_T3_T4_T6_,"a",@progbits
	.sectionflags	@""
	.align	4
.nv.constant0._ZN3cub18CUB_300001_SM_10006detail6reduce28DeviceReduceSingleTileKernelINS2_10policy_hubIdjN4cuda3__47maximumIvEEE10Policy1000EPdSB_iS8_ddNS5_3std3__410__identityEEEvT0_T1_T2_T3_T4_T6_:
	.zero		929


//--------------------- .nv.constant0._ZN3cub18CUB_300001_SM_10006detail6reduce18DeviceReduceKernelINS2_10policy_hubIdjN4cuda3__47maximumIvEEE10Policy1000EPdjS8_dNS5_3std3__410__identityEEEvT0_PT3_T1_NS0_13GridEvenShareISI_EET2_T4_ --------------------------
	.section	.nv.constant0._ZN3cub18CUB_300001_SM_10006detail6reduce18DeviceReduceKernelINS2_10policy_hubIdjN4cuda3__47maximumIvEEE10Policy1000EPdjS8_dNS5_3std3__410__identityEEEvT0_PT3_T1_NS0_13GridEvenShareISI_EET2_T4_,"a",@progbits
	.sectionflags	@""
	.align	4
.nv.constant0._ZN3cub18CUB_300001_SM_10006detail6reduce18DeviceReduceKernelINS2_10policy_hubIdjN4cuda3__47maximumIvEEE10Policy1000EPdjS8_dNS5_3std3__410__identityEEEvT0_PT3_T1_NS0_13GridEvenShareISI_EET2_T4_:
	.zero		958


//--------------------- .nv.constant0._ZN3cub18CUB_300001_SM_10006detail6reduce28DeviceReduceSingleTileKernelINS2_10policy_hubIdjN4cuda3__47maximumIvEEE10Policy1000EPdSB_jS8_ddNS5_3std3__410__identityEEEvT0_T1_T2_T3_T4_T6_ --------------------------
	.section	.nv.constant0._ZN3cub18CUB_300001_SM_10006detail6reduce28DeviceReduceSingleTileKernelINS2_10policy_hubIdjN4cuda3__47maximumIvEEE10Policy1000EPdSB_jS8_ddNS5_3std3__410__identityEEEvT0_T1_T2_T3_T4_T6_,"a",@progbits
	.sectionflags	@""
	.align	4
.nv.constant0._ZN3cub18CUB_300001_SM_10006detail6reduce28DeviceReduceSingleTileKernelINS2_10policy_hubIdjN4cuda3__47maximumIvEEE10Policy1000EPdSB_jS8_ddNS5_3std3__410__identityEEEvT0_T1_T2_T3_T4_T6_:
	.zero		929


//--------------------- .nv.constant0._ZN3cub18CUB_300001_SM_10006detail11EmptyKernelIvEEvv --------------------------
	.section	.nv.constant0._ZN3cub18CUB_300001_SM_10006detail11EmptyKernelIvEEvv,"a",@progbits
	.sectionflags	@""
	.align	4
.nv.constant0._ZN3cub18CUB_300001_SM_10006detail11EmptyKernelIvEEvv:
	.zero		896


//--------------------- .nv.constant0._Z12calcMatrDiffPKdS0_Pdi --------------------------
	.section	.nv.constant0._Z12calcMatrDiffPKdS0_Pdi,"a",@progbits
	.sectionflags	@""
	.align	4
.nv.constant0._Z12calcMatrDiffPKdS0_Pdi:
	.zero		924


//--------------------- .nv.constant0._Z11calcAveragePKdPdi --------------------------
	.section	.nv.constant0._Z11calcAveragePKdPdi,"a",@progbits
	.sectionflags	@""
	.align	4
.nv.constant0._Z11calcAveragePKdPdi:
	.zero		916


//--------------------- SYMBOLS --------------------------

	.type		.nv.reservedSmem.offset0,@object
	.size		.nv.reservedSmem.offset0,0x4
	.type		.nv.reservedSmem.cap,@object
	.size		.nv.reservedSmem.cap,0x4
